//
// Generated by NVIDIA NVVM Compiler
//
// Compiler Build ID: CL-36424714
// Cuda compilation tools, release 13.0, V13.0.88
// Based on NVVM 20.0.0
//

.version 9.0
.target sm_100
.address_size 64

	// .globl	_Z12setup_curandP17curandStateXORWOW
.global .align 4 .b8 precalc_xorwow_matrix[102400];
.global .align 4 .b8 precalc_xorwow_offset_matrix[102400];
.global .align 4 .b8 mrg32k3aM1[2304];
.global .align 4 .b8 mrg32k3aM2[2304];
.global .align 4 .b8 mrg32k3aM1SubSeq[2016];
.global .align 4 .b8 mrg32k3aM2SubSeq[2016];
.global .align 4 .b8 mrg32k3aM1Seq[2304];
.global .align 4 .b8 mrg32k3aM2Seq[2304];
.const .align 8 .b8 __cr_lgamma_table[72];
.const .align 4 .b8 cudaMap[5776];
.global .align 1 .b8 _ZN34_INTERNAL_79475f90_4_k_cu_filename4cuda3std3__45__cpo5beginE[1];
.global .align 1 .b8 _ZN34_INTERNAL_79475f90_4_k_cu_filename4cuda3std3__45__cpo3endE[1];
.global .align 1 .b8 _ZN34_INTERNAL_79475f90_4_k_cu_filename4cuda3std3__45__cpo6cbeginE[1];
.global .align 1 .b8 _ZN34_INTERNAL_79475f90_4_k_cu_filename4cuda3std3__45__cpo4cendE[1];
.global .align 1 .b8 _ZN34_INTERNAL_79475f90_4_k_cu_filename4cuda3std3__45__cpo6rbeginE[1];
.global .align 1 .b8 _ZN34_INTERNAL_79475f90_4_k_cu_filename4cuda3std3__45__cpo4rendE[1];
.global .align 1 .b8 _ZN34_INTERNAL_79475f90_4_k_cu_filename4cuda3std3__45__cpo7crbeginE[1];
.global .align 1 .b8 _ZN34_INTERNAL_79475f90_4_k_cu_filename4cuda3std3__45__cpo5crendE[1];
.global .align 1 .b8 _ZN34_INTERNAL_79475f90_4_k_cu_filename4cuda3std3__436_GLOBAL__N__79475f90_4_k_cu_filename6ignoreE[1];
.global .align 1 .b8 _ZN34_INTERNAL_79475f90_4_k_cu_filename4cuda3std3__419piecewise_constructE[1];
.global .align 1 .b8 _ZN34_INTERNAL_79475f90_4_k_cu_filename4cuda3std3__48in_placeE[1];
.global .align 1 .b8 _ZN34_INTERNAL_79475f90_4_k_cu_filename4cuda3std3__420unreachable_sentinelE[1];
.global .align 1 .b8 _ZN34_INTERNAL_79475f90_4_k_cu_filename4cuda3std3__47nulloptE[1];
.global .align 1 .b8 _ZN34_INTERNAL_79475f90_4_k_cu_filename4cuda3std3__48unexpectE[1];
.global .align 1 .b8 _ZN34_INTERNAL_79475f90_4_k_cu_filename4cuda3std6ranges3__45__cpo4swapE[1];
.global .align 1 .b8 _ZN34_INTERNAL_79475f90_4_k_cu_filename4cuda3std6ranges3__45__cpo9iter_moveE[1];
.global .align 1 .b8 _ZN34_INTERNAL_79475f90_4_k_cu_filename4cuda3std6ranges3__45__cpo5beginE[1];
.global .align 1 .b8 _ZN34_INTERNAL_79475f90_4_k_cu_filename4cuda3std6ranges3__45__cpo3endE[1];
.global .align 1 .b8 _ZN34_INTERNAL_79475f90_4_k_cu_filename4cuda3std6ranges3__45__cpo6cbeginE[1];
.global .align 1 .b8 _ZN34_INTERNAL_79475f90_4_k_cu_filename4cuda3std6ranges3__45__cpo4cendE[1];
.global .align 1 .b8 _ZN34_INTERNAL_79475f90_4_k_cu_filename4cuda3std6ranges3__45__cpo7advanceE[1];
.global .align 1 .b8 _ZN34_INTERNAL_79475f90_4_k_cu_filename4cuda3std6ranges3__45__cpo9iter_swapE[1];
.global .align 1 .b8 _ZN34_INTERNAL_79475f90_4_k_cu_filename4cuda3std6ranges3__45__cpo4nextE[1];
.global .align 1 .b8 _ZN34_INTERNAL_79475f90_4_k_cu_filename4cuda3std6ranges3__45__cpo4prevE[1];
.global .align 1 .b8 _ZN34_INTERNAL_79475f90_4_k_cu_filename4cuda3std6ranges3__45__cpo4dataE[1];
.global .align 1 .b8 _ZN34_INTERNAL_79475f90_4_k_cu_filename4cuda3std6ranges3__45__cpo5cdataE[1];
.global .align 1 .b8 _ZN34_INTERNAL_79475f90_4_k_cu_filename4cuda3std6ranges3__45__cpo4sizeE[1];
.global .align 1 .b8 _ZN34_INTERNAL_79475f90_4_k_cu_filename4cuda3std6ranges3__45__cpo5ssizeE[1];
.global .align 1 .b8 _ZN34_INTERNAL_79475f90_4_k_cu_filename4cuda3std6ranges3__45__cpo8distanceE[1];
.global .align 1 .b8 _ZN34_INTERNAL_79475f90_4_k_cu_filename6thrust24THRUST_300001_SM_1000_NS8cuda_cub3parE[1];
.global .align 1 .b8 _ZN34_INTERNAL_79475f90_4_k_cu_filename6thrust24THRUST_300001_SM_1000_NS8cuda_cub10par_nosyncE[1];
.global .align 1 .b8 _ZN34_INTERNAL_79475f90_4_k_cu_filename6thrust24THRUST_300001_SM_1000_NS6system6detail10sequential3seqE[1];
.global .align 1 .b8 _ZN34_INTERNAL_79475f90_4_k_cu_filename6thrust24THRUST_300001_SM_1000_NS12placeholders2_1E[1];
.global .align 1 .b8 _ZN34_INTERNAL_79475f90_4_k_cu_filename6thrust24THRUST_300001_SM_1000_NS12placeholders2_2E[1];
.global .align 1 .b8 _ZN34_INTERNAL_79475f90_4_k_cu_filename6thrust24THRUST_300001_SM_1000_NS12placeholders2_3E[1];
.global .align 1 .b8 _ZN34_INTERNAL_79475f90_4_k_cu_filename6thrust24THRUST_300001_SM_1000_NS12placeholders2_4E[1];
.global .align 1 .b8 _ZN34_INTERNAL_79475f90_4_k_cu_filename6thrust24THRUST_300001_SM_1000_NS12placeholders2_5E[1];
.global .align 1 .b8 _ZN34_INTERNAL_79475f90_4_k_cu_filename6thrust24THRUST_300001_SM_1000_NS12placeholders2_6E[1];
.global .align 1 .b8 _ZN34_INTERNAL_79475f90_4_k_cu_filename6thrust24THRUST_300001_SM_1000_NS12placeholders2_7E[1];
.global .align 1 .b8 _ZN34_INTERNAL_79475f90_4_k_cu_filename6thrust24THRUST_300001_SM_1000_NS12placeholders2_8E[1];
.global .align 1 .b8 _ZN34_INTERNAL_79475f90_4_k_cu_filename6thrust24THRUST_300001_SM_1000_NS12placeholders2_9E[1];
.global .align 1 .b8 _ZN34_INTERNAL_79475f90_4_k_cu_filename6thrust24THRUST_300001_SM_1000_NS12placeholders3_10E[1];
.global .align 1 .b8 _ZN34_INTERNAL_79475f90_4_k_cu_filename6thrust24THRUST_300001_SM_1000_NS3seqE[1];

.visible .entry _Z12setup_curandP17curandStateXORWOW(
	.param .u64 .ptr .align 1 _Z12setup_curandP17curandStateXORWOW_param_0
)
{
	.reg .pred 	%p<25>;
	.reg .b32 	%r<406>;
	.reg .b64 	%rd<18>;

	ld.param.u64 	%rd8, [_Z12setup_curandP17curandStateXORWOW_param_0];
	mov.u32 	%r183, %ctaid.x;
	mov.u32 	%r184, %ntid.x;
	mov.u32 	%r185, %tid.x;
	mad.lo.s32 	%r1, %r183, %r184, %r185;
	setp.gt.s32 	%p1, %r1, 49999;
	@%p1 bra 	$L__BB0_44;
	cvta.to.global.u64 	%rd9, %rd8;
	cvt.s64.s32 	%rd17, %r1;
	mul.wide.s32 	%rd10, %r1, 48;
	add.s64 	%rd2, %rd9, %rd10;
	mov.b32 	%r186, -1703577971;
	mov.b32 	%r187, 1829799312;
	st.global.v2.u32 	[%rd2], {%r187, %r186};
	mov.b32 	%r188, -123459836;
	mov.b32 	%r189, -2038170467;
	st.global.v2.u32 	[%rd2+8], {%r189, %r188};
	mov.b32 	%r190, -1821251439;
	mov.b32 	%r191, -589760388;
	st.global.v2.u32 	[%rd2+16], {%r191, %r190};
	setp.eq.s32 	%p2, %r1, 0;
	@%p2 bra 	$L__BB0_43;
	mov.b32 	%r312, 0;
	mov.u64 	%rd12, precalc_xorwow_matrix;
$L__BB0_3:
	and.b64  	%rd4, %rd17, 3;
	setp.eq.s64 	%p3, %rd4, 0;
	@%p3 bra 	$L__BB0_42;
	mul.wide.u32 	%rd11, %r312, 3200;
	add.s64 	%rd5, %rd12, %rd11;
	cvt.u32.u64 	%r3, %rd4;
	mov.b32 	%r313, 0;
$L__BB0_5:
	mov.b32 	%r326, 0;
	mov.u32 	%r327, %r326;
	mov.u32 	%r328, %r326;
	mov.u32 	%r329, %r326;
	mov.u32 	%r330, %r326;
	mov.u32 	%r319, %r326;
$L__BB0_6:
	mul.wide.u32 	%rd13, %r319, 4;
	add.s64 	%rd14, %rd2, %rd13;
	ld.global.u32 	%r11, [%rd14+4];
	shl.b32 	%r12, %r319, 5;
	mov.b32 	%r325, 0;
$L__BB0_7:
	.pragma "nounroll";
	shr.u32 	%r196, %r11, %r325;
	and.b32  	%r197, %r196, 1;
	setp.eq.b32 	%p4, %r197, 1;
	not.pred 	%p5, %p4;
	add.s32 	%r198, %r12, %r325;
	mul.lo.s32 	%r199, %r198, 5;
	mul.wide.u32 	%rd15, %r199, 4;
	add.s64 	%rd6, %rd5, %rd15;
	@%p5 bra 	$L__BB0_9;
	ld.global.u32 	%r200, [%rd6];
	xor.b32  	%r330, %r330, %r200;
	ld.global.u32 	%r201, [%rd6+4];
	xor.b32  	%r329, %r329, %r201;
	ld.global.u32 	%r202, [%rd6+8];
	xor.b32  	%r328, %r328, %r202;
	ld.global.u32 	%r203, [%rd6+12];
	xor.b32  	%r327, %r327, %r203;
	ld.global.u32 	%r204, [%rd6+16];
	xor.b32  	%r326, %r326, %r204;
$L__BB0_9:
	and.b32  	%r206, %r196, 2;
	setp.eq.s32 	%p6, %r206, 0;
	@%p6 bra 	$L__BB0_11;
	ld.global.u32 	%r207, [%rd6+20];
	xor.b32  	%r330, %r330, %r207;
	ld.global.u32 	%r208, [%rd6+24];
	xor.b32  	%r329, %r329, %r208;
	ld.global.u32 	%r209, [%rd6+28];
	xor.b32  	%r328, %r328, %r209;
	ld.global.u32 	%r210, [%rd6+32];
	xor.b32  	%r327, %r327, %r210;
	ld.global.u32 	%r211, [%rd6+36];
	xor.b32  	%r326, %r326, %r211;
$L__BB0_11:
	and.b32  	%r213, %r196, 4;
	setp.eq.s32 	%p7, %r213, 0;
	@%p7 bra 	$L__BB0_13;
	ld.global.u32 	%r214, [%rd6+40];
	xor.b32  	%r330, %r330, %r214;
	ld.global.u32 	%r215, [%rd6+44];
	xor.b32  	%r329, %r329, %r215;
	ld.global.u32 	%r216, [%rd6+48];
	xor.b32  	%r328, %r328, %r216;
	ld.global.u32 	%r217, [%rd6+52];
	xor.b32  	%r327, %r327, %r217;
	ld.global.u32 	%r218, [%rd6+56];
	xor.b32  	%r326, %r326, %r218;
$L__BB0_13:
	and.b32  	%r220, %r196, 8;
	setp.eq.s32 	%p8, %r220, 0;
	@%p8 bra 	$L__BB0_15;
	ld.global.u32 	%r221, [%rd6+60];
	xor.b32  	%r330, %r330, %r221;
	ld.global.u32 	%r222, [%rd6+64];
	xor.b32  	%r329, %r329, %r222;
	ld.global.u32 	%r223, [%rd6+68];
	xor.b32  	%r328, %r328, %r223;
	ld.global.u32 	%r224, [%rd6+72];
	xor.b32  	%r327, %r327, %r224;
	ld.global.u32 	%r225, [%rd6+76];
	xor.b32  	%r326, %r326, %r225;
$L__BB0_15:
	and.b32  	%r227, %r196, 16;
	setp.eq.s32 	%p9, %r227, 0;
	@%p9 bra 	$L__BB0_17;
	ld.global.u32 	%r228, [%rd6+80];
	xor.b32  	%r330, %r330, %r228;
	ld.global.u32 	%r229, [%rd6+84];
	xor.b32  	%r329, %r329, %r229;
	ld.global.u32 	%r230, [%rd6+88];
	xor.b32  	%r328, %r328, %r230;
	ld.global.u32 	%r231, [%rd6+92];
	xor.b32  	%r327, %r327, %r231;
	ld.global.u32 	%r232, [%rd6+96];
	xor.b32  	%r326, %r326, %r232;
$L__BB0_17:
	and.b32  	%r234, %r196, 32;
	setp.eq.s32 	%p10, %r234, 0;
	@%p10 bra 	$L__BB0_19;
	ld.global.u32 	%r235, [%rd6+100];
	xor.b32  	%r330, %r330, %r235;
	ld.global.u32 	%r236, [%rd6+104];
	xor.b32  	%r329, %r329, %r236;
	ld.global.u32 	%r237, [%rd6+108];
	xor.b32  	%r328, %r328, %r237;
	ld.global.u32 	%r238, [%rd6+112];
	xor.b32  	%r327, %r327, %r238;
	ld.global.u32 	%r239, [%rd6+116];
	xor.b32  	%r326, %r326, %r239;
$L__BB0_19:
	and.b32  	%r241, %r196, 64;
	setp.eq.s32 	%p11, %r241, 0;
	@%p11 bra 	$L__BB0_21;
	ld.global.u32 	%r242, [%rd6+120];
	xor.b32  	%r330, %r330, %r242;
	ld.global.u32 	%r243, [%rd6+124];
	xor.b32  	%r329, %r329, %r243;
	ld.global.u32 	%r244, [%rd6+128];
	xor.b32  	%r328, %r328, %r244;
	ld.global.u32 	%r245, [%rd6+132];
	xor.b32  	%r327, %r327, %r245;
	ld.global.u32 	%r246, [%rd6+136];
	xor.b32  	%r326, %r326, %r246;
$L__BB0_21:
	and.b32  	%r248, %r196, 128;
	setp.eq.s32 	%p12, %r248, 0;
	@%p12 bra 	$L__BB0_23;
	ld.global.u32 	%r249, [%rd6+140];
	xor.b32  	%r330, %r330, %r249;
	ld.global.u32 	%r250, [%rd6+144];
	xor.b32  	%r329, %r329, %r250;
	ld.global.u32 	%r251, [%rd6+148];
	xor.b32  	%r328, %r328, %r251;
	ld.global.u32 	%r252, [%rd6+152];
	xor.b32  	%r327, %r327, %r252;
	ld.global.u32 	%r253, [%rd6+156];
	xor.b32  	%r326, %r326, %r253;
$L__BB0_23:
	and.b32  	%r255, %r196, 256;
	setp.eq.s32 	%p13, %r255, 0;
	@%p13 bra 	$L__BB0_25;
	ld.global.u32 	%r256, [%rd6+160];
	xor.b32  	%r330, %r330, %r256;
	ld.global.u32 	%r257, [%rd6+164];
	xor.b32  	%r329, %r329, %r257;
	ld.global.u32 	%r258, [%rd6+168];
	xor.b32  	%r328, %r328, %r258;
	ld.global.u32 	%r259, [%rd6+172];
	xor.b32  	%r327, %r327, %r259;
	ld.global.u32 	%r260, [%rd6+176];
	xor.b32  	%r326, %r326, %r260;
$L__BB0_25:
	and.b32  	%r262, %r196, 512;
	setp.eq.s32 	%p14, %r262, 0;
	@%p14 bra 	$L__BB0_27;
	ld.global.u32 	%r263, [%rd6+180];
	xor.b32  	%r330, %r330, %r263;
	ld.global.u32 	%r264, [%rd6+184];
	xor.b32  	%r329, %r329, %r264;
	ld.global.u32 	%r265, [%rd6+188];
	xor.b32  	%r328, %r328, %r265;
	ld.global.u32 	%r266, [%rd6+192];
	xor.b32  	%r327, %r327, %r266;
	ld.global.u32 	%r267, [%rd6+196];
	xor.b32  	%r326, %r326, %r267;
$L__BB0_27:
	and.b32  	%r269, %r196, 1024;
	setp.eq.s32 	%p15, %r269, 0;
	@%p15 bra 	$L__BB0_29;
	ld.global.u32 	%r270, [%rd6+200];
	xor.b32  	%r330, %r330, %r270;
	ld.global.u32 	%r271, [%rd6+204];
	xor.b32  	%r329, %r329, %r271;
	ld.global.u32 	%r272, [%rd6+208];
	xor.b32  	%r328, %r328, %r272;
	ld.global.u32 	%r273, [%rd6+212];
	xor.b32  	%r327, %r327, %r273;
	ld.global.u32 	%r274, [%rd6+216];
	xor.b32  	%r326, %r326, %r274;
$L__BB0_29:
	and.b32  	%r276, %r196, 2048;
	setp.eq.s32 	%p16, %r276, 0;
	@%p16 bra 	$L__BB0_31;
	ld.global.u32 	%r277, [%rd6+220];
	xor.b32  	%r330, %r330, %r277;
	ld.global.u32 	%r278, [%rd6+224];
	xor.b32  	%r329, %r329, %r278;
	ld.global.u32 	%r279, [%rd6+228];
	xor.b32  	%r328, %r328, %r279;
	ld.global.u32 	%r280, [%rd6+232];
	xor.b32  	%r327, %r327, %r280;
	ld.global.u32 	%r281, [%rd6+236];
	xor.b32  	%r326, %r326, %r281;
$L__BB0_31:
	and.b32  	%r283, %r196, 4096;
	setp.eq.s32 	%p17, %r283, 0;
	@%p17 bra 	$L__BB0_33;
	ld.global.u32 	%r284, [%rd6+240];
	xor.b32  	%r330, %r330, %r284;
	ld.global.u32 	%r285, [%rd6+244];
	xor.b32  	%r329, %r329, %r285;
	ld.global.u32 	%r286, [%rd6+248];
	xor.b32  	%r328, %r328, %r286;
	ld.global.u32 	%r287, [%rd6+252];
	xor.b32  	%r327, %r327, %r287;
	ld.global.u32 	%r288, [%rd6+256];
	xor.b32  	%r326, %r326, %r288;
$L__BB0_33:
	and.b32  	%r290, %r196, 8192;
	setp.eq.s32 	%p18, %r290, 0;
	@%p18 bra 	$L__BB0_35;
	ld.global.u32 	%r291, [%rd6+260];
	xor.b32  	%r330, %r330, %r291;
	ld.global.u32 	%r292, [%rd6+264];
	xor.b32  	%r329, %r329, %r292;
	ld.global.u32 	%r293, [%rd6+268];
	xor.b32  	%r328, %r328, %r293;
	ld.global.u32 	%r294, [%rd6+272];
	xor.b32  	%r327, %r327, %r294;
	ld.global.u32 	%r295, [%rd6+276];
	xor.b32  	%r326, %r326, %r295;
$L__BB0_35:
	and.b32  	%r297, %r196, 16384;
	setp.eq.s32 	%p19, %r297, 0;
	@%p19 bra 	$L__BB0_37;
	ld.global.u32 	%r298, [%rd6+280];
	xor.b32  	%r330, %r330, %r298;
	ld.global.u32 	%r299, [%rd6+284];
	xor.b32  	%r329, %r329, %r299;
	ld.global.u32 	%r300, [%rd6+288];
	xor.b32  	%r328, %r328, %r300;
	ld.global.u32 	%r301, [%rd6+292];
	xor.b32  	%r327, %r327, %r301;
	ld.global.u32 	%r302, [%rd6+296];
	xor.b32  	%r326, %r326, %r302;
$L__BB0_37:
	and.b32  	%r304, %r196, 32768;
	setp.eq.s32 	%p20, %r304, 0;
	@%p20 bra 	$L__BB0_39;
	ld.global.u32 	%r305, [%rd6+300];
	xor.b32  	%r330, %r330, %r305;
	ld.global.u32 	%r306, [%rd6+304];
	xor.b32  	%r329, %r329, %r306;
	ld.global.u32 	%r307, [%rd6+308];
	xor.b32  	%r328, %r328, %r307;
	ld.global.u32 	%r308, [%rd6+312];
	xor.b32  	%r327, %r327, %r308;
	ld.global.u32 	%r309, [%rd6+316];
	xor.b32  	%r326, %r326, %r309;
$L__BB0_39:
	add.s32 	%r325, %r325, 16;
	setp.ne.s32 	%p21, %r325, 32;
	@%p21 bra 	$L__BB0_7;
	mad.lo.s32 	%r310, %r319, -31, %r12;
	add.s32 	%r319, %r310, 1;
	setp.ne.s32 	%p22, %r319, 5;
	@%p22 bra 	$L__BB0_6;
	st.global.u32 	[%rd2+4], %r330;
	st.global.u32 	[%rd2+8], %r329;
	st.global.u32 	[%rd2+12], %r328;
	st.global.u32 	[%rd2+16], %r327;
	st.global.u32 	[%rd2+20], %r326;
	add.s32 	%r313, %r313, 1;
	setp.lt.u32 	%p23, %r313, %r3;
	@%p23 bra 	$L__BB0_5;
$L__BB0_42:
	shr.u64 	%rd7, %rd17, 2;
	add.s32 	%r312, %r312, 1;
	setp.gt.u64 	%p24, %rd17, 3;
	mov.u64 	%rd17, %rd7;
	@%p24 bra 	$L__BB0_3;
$L__BB0_43:
	mov.b32 	%r311, 0;
	st.global.v2.u32 	[%rd2+24], {%r311, %r311};
	st.global.u32 	[%rd2+32], %r311;
	mov.b64 	%rd16, 0;
	st.global.u64 	[%rd2+40], %rd16;
$L__BB0_44:
	ret;

}
	// .globl	_Z7fitnessP10Chromosome
.visible .entry _Z7fitnessP10Chromosome(
	.param .u64 .ptr .align 1 _Z7fitnessP10Chromosome_param_0
)
{
	.reg .pred 	%p<5>;
	.reg .b32 	%r<21>;
	.reg .b64 	%rd<22>;

	ld.param.u64 	%rd5, [_Z7fitnessP10Chromosome_param_0];
	mov.u32 	%r12, %ctaid.x;
	mov.u32 	%r13, %ntid.x;
	mov.u32 	%r14, %tid.x;
	mad.lo.s32 	%r1, %r12, %r13, %r14;
	setp.gt.s32 	%p1, %r1, 49999;
	@%p1 bra 	$L__BB1_6;
	cvta.to.global.u64 	%rd7, %rd5;
	mul.wide.s32 	%rd8, %r1, 160;
	add.s64 	%rd9, %rd7, %rd8;
	add.s64 	%rd1, %rd9, 4;
	ld.global.u32 	%r18, [%rd9+4];
	mov.b32 	%r19, 0;
	mov.b64 	%rd21, 0;
	mov.u64 	%rd11, cudaMap;
$L__BB1_2:
	mul.wide.s32 	%rd10, %r18, 152;
	add.s64 	%rd12, %rd11, %rd10;
	shl.b64 	%rd13, %rd21, 2;
	add.s64 	%rd3, %rd1, %rd13;
	ld.global.u32 	%r5, [%rd3+4];
	mul.wide.s32 	%rd14, %r5, 4;
	add.s64 	%rd15, %rd12, %rd14;
	ld.const.u32 	%r6, [%rd15];
	setp.eq.s32 	%p2, %r6, 2147483647;
	mov.b32 	%r20, 2147483647;
	@%p2 bra 	$L__BB1_5;
	add.s32 	%r7, %r6, %r19;
	mul.wide.s32 	%rd16, %r5, 152;
	add.s64 	%rd18, %rd11, %rd16;
	ld.global.u32 	%r18, [%rd3+8];
	mul.wide.s32 	%rd19, %r18, 4;
	add.s64 	%rd20, %rd18, %rd19;
	ld.const.u32 	%r9, [%rd20];
	setp.eq.s32 	%p3, %r9, 2147483647;
	@%p3 bra 	$L__BB1_5;
	add.s64 	%rd21, %rd21, 2;
	add.s32 	%r19, %r9, %r7;
	setp.ne.s64 	%p4, %rd21, 38;
	mov.u32 	%r20, %r19;
	@%p4 bra 	$L__BB1_2;
$L__BB1_5:
	st.global.u32 	[%rd1+-4], %r20;
$L__BB1_6:
	ret;

}
	// .globl	_Z9selectionP10ChromosomeS0_P17curandStateXORWOW
.visible .entry _Z9selectionP10ChromosomeS0_P17curandStateXORWOW(
	.param .u64 .ptr .align 1 _Z9selectionP10ChromosomeS0_P17curandStateXORWOW_param_0,
	.param .u64 .ptr .align 1 _Z9selectionP10ChromosomeS0_P17curandStateXORWOW_param_1,
	.param .u64 .ptr .align 1 _Z9selectionP10ChromosomeS0_P17curandStateXORWOW_param_2
)
{
	.reg .pred 	%p<11>;
	.reg .b32 	%r<728>;
	.reg .b32 	%f<13>;
	.reg .b64 	%rd<21>;

	ld.param.u64 	%rd3, [_Z9selectionP10ChromosomeS0_P17curandStateXORWOW_param_2];
	mov.u32 	%r310, %ctaid.x;
	mov.u32 	%r311, %ntid.x;
	mov.u32 	%r312, %tid.x;
	mad.lo.s32 	%r1, %r310, %r311, %r312;
	setp.gt.s32 	%p1, %r1, 49999;
	@%p1 bra 	$L__BB2_4;
	cvta.to.global.u64 	%rd4, %rd3;
	mul.wide.s32 	%rd5, %r1, 48;
	add.s64 	%rd6, %rd4, %rd5;
	ld.global.v2.u32 	{%r2, %r727}, [%rd6];
	ld.global.v2.u32 	{%r726, %r725}, [%rd6+8];
	ld.global.v2.u32 	{%r724, %r723}, [%rd6+16];
	mov.b32 	%r722, 2147483647;
	mov.b32 	%r681, 724874;
	mov.b32 	%r680, 1449748;
	mov.b32 	%r679, 1087311;
	mov.b32 	%r678, 362437;
$L__BB2_2:
	mov.u32 	%r53, %r723;
	mov.u32 	%r52, %r722;
	mov.u32 	%r51, %r721;
	mov.u32 	%r50, %r720;
	mov.u32 	%r49, %r719;
	mov.u32 	%r48, %r718;
	mov.u32 	%r47, %r717;
	mov.u32 	%r46, %r716;
	mov.u32 	%r45, %r715;
	mov.u32 	%r44, %r714;
	mov.u32 	%r43, %r713;
	mov.u32 	%r42, %r712;
	mov.u32 	%r41, %r711;
	mov.u32 	%r40, %r710;
	mov.u32 	%r39, %r709;
	mov.u32 	%r38, %r708;
	mov.u32 	%r37, %r707;
	mov.u32 	%r36, %r706;
	mov.u32 	%r35, %r705;
	mov.u32 	%r34, %r704;
	mov.u32 	%r33, %r703;
	mov.u32 	%r32, %r702;
	mov.u32 	%r31, %r701;
	mov.u32 	%r30, %r700;
	mov.u32 	%r29, %r699;
	mov.u32 	%r28, %r698;
	mov.u32 	%r27, %r697;
	mov.u32 	%r26, %r696;
	mov.u32 	%r25, %r695;
	mov.u32 	%r24, %r694;
	mov.u32 	%r23, %r693;
	mov.u32 	%r22, %r692;
	mov.u32 	%r21, %r691;
	mov.u32 	%r20, %r690;
	mov.u32 	%r19, %r689;
	mov.u32 	%r18, %r688;
	mov.u32 	%r17, %r687;
	mov.u32 	%r16, %r686;
	mov.u32 	%r15, %r685;
	mov.u32 	%r14, %r684;
	mov.u32 	%r13, %r683;
	mov.u32 	%r12, %r682;
	ld.param.u64 	%rd19, [_Z9selectionP10ChromosomeS0_P17curandStateXORWOW_param_0];
	shr.u32 	%r358, %r727, 2;
	xor.b32  	%r359, %r358, %r727;
	shl.b32 	%r360, %r53, 4;
	shl.b32 	%r361, %r359, 1;
	xor.b32  	%r362, %r361, %r360;
	xor.b32  	%r363, %r362, %r359;
	xor.b32  	%r98, %r363, %r53;
	add.s32 	%r364, %r2, %r678;
	add.s32 	%r365, %r364, %r98;
	cvt.rn.f32.u32 	%f1, %r365;
	fma.rn.f32 	%f2, %f1, 0f2F800000, 0f2F000000;
	mul.f32 	%f3, %f2, 0f47434F00;
	cvt.rzi.s32.f32 	%r366, %f3;
	cvta.to.global.u64 	%rd7, %rd19;
	mul.wide.s32 	%rd8, %r366, 160;
	add.s64 	%rd9, %rd7, %rd8;
	ld.global.u32 	%r99, [%rd9];
	ld.global.u32 	%r100, [%rd9+4];
	ld.global.u32 	%r101, [%rd9+8];
	ld.global.u32 	%r102, [%rd9+12];
	ld.global.u32 	%r103, [%rd9+16];
	ld.global.u32 	%r104, [%rd9+20];
	ld.global.u32 	%r105, [%rd9+24];
	ld.global.u32 	%r106, [%rd9+28];
	ld.global.u32 	%r107, [%rd9+32];
	ld.global.u32 	%r108, [%rd9+36];
	ld.global.u32 	%r109, [%rd9+40];
	ld.global.u32 	%r110, [%rd9+44];
	ld.global.u32 	%r111, [%rd9+48];
	ld.global.u32 	%r112, [%rd9+52];
	ld.global.u32 	%r113, [%rd9+56];
	ld.global.u32 	%r114, [%rd9+60];
	ld.global.u32 	%r115, [%rd9+64];
	ld.global.u32 	%r116, [%rd9+68];
	ld.global.u32 	%r117, [%rd9+72];
	ld.global.u32 	%r118, [%rd9+76];
	ld.global.u32 	%r119, [%rd9+80];
	ld.global.u32 	%r120, [%rd9+84];
	ld.global.u32 	%r121, [%rd9+88];
	ld.global.u32 	%r122, [%rd9+92];
	ld.global.u32 	%r123, [%rd9+96];
	ld.global.u32 	%r124, [%rd9+100];
	ld.global.u32 	%r125, [%rd9+104];
	ld.global.u32 	%r126, [%rd9+108];
	ld.global.u32 	%r127, [%rd9+112];
	ld.global.u32 	%r128, [%rd9+116];
	ld.global.u32 	%r129, [%rd9+120];
	ld.global.u32 	%r130, [%rd9+124];
	ld.global.u32 	%r131, [%rd9+128];
	ld.global.u32 	%r132, [%rd9+132];
	ld.global.u32 	%r133, [%rd9+136];
	ld.global.u32 	%r134, [%rd9+140];
	ld.global.u32 	%r135, [%rd9+144];
	ld.global.u32 	%r136, [%rd9+148];
	ld.global.u32 	%r137, [%rd9+152];
	ld.global.u32 	%r138, [%rd9+156];
	setp.lt.s32 	%p2, %r99, %r52;
	min.s32 	%r139, %r99, %r52;
	selp.b32 	%r367, %r138, %r51, %p2;
	selp.b32 	%r368, %r137, %r50, %p2;
	selp.b32 	%r369, %r136, %r49, %p2;
	selp.b32 	%r370, %r135, %r48, %p2;
	selp.b32 	%r371, %r134, %r47, %p2;
	selp.b32 	%r372, %r133, %r46, %p2;
	selp.b32 	%r373, %r132, %r45, %p2;
	selp.b32 	%r374, %r131, %r44, %p2;
	selp.b32 	%r375, %r130, %r43, %p2;
	selp.b32 	%r376, %r129, %r42, %p2;
	selp.b32 	%r377, %r128, %r41, %p2;
	selp.b32 	%r378, %r127, %r40, %p2;
	selp.b32 	%r379, %r126, %r39, %p2;
	selp.b32 	%r380, %r125, %r38, %p2;
	selp.b32 	%r381, %r124, %r37, %p2;
	selp.b32 	%r382, %r99, %r12, %p2;
	selp.b32 	%r383, %r100, %r13, %p2;
	selp.b32 	%r384, %r101, %r14, %p2;
	selp.b32 	%r385, %r102, %r15, %p2;
	selp.b32 	%r386, %r103, %r16, %p2;
	selp.b32 	%r387, %r104, %r17, %p2;
	selp.b32 	%r388, %r105, %r18, %p2;
	selp.b32 	%r389, %r106, %r19, %p2;
	selp.b32 	%r390, %r107, %r20, %p2;
	selp.b32 	%r391, %r108, %r21, %p2;
	selp.b32 	%r392, %r109, %r22, %p2;
	selp.b32 	%r393, %r110, %r23, %p2;
	selp.b32 	%r394, %r111, %r24, %p2;
	selp.b32 	%r395, %r112, %r25, %p2;
	selp.b32 	%r396, %r113, %r26, %p2;
	selp.b32 	%r397, %r114, %r27, %p2;
	selp.b32 	%r398, %r115, %r28, %p2;
	selp.b32 	%r399, %r116, %r29, %p2;
	selp.b32 	%r400, %r117, %r30, %p2;
	selp.b32 	%r401, %r118, %r31, %p2;
	selp.b32 	%r402, %r119, %r32, %p2;
	selp.b32 	%r403, %r120, %r33, %p2;
	selp.b32 	%r404, %r121, %r34, %p2;
	selp.b32 	%r405, %r122, %r35, %p2;
	selp.b32 	%r406, %r123, %r36, %p2;
	shr.u32 	%r407, %r726, 2;
	xor.b32  	%r408, %r407, %r726;
	shl.b32 	%r409, %r98, 4;
	shl.b32 	%r410, %r408, 1;
	xor.b32  	%r411, %r410, %r409;
	xor.b32  	%r412, %r411, %r408;
	xor.b32  	%r140, %r412, %r98;
	add.s32 	%r413, %r2, %r681;
	add.s32 	%r414, %r413, %r140;
	cvt.rn.f32.u32 	%f4, %r414;
	fma.rn.f32 	%f5, %f4, 0f2F800000, 0f2F000000;
	mul.f32 	%f6, %f5, 0f47434F00;
	cvt.rzi.s32.f32 	%r415, %f6;
	mul.wide.s32 	%rd10, %r415, 160;
	add.s64 	%rd11, %rd7, %rd10;
	ld.global.u32 	%r141, [%rd11];
	ld.global.u32 	%r142, [%rd11+4];
	ld.global.u32 	%r143, [%rd11+8];
	ld.global.u32 	%r144, [%rd11+12];
	ld.global.u32 	%r145, [%rd11+16];
	ld.global.u32 	%r146, [%rd11+20];
	ld.global.u32 	%r147, [%rd11+24];
	ld.global.u32 	%r148, [%rd11+28];
	ld.global.u32 	%r149, [%rd11+32];
	ld.global.u32 	%r150, [%rd11+36];
	ld.global.u32 	%r151, [%rd11+40];
	ld.global.u32 	%r152, [%rd11+44];
	ld.global.u32 	%r153, [%rd11+48];
	ld.global.u32 	%r154, [%rd11+52];
	ld.global.u32 	%r155, [%rd11+56];
	ld.global.u32 	%r156, [%rd11+60];
	ld.global.u32 	%r157, [%rd11+64];
	ld.global.u32 	%r158, [%rd11+68];
	ld.global.u32 	%r159, [%rd11+72];
	ld.global.u32 	%r160, [%rd11+76];
	ld.global.u32 	%r161, [%rd11+80];
	ld.global.u32 	%r162, [%rd11+84];
	ld.global.u32 	%r163, [%rd11+88];
	ld.global.u32 	%r164, [%rd11+92];
	ld.global.u32 	%r165, [%rd11+96];
	ld.global.u32 	%r166, [%rd11+100];
	ld.global.u32 	%r167, [%rd11+104];
	ld.global.u32 	%r168, [%rd11+108];
	ld.global.u32 	%r169, [%rd11+112];
	ld.global.u32 	%r170, [%rd11+116];
	ld.global.u32 	%r171, [%rd11+120];
	ld.global.u32 	%r172, [%rd11+124];
	ld.global.u32 	%r173, [%rd11+128];
	ld.global.u32 	%r174, [%rd11+132];
	ld.global.u32 	%r175, [%rd11+136];
	ld.global.u32 	%r176, [%rd11+140];
	ld.global.u32 	%r177, [%rd11+144];
	ld.global.u32 	%r178, [%rd11+148];
	ld.global.u32 	%r179, [%rd11+152];
	ld.global.u32 	%r180, [%rd11+156];
	setp.lt.s32 	%p3, %r141, %r139;
	min.s32 	%r181, %r141, %r139;
	selp.b32 	%r416, %r165, %r406, %p3;
	selp.b32 	%r417, %r164, %r405, %p3;
	selp.b32 	%r418, %r163, %r404, %p3;
	selp.b32 	%r419, %r162, %r403, %p3;
	selp.b32 	%r420, %r161, %r402, %p3;
	selp.b32 	%r421, %r160, %r401, %p3;
	selp.b32 	%r422, %r159, %r400, %p3;
	selp.b32 	%r423, %r158, %r399, %p3;
	selp.b32 	%r424, %r157, %r398, %p3;
	selp.b32 	%r425, %r156, %r397, %p3;
	selp.b32 	%r426, %r155, %r396, %p3;
	selp.b32 	%r427, %r154, %r395, %p3;
	selp.b32 	%r428, %r153, %r394, %p3;
	selp.b32 	%r429, %r152, %r393, %p3;
	selp.b32 	%r430, %r151, %r392, %p3;
	selp.b32 	%r431, %r150, %r391, %p3;
	selp.b32 	%r432, %r149, %r390, %p3;
	selp.b32 	%r433, %r148, %r389, %p3;
	selp.b32 	%r434, %r147, %r388, %p3;
	selp.b32 	%r435, %r146, %r387, %p3;
	selp.b32 	%r436, %r145, %r386, %p3;
	selp.b32 	%r437, %r144, %r385, %p3;
	selp.b32 	%r438, %r143, %r384, %p3;
	selp.b32 	%r439, %r142, %r383, %p3;
	selp.b32 	%r440, %r141, %r382, %p3;
	selp.b32 	%r441, %r166, %r381, %p3;
	selp.b32 	%r442, %r167, %r380, %p3;
	selp.b32 	%r443, %r168, %r379, %p3;
	selp.b32 	%r444, %r169, %r378, %p3;
	selp.b32 	%r445, %r170, %r377, %p3;
	selp.b32 	%r446, %r171, %r376, %p3;
	selp.b32 	%r447, %r172, %r375, %p3;
	selp.b32 	%r448, %r173, %r374, %p3;
	selp.b32 	%r449, %r174, %r373, %p3;
	selp.b32 	%r450, %r175, %r372, %p3;
	selp.b32 	%r451, %r176, %r371, %p3;
	selp.b32 	%r452, %r177, %r370, %p3;
	selp.b32 	%r453, %r178, %r369, %p3;
	selp.b32 	%r454, %r179, %r368, %p3;
	selp.b32 	%r455, %r180, %r367, %p3;
	shr.u32 	%r456, %r725, 2;
	xor.b32  	%r457, %r456, %r725;
	shl.b32 	%r458, %r140, 4;
	shl.b32 	%r459, %r457, 1;
	xor.b32  	%r460, %r459, %r458;
	xor.b32  	%r461, %r460, %r457;
	xor.b32  	%r182, %r461, %r140;
	add.s32 	%r462, %r2, %r679;
	add.s32 	%r463, %r462, %r182;
	cvt.rn.f32.u32 	%f7, %r463;
	fma.rn.f32 	%f8, %f7, 0f2F800000, 0f2F000000;
	mul.f32 	%f9, %f8, 0f47434F00;
	cvt.rzi.s32.f32 	%r464, %f9;
	mul.wide.s32 	%rd12, %r464, 160;
	add.s64 	%rd13, %rd7, %rd12;
	ld.global.u32 	%r183, [%rd13];
	ld.global.u32 	%r184, [%rd13+4];
	ld.global.u32 	%r185, [%rd13+8];
	ld.global.u32 	%r186, [%rd13+12];
	ld.global.u32 	%r187, [%rd13+16];
	ld.global.u32 	%r188, [%rd13+20];
	ld.global.u32 	%r189, [%rd13+24];
	ld.global.u32 	%r190, [%rd13+28];
	ld.global.u32 	%r191, [%rd13+32];
	ld.global.u32 	%r192, [%rd13+36];
	ld.global.u32 	%r193, [%rd13+40];
	ld.global.u32 	%r194, [%rd13+44];
	ld.global.u32 	%r195, [%rd13+48];
	ld.global.u32 	%r196, [%rd13+52];
	ld.global.u32 	%r197, [%rd13+56];
	ld.global.u32 	%r198, [%rd13+60];
	ld.global.u32 	%r199, [%rd13+64];
	ld.global.u32 	%r200, [%rd13+68];
	ld.global.u32 	%r201, [%rd13+72];
	ld.global.u32 	%r202, [%rd13+76];
	ld.global.u32 	%r203, [%rd13+80];
	ld.global.u32 	%r204, [%rd13+84];
	ld.global.u32 	%r205, [%rd13+88];
	ld.global.u32 	%r206, [%rd13+92];
	ld.global.u32 	%r207, [%rd13+96];
	ld.global.u32 	%r208, [%rd13+100];
	ld.global.u32 	%r209, [%rd13+104];
	ld.global.u32 	%r210, [%rd13+108];
	ld.global.u32 	%r211, [%rd13+112];
	ld.global.u32 	%r212, [%rd13+116];
	ld.global.u32 	%r213, [%rd13+120];
	ld.global.u32 	%r214, [%rd13+124];
	ld.global.u32 	%r215, [%rd13+128];
	ld.global.u32 	%r216, [%rd13+132];
	ld.global.u32 	%r217, [%rd13+136];
	ld.global.u32 	%r218, [%rd13+140];
	ld.global.u32 	%r219, [%rd13+144];
	ld.global.u32 	%r220, [%rd13+148];
	ld.global.u32 	%r221, [%rd13+152];
	ld.global.u32 	%r222, [%rd13+156];
	setp.lt.s32 	%p4, %r183, %r181;
	min.s32 	%r223, %r183, %r181;
	selp.b32 	%r465, %r222, %r455, %p4;
	selp.b32 	%r466, %r221, %r454, %p4;
	selp.b32 	%r467, %r220, %r453, %p4;
	selp.b32 	%r468, %r219, %r452, %p4;
	selp.b32 	%r469, %r218, %r451, %p4;
	selp.b32 	%r470, %r217, %r450, %p4;
	selp.b32 	%r471, %r216, %r449, %p4;
	selp.b32 	%r472, %r215, %r448, %p4;
	selp.b32 	%r473, %r214, %r447, %p4;
	selp.b32 	%r474, %r213, %r446, %p4;
	selp.b32 	%r475, %r212, %r445, %p4;
	selp.b32 	%r476, %r211, %r444, %p4;
	selp.b32 	%r477, %r210, %r443, %p4;
	selp.b32 	%r478, %r209, %r442, %p4;
	selp.b32 	%r479, %r208, %r441, %p4;
	selp.b32 	%r480, %r183, %r440, %p4;
	selp.b32 	%r481, %r184, %r439, %p4;
	selp.b32 	%r482, %r185, %r438, %p4;
	selp.b32 	%r483, %r186, %r437, %p4;
	selp.b32 	%r484, %r187, %r436, %p4;
	selp.b32 	%r485, %r188, %r435, %p4;
	selp.b32 	%r486, %r189, %r434, %p4;
	selp.b32 	%r487, %r190, %r433, %p4;
	selp.b32 	%r488, %r191, %r432, %p4;
	selp.b32 	%r489, %r192, %r431, %p4;
	selp.b32 	%r490, %r193, %r430, %p4;
	selp.b32 	%r491, %r194, %r429, %p4;
	selp.b32 	%r492, %r195, %r428, %p4;
	selp.b32 	%r493, %r196, %r427, %p4;
	selp.b32 	%r494, %r197, %r426, %p4;
	selp.b32 	%r495, %r198, %r425, %p4;
	selp.b32 	%r496, %r199, %r424, %p4;
	selp.b32 	%r497, %r200, %r423, %p4;
	selp.b32 	%r498, %r201, %r422, %p4;
	selp.b32 	%r499, %r202, %r421, %p4;
	selp.b32 	%r500, %r203, %r420, %p4;
	selp.b32 	%r501, %r204, %r419, %p4;
	selp.b32 	%r502, %r205, %r418, %p4;
	selp.b32 	%r503, %r206, %r417, %p4;
	selp.b32 	%r504, %r207, %r416, %p4;
	shr.u32 	%r505, %r724, 2;
	xor.b32  	%r506, %r505, %r724;
	shl.b32 	%r507, %r182, 4;
	shl.b32 	%r508, %r506, 1;
	xor.b32  	%r509, %r508, %r507;
	xor.b32  	%r510, %r509, %r506;
	xor.b32  	%r723, %r510, %r182;
	add.s32 	%r511, %r2, %r680;
	add.s32 	%r512, %r511, %r723;
	cvt.rn.f32.u32 	%f10, %r512;
	fma.rn.f32 	%f11, %f10, 0f2F800000, 0f2F000000;
	mul.f32 	%f12, %f11, 0f47434F00;
	cvt.rzi.s32.f32 	%r513, %f12;
	mul.wide.s32 	%rd14, %r513, 160;
	add.s64 	%rd15, %rd7, %rd14;
	ld.global.u32 	%r225, [%rd15];
	ld.global.u32 	%r226, [%rd15+4];
	ld.global.u32 	%r227, [%rd15+8];
	ld.global.u32 	%r228, [%rd15+12];
	ld.global.u32 	%r229, [%rd15+16];
	ld.global.u32 	%r230, [%rd15+20];
	ld.global.u32 	%r231, [%rd15+24];
	ld.global.u32 	%r232, [%rd15+28];
	ld.global.u32 	%r233, [%rd15+32];
	ld.global.u32 	%r234, [%rd15+36];
	ld.global.u32 	%r235, [%rd15+40];
	ld.global.u32 	%r236, [%rd15+44];
	ld.global.u32 	%r237, [%rd15+48];
	ld.global.u32 	%r238, [%rd15+52];
	ld.global.u32 	%r239, [%rd15+56];
	ld.global.u32 	%r240, [%rd15+60];
	ld.global.u32 	%r241, [%rd15+64];
	ld.global.u32 	%r242, [%rd15+68];
	ld.global.u32 	%r243, [%rd15+72];
	ld.global.u32 	%r244, [%rd15+76];
	ld.global.u32 	%r245, [%rd15+80];
	ld.global.u32 	%r246, [%rd15+84];
	ld.global.u32 	%r247, [%rd15+88];
	ld.global.u32 	%r248, [%rd15+92];
	ld.global.u32 	%r249, [%rd15+96];
	ld.global.u32 	%r250, [%rd15+100];
	ld.global.u32 	%r251, [%rd15+104];
	ld.global.u32 	%r252, [%rd15+108];
	ld.global.u32 	%r253, [%rd15+112];
	ld.global.u32 	%r254, [%rd15+116];
	ld.global.u32 	%r255, [%rd15+120];
	ld.global.u32 	%r256, [%rd15+124];
	ld.global.u32 	%r257, [%rd15+128];
	ld.global.u32 	%r258, [%rd15+132];
	ld.global.u32 	%r259, [%rd15+136];
	ld.global.u32 	%r260, [%rd15+140];
	ld.global.u32 	%r261, [%rd15+144];
	ld.global.u32 	%r262, [%rd15+148];
	ld.global.u32 	%r263, [%rd15+152];
	ld.global.u32 	%r264, [%rd15+156];
	setp.lt.s32 	%p5, %r225, %r223;
	min.s32 	%r722, %r225, %r223;
	selp.b32 	%r706, %r249, %r504, %p5;
	selp.b32 	%r705, %r248, %r503, %p5;
	selp.b32 	%r704, %r247, %r502, %p5;
	selp.b32 	%r703, %r246, %r501, %p5;
	selp.b32 	%r702, %r245, %r500, %p5;
	selp.b32 	%r701, %r244, %r499, %p5;
	selp.b32 	%r700, %r243, %r498, %p5;
	selp.b32 	%r699, %r242, %r497, %p5;
	selp.b32 	%r698, %r241, %r496, %p5;
	selp.b32 	%r697, %r240, %r495, %p5;
	selp.b32 	%r696, %r239, %r494, %p5;
	selp.b32 	%r695, %r238, %r493, %p5;
	selp.b32 	%r694, %r237, %r492, %p5;
	selp.b32 	%r693, %r236, %r491, %p5;
	selp.b32 	%r692, %r235, %r490, %p5;
	selp.b32 	%r691, %r234, %r489, %p5;
	selp.b32 	%r690, %r233, %r488, %p5;
	selp.b32 	%r689, %r232, %r487, %p5;
	selp.b32 	%r688, %r231, %r486, %p5;
	selp.b32 	%r687, %r230, %r485, %p5;
	selp.b32 	%r686, %r229, %r484, %p5;
	selp.b32 	%r685, %r228, %r483, %p5;
	selp.b32 	%r684, %r227, %r482, %p5;
	selp.b32 	%r683, %r226, %r481, %p5;
	selp.b32 	%r682, %r225, %r480, %p5;
	selp.b32 	%r707, %r250, %r479, %p5;
	selp.b32 	%r708, %r251, %r478, %p5;
	selp.b32 	%r709, %r252, %r477, %p5;
	selp.b32 	%r710, %r253, %r476, %p5;
	selp.b32 	%r711, %r254, %r475, %p5;
	selp.b32 	%r712, %r255, %r474, %p5;
	selp.b32 	%r713, %r256, %r473, %p5;
	selp.b32 	%r714, %r257, %r472, %p5;
	selp.b32 	%r715, %r258, %r471, %p5;
	selp.b32 	%r716, %r259, %r470, %p5;
	selp.b32 	%r717, %r260, %r469, %p5;
	selp.b32 	%r718, %r261, %r468, %p5;
	selp.b32 	%r719, %r262, %r467, %p5;
	selp.b32 	%r720, %r263, %r466, %p5;
	selp.b32 	%r721, %r264, %r465, %p5;
	add.s32 	%r681, %r681, 1449748;
	add.s32 	%r680, %r680, 1449748;
	add.s32 	%r679, %r679, 1449748;
	add.s32 	%r678, %r678, 1449748;
	setp.ne.s32 	%p6, %r681, 36968574;
	mov.u32 	%r724, %r182;
	mov.u32 	%r725, %r140;
	mov.u32 	%r726, %r98;
	mov.u32 	%r727, %r53;
	@%p6 bra 	$L__BB2_2;
	ld.param.u64 	%rd20, [_Z9selectionP10ChromosomeS0_P17curandStateXORWOW_param_1];
	setp.lt.s32 	%p10, %r99, %r52;
	mov.u32 	%r514, %ctaid.x;
	mov.u32 	%r515, %ntid.x;
	mov.u32 	%r516, %tid.x;
	mad.lo.s32 	%r517, %r514, %r515, %r516;
	cvta.to.global.u64 	%rd16, %rd20;
	mul.wide.s32 	%rd17, %r517, 160;
	add.s64 	%rd18, %rd16, %rd17;
	selp.b32 	%r518, %r99, %r12, %p10;
	selp.b32 	%r519, %r141, %r518, %p3;
	selp.b32 	%r520, %r183, %r519, %p4;
	selp.b32 	%r521, %r225, %r520, %p5;
	st.global.u32 	[%rd18], %r521;
	selp.b32 	%r522, %r100, %r13, %p10;
	selp.b32 	%r523, %r142, %r522, %p3;
	selp.b32 	%r524, %r184, %r523, %p4;
	selp.b32 	%r525, %r226, %r524, %p5;
	st.global.u32 	[%rd18+4], %r525;
	selp.b32 	%r526, %r101, %r14, %p10;
	selp.b32 	%r527, %r143, %r526, %p3;
	selp.b32 	%r528, %r185, %r527, %p4;
	selp.b32 	%r529, %r227, %r528, %p5;
	st.global.u32 	[%rd18+8], %r529;
	selp.b32 	%r530, %r102, %r15, %p10;
	selp.b32 	%r531, %r144, %r530, %p3;
	selp.b32 	%r532, %r186, %r531, %p4;
	selp.b32 	%r533, %r228, %r532, %p5;
	st.global.u32 	[%rd18+12], %r533;
	selp.b32 	%r534, %r103, %r16, %p10;
	selp.b32 	%r535, %r145, %r534, %p3;
	selp.b32 	%r536, %r187, %r535, %p4;
	selp.b32 	%r537, %r229, %r536, %p5;
	st.global.u32 	[%rd18+16], %r537;
	selp.b32 	%r538, %r104, %r17, %p10;
	selp.b32 	%r539, %r146, %r538, %p3;
	selp.b32 	%r540, %r188, %r539, %p4;
	selp.b32 	%r541, %r230, %r540, %p5;
	st.global.u32 	[%rd18+20], %r541;
	selp.b32 	%r542, %r105, %r18, %p10;
	selp.b32 	%r543, %r147, %r542, %p3;
	selp.b32 	%r544, %r189, %r543, %p4;
	selp.b32 	%r545, %r231, %r544, %p5;
	st.global.u32 	[%rd18+24], %r545;
	selp.b32 	%r546, %r106, %r19, %p10;
	selp.b32 	%r547, %r148, %r546, %p3;
	selp.b32 	%r548, %r190, %r547, %p4;
	selp.b32 	%r549, %r232, %r548, %p5;
	st.global.u32 	[%rd18+28], %r549;
	selp.b32 	%r550, %r107, %r20, %p10;
	selp.b32 	%r551, %r149, %r550, %p3;
	selp.b32 	%r552, %r191, %r551, %p4;
	selp.b32 	%r553, %r233, %r552, %p5;
	st.global.u32 	[%rd18+32], %r553;
	selp.b32 	%r554, %r108, %r21, %p10;
	selp.b32 	%r555, %r150, %r554, %p3;
	selp.b32 	%r556, %r192, %r555, %p4;
	selp.b32 	%r557, %r234, %r556, %p5;
	st.global.u32 	[%rd18+36], %r557;
	selp.b32 	%r558, %r109, %r22, %p10;
	selp.b32 	%r559, %r151, %r558, %p3;
	selp.b32 	%r560, %r193, %r559, %p4;
	selp.b32 	%r561, %r235, %r560, %p5;
	st.global.u32 	[%rd18+40], %r561;
	selp.b32 	%r562, %r110, %r23, %p10;
	selp.b32 	%r563, %r152, %r562, %p3;
	selp.b32 	%r564, %r194, %r563, %p4;
	selp.b32 	%r565, %r236, %r564, %p5;
	st.global.u32 	[%rd18+44], %r565;
	selp.b32 	%r566, %r111, %r24, %p10;
	selp.b32 	%r567, %r153, %r566, %p3;
	selp.b32 	%r568, %r195, %r567, %p4;
	selp.b32 	%r569, %r237, %r568, %p5;
	st.global.u32 	[%rd18+48], %r569;
	selp.b32 	%r570, %r112, %r25, %p10;
	selp.b32 	%r571, %r154, %r570, %p3;
	selp.b32 	%r572, %r196, %r571, %p4;
	selp.b32 	%r573, %r238, %r572, %p5;
	st.global.u32 	[%rd18+52], %r573;
	selp.b32 	%r574, %r113, %r26, %p10;
	selp.b32 	%r575, %r155, %r574, %p3;
	selp.b32 	%r576, %r197, %r575, %p4;
	selp.b32 	%r577, %r239, %r576, %p5;
	st.global.u32 	[%rd18+56], %r577;
	selp.b32 	%r578, %r114, %r27, %p10;
	selp.b32 	%r579, %r156, %r578, %p3;
	selp.b32 	%r580, %r198, %r579, %p4;
	selp.b32 	%r581, %r240, %r580, %p5;
	st.global.u32 	[%rd18+60], %r581;
	selp.b32 	%r582, %r115, %r28, %p10;
	selp.b32 	%r583, %r157, %r582, %p3;
	selp.b32 	%r584, %r199, %r583, %p4;
	selp.b32 	%r585, %r241, %r584, %p5;
	st.global.u32 	[%rd18+64], %r585;
	selp.b32 	%r586, %r116, %r29, %p10;
	selp.b32 	%r587, %r158, %r586, %p3;
	selp.b32 	%r588, %r200, %r587, %p4;
	selp.b32 	%r589, %r242, %r588, %p5;
	st.global.u32 	[%rd18+68], %r589;
	selp.b32 	%r590, %r117, %r30, %p10;
	selp.b32 	%r591, %r159, %r590, %p3;
	selp.b32 	%r592, %r201, %r591, %p4;
	selp.b32 	%r593, %r243, %r592, %p5;
	st.global.u32 	[%rd18+72], %r593;
	selp.b32 	%r594, %r118, %r31, %p10;
	selp.b32 	%r595, %r160, %r594, %p3;
	selp.b32 	%r596, %r202, %r595, %p4;
	selp.b32 	%r597, %r244, %r596, %p5;
	st.global.u32 	[%rd18+76], %r597;
	selp.b32 	%r598, %r119, %r32, %p10;
	selp.b32 	%r599, %r161, %r598, %p3;
	selp.b32 	%r600, %r203, %r599, %p4;
	selp.b32 	%r601, %r245, %r600, %p5;
	st.global.u32 	[%rd18+80], %r601;
	selp.b32 	%r602, %r120, %r33, %p10;
	selp.b32 	%r603, %r162, %r602, %p3;
	selp.b32 	%r604, %r204, %r603, %p4;
	selp.b32 	%r605, %r246, %r604, %p5;
	st.global.u32 	[%rd18+84], %r605;
	selp.b32 	%r606, %r121, %r34, %p10;
	selp.b32 	%r607, %r163, %r606, %p3;
	selp.b32 	%r608, %r205, %r607, %p4;
	selp.b32 	%r609, %r247, %r608, %p5;
	st.global.u32 	[%rd18+88], %r609;
	selp.b32 	%r610, %r122, %r35, %p10;
	selp.b32 	%r611, %r164, %r610, %p3;
	selp.b32 	%r612, %r206, %r611, %p4;
	selp.b32 	%r613, %r248, %r612, %p5;
	st.global.u32 	[%rd18+92], %r613;
	selp.b32 	%r614, %r123, %r36, %p10;
	selp.b32 	%r615, %r165, %r614, %p3;
	selp.b32 	%r616, %r207, %r615, %p4;
	selp.b32 	%r617, %r249, %r616, %p5;
	st.global.u32 	[%rd18+96], %r617;
	selp.b32 	%r618, %r124, %r37, %p10;
	selp.b32 	%r619, %r166, %r618, %p3;
	selp.b32 	%r620, %r208, %r619, %p4;
	selp.b32 	%r621, %r250, %r620, %p5;
	st.global.u32 	[%rd18+100], %r621;
	selp.b32 	%r622, %r125, %r38, %p10;
	selp.b32 	%r623, %r167, %r622, %p3;
	selp.b32 	%r624, %r209, %r623, %p4;
	selp.b32 	%r625, %r251, %r624, %p5;
	st.global.u32 	[%rd18+104], %r625;
	selp.b32 	%r626, %r126, %r39, %p10;
	selp.b32 	%r627, %r168, %r626, %p3;
	selp.b32 	%r628, %r210, %r627, %p4;
	selp.b32 	%r629, %r252, %r628, %p5;
	st.global.u32 	[%rd18+108], %r629;
	selp.b32 	%r630, %r127, %r40, %p10;
	selp.b32 	%r631, %r169, %r630, %p3;
	selp.b32 	%r632, %r211, %r631, %p4;
	selp.b32 	%r633, %r253, %r632, %p5;
	st.global.u32 	[%rd18+112], %r633;
	selp.b32 	%r634, %r128, %r41, %p10;
	selp.b32 	%r635, %r170, %r634, %p3;
	selp.b32 	%r636, %r212, %r635, %p4;
	selp.b32 	%r637, %r254, %r636, %p5;
	st.global.u32 	[%rd18+116], %r637;
	selp.b32 	%r638, %r129, %r42, %p10;
	selp.b32 	%r639, %r171, %r638, %p3;
	selp.b32 	%r640, %r213, %r639, %p4;
	selp.b32 	%r641, %r255, %r640, %p5;
	st.global.u32 	[%rd18+120], %r641;
	selp.b32 	%r642, %r130, %r43, %p10;
	selp.b32 	%r643, %r172, %r642, %p3;
	selp.b32 	%r644, %r214, %r643, %p4;
	selp.b32 	%r645, %r256, %r644, %p5;
	st.global.u32 	[%rd18+124], %r645;
	selp.b32 	%r646, %r131, %r44, %p10;
	selp.b32 	%r647, %r173, %r646, %p3;
	selp.b32 	%r648, %r215, %r647, %p4;
	selp.b32 	%r649, %r257, %r648, %p5;
	st.global.u32 	[%rd18+128], %r649;
	selp.b32 	%r650, %r132, %r45, %p10;
	selp.b32 	%r651, %r174, %r650, %p3;
	selp.b32 	%r652, %r216, %r651, %p4;
	selp.b32 	%r653, %r258, %r652, %p5;
	st.global.u32 	[%rd18+132], %r653;
	selp.b32 	%r654, %r133, %r46, %p10;
	selp.b32 	%r655, %r175, %r654, %p3;
	selp.b32 	%r656, %r217, %r655, %p4;
	selp.b32 	%r657, %r259, %r656, %p5;
	st.global.u32 	[%rd18+136], %r657;
	selp.b32 	%r658, %r134, %r47, %p10;
	selp.b32 	%r659, %r176, %r658, %p3;
	selp.b32 	%r660, %r218, %r659, %p4;
	selp.b32 	%r661, %r260, %r660, %p5;
	st.global.u32 	[%rd18+140], %r661;
	selp.b32 	%r662, %r135, %r48, %p10;
	selp.b32 	%r663, %r177, %r662, %p3;
	selp.b32 	%r664, %r219, %r663, %p4;
	selp.b32 	%r665, %r261, %r664, %p5;
	st.global.u32 	[%rd18+144], %r665;
	selp.b32 	%r666, %r136, %r49, %p10;
	selp.b32 	%r667, %r178, %r666, %p3;
	selp.b32 	%r668, %r220, %r667, %p4;
	selp.b32 	%r669, %r262, %r668, %p5;
	st.global.u32 	[%rd18+148], %r669;
	selp.b32 	%r670, %r137, %r50, %p10;
	selp.b32 	%r671, %r179, %r670, %p3;
	selp.b32 	%r672, %r221, %r671, %p4;
	selp.b32 	%r673, %r263, %r672, %p5;
	st.global.u32 	[%rd18+152], %r673;
	selp.b32 	%r674, %r138, %r51, %p10;
	selp.b32 	%r675, %r180, %r674, %p3;
	selp.b32 	%r676, %r222, %r675, %p4;
	selp.b32 	%r677, %r264, %r676, %p5;
	st.global.u32 	[%rd18+156], %r677;
$L__BB2_4:
	ret;

}
	// .globl	_Z16crossover_singleP10ChromosomeS0_i
.visible .entry _Z16crossover_singleP10ChromosomeS0_i(
	.param .u64 .ptr .align 1 _Z16crossover_singleP10ChromosomeS0_i_param_0,
	.param .u64 .ptr .align 1 _Z16crossover_singleP10ChromosomeS0_i_param_1,
	.param .u32 _Z16crossover_singleP10ChromosomeS0_i_param_2
)
{
	.local .align 4 .b8 	__local_depot3[480];
	.reg .b64 	%SP;
	.reg .b64 	%SPL;
	.reg .pred 	%p<237>;
	.reg .b32 	%r<593>;
	.reg .b64 	%rd<266>;

	mov.u64 	%SPL, __local_depot3;
	ld.param.u32 	%r234, [_Z16crossover_singleP10ChromosomeS0_i_param_2];
	add.u64 	%rd1, %SPL, 0;
	add.u64 	%rd2, %SPL, 160;
	add.u64 	%rd3, %SPL, 320;
	mov.u32 	%r235, %ctaid.x;
	mov.u32 	%r236, %ntid.x;
	mov.u32 	%r237, %tid.x;
	mad.lo.s32 	%r1, %r235, %r236, %r237;
	setp.gt.s32 	%p1, %r1, 49999;
	@%p1 bra 	$L__BB3_240;
	ld.param.u64 	%rd263, [_Z16crossover_singleP10ChromosomeS0_i_param_1];
	ld.param.u64 	%rd262, [_Z16crossover_singleP10ChromosomeS0_i_param_0];
	cvta.to.global.u64 	%rd15, %rd262;
	cvta.to.global.u64 	%rd16, %rd263;
	shl.b32 	%r238, %r1, 1;
	mul.wide.s32 	%rd17, %r238, 160;
	add.s64 	%rd18, %rd16, %rd17;
	ld.global.u32 	%r239, [%rd18+156];
	ld.global.u32 	%r2, [%rd18+152];
	ld.global.u32 	%r3, [%rd18+148];
	ld.global.u32 	%r4, [%rd18+144];
	ld.global.u32 	%r5, [%rd18+140];
	ld.global.u32 	%r6, [%rd18+136];
	ld.global.u32 	%r7, [%rd18+132];
	ld.global.u32 	%r8, [%rd18+128];
	ld.global.u32 	%r9, [%rd18+124];
	ld.global.u32 	%r10, [%rd18+120];
	ld.global.u32 	%r11, [%rd18+116];
	ld.global.u32 	%r12, [%rd18+112];
	ld.global.u32 	%r13, [%rd18+108];
	ld.global.u32 	%r14, [%rd18+104];
	ld.global.u32 	%r15, [%rd18+100];
	ld.global.u32 	%r16, [%rd18+96];
	ld.global.u32 	%r17, [%rd18+92];
	ld.global.u32 	%r18, [%rd18+88];
	ld.global.u32 	%r19, [%rd18+84];
	ld.global.u32 	%r20, [%rd18+80];
	ld.global.u32 	%r21, [%rd18+76];
	ld.global.u32 	%r22, [%rd18+72];
	ld.global.u32 	%r23, [%rd18+68];
	ld.global.u32 	%r24, [%rd18+64];
	ld.global.u32 	%r25, [%rd18+60];
	ld.global.u32 	%r26, [%rd18+56];
	ld.global.u32 	%r27, [%rd18+52];
	ld.global.u32 	%r28, [%rd18+48];
	ld.global.u32 	%r29, [%rd18+44];
	ld.global.u32 	%r30, [%rd18+40];
	ld.global.u32 	%r31, [%rd18+36];
	ld.global.u32 	%r32, [%rd18+32];
	ld.global.u32 	%r33, [%rd18+28];
	ld.global.u32 	%r34, [%rd18+24];
	ld.global.u32 	%r35, [%rd18+20];
	ld.global.u32 	%r36, [%rd18+16];
	ld.global.u32 	%r37, [%rd18+12];
	ld.global.u32 	%r38, [%rd18+8];
	ld.global.u32 	%r240, [%rd18+4];
	ld.global.u32 	%r241, [%rd18];
	st.local.u32 	[%rd1], %r241;
	st.local.u32 	[%rd1+4], %r240;
	st.local.u32 	[%rd1+8], %r38;
	st.local.u32 	[%rd1+12], %r37;
	st.local.u32 	[%rd1+16], %r36;
	st.local.u32 	[%rd1+20], %r35;
	st.local.u32 	[%rd1+24], %r34;
	st.local.u32 	[%rd1+28], %r33;
	st.local.u32 	[%rd1+32], %r32;
	st.local.u32 	[%rd1+36], %r31;
	st.local.u32 	[%rd1+40], %r30;
	st.local.u32 	[%rd1+44], %r29;
	st.local.u32 	[%rd1+48], %r28;
	st.local.u32 	[%rd1+52], %r27;
	st.local.u32 	[%rd1+56], %r26;
	st.local.u32 	[%rd1+60], %r25;
	st.local.u32 	[%rd1+64], %r24;
	st.local.u32 	[%rd1+68], %r23;
	st.local.u32 	[%rd1+72], %r22;
	st.local.u32 	[%rd1+76], %r21;
	st.local.u32 	[%rd1+80], %r20;
	st.local.u32 	[%rd1+84], %r19;
	st.local.u32 	[%rd1+88], %r18;
	st.local.u32 	[%rd1+92], %r17;
	st.local.u32 	[%rd1+96], %r16;
	st.local.u32 	[%rd1+100], %r15;
	st.local.u32 	[%rd1+104], %r14;
	st.local.u32 	[%rd1+108], %r13;
	st.local.u32 	[%rd1+112], %r12;
	st.local.u32 	[%rd1+116], %r11;
	st.local.u32 	[%rd1+120], %r10;
	st.local.u32 	[%rd1+124], %r9;
	st.local.u32 	[%rd1+128], %r8;
	st.local.u32 	[%rd1+132], %r7;
	st.local.u32 	[%rd1+136], %r6;
	st.local.u32 	[%rd1+140], %r5;
	st.local.u32 	[%rd1+144], %r4;
	st.local.u32 	[%rd1+148], %r3;
	st.local.u32 	[%rd1+152], %r2;
	st.local.u32 	[%rd1+156], %r239;
	ld.global.u32 	%r242, [%rd18+316];
	ld.global.u32 	%r39, [%rd18+312];
	ld.global.u32 	%r40, [%rd18+308];
	ld.global.u32 	%r41, [%rd18+304];
	ld.global.u32 	%r42, [%rd18+300];
	ld.global.u32 	%r43, [%rd18+296];
	ld.global.u32 	%r44, [%rd18+292];
	ld.global.u32 	%r45, [%rd18+288];
	ld.global.u32 	%r46, [%rd18+284];
	ld.global.u32 	%r47, [%rd18+280];
	ld.global.u32 	%r48, [%rd18+276];
	ld.global.u32 	%r49, [%rd18+272];
	ld.global.u32 	%r50, [%rd18+268];
	ld.global.u32 	%r51, [%rd18+264];
	ld.global.u32 	%r52, [%rd18+260];
	ld.global.u32 	%r53, [%rd18+256];
	ld.global.u32 	%r54, [%rd18+252];
	ld.global.u32 	%r55, [%rd18+248];
	ld.global.u32 	%r56, [%rd18+244];
	ld.global.u32 	%r57, [%rd18+240];
	ld.global.u32 	%r58, [%rd18+236];
	ld.global.u32 	%r59, [%rd18+232];
	ld.global.u32 	%r60, [%rd18+228];
	ld.global.u32 	%r61, [%rd18+224];
	ld.global.u32 	%r62, [%rd18+220];
	ld.global.u32 	%r63, [%rd18+216];
	ld.global.u32 	%r64, [%rd18+212];
	ld.global.u32 	%r65, [%rd18+208];
	ld.global.u32 	%r66, [%rd18+204];
	ld.global.u32 	%r67, [%rd18+200];
	ld.global.u32 	%r68, [%rd18+196];
	ld.global.u32 	%r69, [%rd18+192];
	ld.global.u32 	%r70, [%rd18+188];
	ld.global.u32 	%r71, [%rd18+184];
	ld.global.u32 	%r72, [%rd18+180];
	ld.global.u32 	%r73, [%rd18+176];
	ld.global.u32 	%r74, [%rd18+172];
	ld.global.u32 	%r75, [%rd18+168];
	ld.global.u32 	%r76, [%rd18+164];
	ld.global.u32 	%r243, [%rd18+160];
	st.local.u32 	[%rd2], %r243;
	st.local.u32 	[%rd2+4], %r76;
	st.local.u32 	[%rd2+8], %r75;
	st.local.u32 	[%rd2+12], %r74;
	st.local.u32 	[%rd2+16], %r73;
	st.local.u32 	[%rd2+20], %r72;
	st.local.u32 	[%rd2+24], %r71;
	st.local.u32 	[%rd2+28], %r70;
	st.local.u32 	[%rd2+32], %r69;
	st.local.u32 	[%rd2+36], %r68;
	st.local.u32 	[%rd2+40], %r67;
	st.local.u32 	[%rd2+44], %r66;
	st.local.u32 	[%rd2+48], %r65;
	st.local.u32 	[%rd2+52], %r64;
	st.local.u32 	[%rd2+56], %r63;
	st.local.u32 	[%rd2+60], %r62;
	st.local.u32 	[%rd2+64], %r61;
	st.local.u32 	[%rd2+68], %r60;
	st.local.u32 	[%rd2+72], %r59;
	st.local.u32 	[%rd2+76], %r58;
	st.local.u32 	[%rd2+80], %r57;
	st.local.u32 	[%rd2+84], %r56;
	st.local.u32 	[%rd2+88], %r55;
	st.local.u32 	[%rd2+92], %r54;
	st.local.u32 	[%rd2+96], %r53;
	st.local.u32 	[%rd2+100], %r52;
	st.local.u32 	[%rd2+104], %r51;
	st.local.u32 	[%rd2+108], %r50;
	st.local.u32 	[%rd2+112], %r49;
	st.local.u32 	[%rd2+116], %r48;
	st.local.u32 	[%rd2+120], %r47;
	st.local.u32 	[%rd2+124], %r46;
	st.local.u32 	[%rd2+128], %r45;
	st.local.u32 	[%rd2+132], %r44;
	st.local.u32 	[%rd2+136], %r43;
	st.local.u32 	[%rd2+140], %r42;
	st.local.u32 	[%rd2+144], %r41;
	st.local.u32 	[%rd2+148], %r40;
	st.local.u32 	[%rd2+152], %r39;
	st.local.u32 	[%rd2+156], %r242;
	mul.wide.s32 	%rd19, %r1, 160;
	add.s64 	%rd20, %rd15, %rd19;
	ld.global.u32 	%r244, [%rd20+156];
	ld.global.u32 	%r245, [%rd20+152];
	ld.global.u32 	%r246, [%rd20+148];
	ld.global.u32 	%r247, [%rd20+144];
	ld.global.u32 	%r248, [%rd20+140];
	ld.global.u32 	%r249, [%rd20+136];
	ld.global.u32 	%r250, [%rd20+132];
	ld.global.u32 	%r251, [%rd20+128];
	ld.global.u32 	%r252, [%rd20+124];
	ld.global.u32 	%r253, [%rd20+120];
	ld.global.u32 	%r254, [%rd20+116];
	ld.global.u32 	%r255, [%rd20+112];
	ld.global.u32 	%r256, [%rd20+108];
	ld.global.u32 	%r257, [%rd20+104];
	ld.global.u32 	%r258, [%rd20+100];
	ld.global.u32 	%r259, [%rd20+96];
	ld.global.u32 	%r260, [%rd20+92];
	ld.global.u32 	%r261, [%rd20+88];
	ld.global.u32 	%r262, [%rd20+84];
	ld.global.u32 	%r263, [%rd20+80];
	ld.global.u32 	%r264, [%rd20+76];
	ld.global.u32 	%r265, [%rd20+72];
	ld.global.u32 	%r266, [%rd20+68];
	ld.global.u32 	%r267, [%rd20+64];
	ld.global.u32 	%r268, [%rd20+60];
	ld.global.u32 	%r269, [%rd20+56];
	ld.global.u32 	%r270, [%rd20+52];
	ld.global.u32 	%r271, [%rd20+48];
	ld.global.u32 	%r272, [%rd20+44];
	ld.global.u32 	%r273, [%rd20+40];
	ld.global.u32 	%r274, [%rd20+36];
	ld.global.u32 	%r275, [%rd20+32];
	ld.global.u32 	%r276, [%rd20+28];
	ld.global.u32 	%r277, [%rd20+24];
	ld.global.u32 	%r278, [%rd20+20];
	ld.global.u32 	%r279, [%rd20+16];
	ld.global.u32 	%r280, [%rd20+12];
	ld.global.u32 	%r281, [%rd20+8];
	add.s64 	%rd4, %rd20, 4;
	ld.global.u32 	%r282, [%rd20+4];
	ld.global.u32 	%r283, [%rd20];
	st.local.u32 	[%rd3], %r283;
	add.s64 	%rd21, %rd3, 4;
	st.local.u32 	[%rd3+4], %r282;
	st.local.u32 	[%rd3+8], %r281;
	st.local.u32 	[%rd3+12], %r280;
	st.local.u32 	[%rd3+16], %r279;
	st.local.u32 	[%rd3+20], %r278;
	st.local.u32 	[%rd3+24], %r277;
	st.local.u32 	[%rd3+28], %r276;
	st.local.u32 	[%rd3+32], %r275;
	st.local.u32 	[%rd3+36], %r274;
	st.local.u32 	[%rd3+40], %r273;
	st.local.u32 	[%rd3+44], %r272;
	st.local.u32 	[%rd3+48], %r271;
	st.local.u32 	[%rd3+52], %r270;
	st.local.u32 	[%rd3+56], %r269;
	st.local.u32 	[%rd3+60], %r268;
	st.local.u32 	[%rd3+64], %r267;
	st.local.u32 	[%rd3+68], %r266;
	st.local.u32 	[%rd3+72], %r265;
	st.local.u32 	[%rd3+76], %r264;
	st.local.u32 	[%rd3+80], %r263;
	st.local.u32 	[%rd3+84], %r262;
	st.local.u32 	[%rd3+88], %r261;
	st.local.u32 	[%rd3+92], %r260;
	st.local.u32 	[%rd3+96], %r259;
	st.local.u32 	[%rd3+100], %r258;
	st.local.u32 	[%rd3+104], %r257;
	st.local.u32 	[%rd3+108], %r256;
	st.local.u32 	[%rd3+112], %r255;
	st.local.u32 	[%rd3+116], %r254;
	st.local.u32 	[%rd3+120], %r253;
	st.local.u32 	[%rd3+124], %r252;
	st.local.u32 	[%rd3+128], %r251;
	st.local.u32 	[%rd3+132], %r250;
	st.local.u32 	[%rd3+136], %r249;
	st.local.u32 	[%rd3+140], %r248;
	st.local.u32 	[%rd3+144], %r247;
	st.local.u32 	[%rd3+148], %r246;
	st.local.u32 	[%rd3+152], %r245;
	st.local.u32 	[%rd3+156], %r244;
	mul.wide.s32 	%rd22, %r234, 4;
	add.s64 	%rd23, %rd21, %rd22;
	ld.local.u32 	%r77, [%rd23+-4];
	setp.eq.s32 	%p2, %r240, %r77;
	mov.b64 	%rd264, 1;
	@%p2 bra 	$L__BB3_39;
	setp.eq.s32 	%p3, %r38, %r77;
	mov.b64 	%rd264, 2;
	@%p3 bra 	$L__BB3_39;
	setp.eq.s32 	%p4, %r37, %r77;
	mov.b64 	%rd264, 3;
	@%p4 bra 	$L__BB3_39;
	setp.eq.s32 	%p5, %r36, %r77;
	mov.b64 	%rd264, 4;
	@%p5 bra 	$L__BB3_39;
	setp.eq.s32 	%p6, %r35, %r77;
	mov.b64 	%rd264, 5;
	@%p6 bra 	$L__BB3_39;
	setp.eq.s32 	%p7, %r34, %r77;
	mov.b64 	%rd264, 6;
	@%p7 bra 	$L__BB3_39;
	setp.eq.s32 	%p8, %r33, %r77;
	mov.b64 	%rd264, 7;
	@%p8 bra 	$L__BB3_39;
	setp.eq.s32 	%p9, %r32, %r77;
	mov.b64 	%rd264, 8;
	@%p9 bra 	$L__BB3_39;
	setp.eq.s32 	%p10, %r31, %r77;
	mov.b64 	%rd264, 9;
	@%p10 bra 	$L__BB3_39;
	setp.eq.s32 	%p11, %r30, %r77;
	mov.b64 	%rd264, 10;
	@%p11 bra 	$L__BB3_39;
	setp.eq.s32 	%p12, %r29, %r77;
	mov.b64 	%rd264, 11;
	@%p12 bra 	$L__BB3_39;
	setp.eq.s32 	%p13, %r28, %r77;
	mov.b64 	%rd264, 12;
	@%p13 bra 	$L__BB3_39;
	setp.eq.s32 	%p14, %r27, %r77;
	mov.b64 	%rd264, 13;
	@%p14 bra 	$L__BB3_39;
	setp.eq.s32 	%p15, %r26, %r77;
	mov.b64 	%rd264, 14;
	@%p15 bra 	$L__BB3_39;
	setp.eq.s32 	%p16, %r25, %r77;
	mov.b64 	%rd264, 15;
	@%p16 bra 	$L__BB3_39;
	setp.eq.s32 	%p17, %r24, %r77;
	mov.b64 	%rd264, 16;
	@%p17 bra 	$L__BB3_39;
	setp.eq.s32 	%p18, %r23, %r77;
	mov.b64 	%rd264, 17;
	@%p18 bra 	$L__BB3_39;
	setp.eq.s32 	%p19, %r22, %r77;
	mov.b64 	%rd264, 18;
	@%p19 bra 	$L__BB3_39;
	setp.eq.s32 	%p20, %r21, %r77;
	mov.b64 	%rd264, 19;
	@%p20 bra 	$L__BB3_39;
	setp.eq.s32 	%p21, %r20, %r77;
	mov.b64 	%rd264, 20;
	@%p21 bra 	$L__BB3_39;
	setp.eq.s32 	%p22, %r19, %r77;
	mov.b64 	%rd264, 21;
	@%p22 bra 	$L__BB3_39;
	setp.eq.s32 	%p23, %r18, %r77;
	mov.b64 	%rd264, 22;
	@%p23 bra 	$L__BB3_39;
	setp.eq.s32 	%p24, %r17, %r77;
	mov.b64 	%rd264, 23;
	@%p24 bra 	$L__BB3_39;
	setp.eq.s32 	%p25, %r16, %r77;
	mov.b64 	%rd264, 24;
	@%p25 bra 	$L__BB3_39;
	setp.eq.s32 	%p26, %r15, %r77;
	mov.b64 	%rd264, 25;
	@%p26 bra 	$L__BB3_39;
	setp.eq.s32 	%p27, %r14, %r77;
	mov.b64 	%rd264, 26;
	@%p27 bra 	$L__BB3_39;
	setp.eq.s32 	%p28, %r13, %r77;
	mov.b64 	%rd264, 27;
	@%p28 bra 	$L__BB3_39;
	setp.eq.s32 	%p29, %r12, %r77;
	mov.b64 	%rd264, 28;
	@%p29 bra 	$L__BB3_39;
	setp.eq.s32 	%p30, %r11, %r77;
	mov.b64 	%rd264, 29;
	@%p30 bra 	$L__BB3_39;
	setp.eq.s32 	%p31, %r10, %r77;
	mov.b64 	%rd264, 30;
	@%p31 bra 	$L__BB3_39;
	setp.eq.s32 	%p32, %r9, %r77;
	mov.b64 	%rd264, 31;
	@%p32 bra 	$L__BB3_39;
	setp.eq.s32 	%p33, %r8, %r77;
	mov.b64 	%rd264, 32;
	@%p33 bra 	$L__BB3_39;
	setp.eq.s32 	%p34, %r7, %r77;
	mov.b64 	%rd264, 33;
	@%p34 bra 	$L__BB3_39;
	setp.eq.s32 	%p35, %r6, %r77;
	mov.b64 	%rd264, 34;
	@%p35 bra 	$L__BB3_39;
	setp.eq.s32 	%p36, %r5, %r77;
	mov.b64 	%rd264, 35;
	@%p36 bra 	$L__BB3_39;
	setp.eq.s32 	%p37, %r4, %r77;
	mov.b64 	%rd264, 36;
	@%p37 bra 	$L__BB3_39;
	setp.eq.s32 	%p38, %r3, %r77;
	mov.b64 	%rd264, 37;
	@%p38 bra 	$L__BB3_39;
	setp.eq.s32 	%p39, %r2, %r77;
	selp.b64 	%rd264, 38, 0, %p39;
$L__BB3_39:
	shl.b64 	%rd60, %rd264, 2;
	add.s64 	%rd61, %rd1, %rd60;
	ld.local.u32 	%r78, [%rd61+4];
	setp.eq.s32 	%p40, %r78, 0;
	@%p40 bra 	$L__BB3_44;
	setp.lt.s32 	%p41, %r234, 1;
	mov.u32 	%r553, %r78;
	@%p41 bra 	$L__BB3_120;
	mov.b32 	%r515, 0;
	bra.uni 	$L__BB3_43;
$L__BB3_42:
	add.s32 	%r515, %r515, 1;
	setp.eq.s32 	%p43, %r515, %r234;
	mov.u32 	%r553, %r78;
	@%p43 bra 	$L__BB3_120;
$L__BB3_43:
	mul.wide.u32 	%rd62, %r515, 4;
	add.s64 	%rd63, %rd3, %rd62;
	ld.local.u32 	%r285, [%rd63+4];
	setp.ne.s32 	%p42, %r285, %r78;
	@%p42 bra 	$L__BB3_42;
$L__BB3_44:
	setp.lt.s32 	%p44, %r234, 1;
	mov.b32 	%r553, 1;
	@%p44 bra 	$L__BB3_120;
	mov.b32 	%r516, 0;
$L__BB3_46:
	mul.wide.u32 	%rd64, %r516, 4;
	add.s64 	%rd65, %rd3, %rd64;
	ld.local.u32 	%r288, [%rd65+4];
	setp.ne.s32 	%p45, %r288, 1;
	@%p45 bra 	$L__BB3_241;
	mov.b32 	%r517, 0;
$L__BB3_48:
	mul.wide.u32 	%rd66, %r517, 4;
	add.s64 	%rd67, %rd3, %rd66;
	ld.local.u32 	%r291, [%rd67+4];
	setp.ne.s32 	%p47, %r291, 2;
	@%p47 bra 	$L__BB3_242;
	mov.b32 	%r518, 0;
$L__BB3_50:
	mul.wide.u32 	%rd68, %r518, 4;
	add.s64 	%rd69, %rd3, %rd68;
	ld.local.u32 	%r294, [%rd69+4];
	setp.ne.s32 	%p49, %r294, 3;
	@%p49 bra 	$L__BB3_243;
	mov.b32 	%r519, 0;
$L__BB3_52:
	mul.wide.u32 	%rd70, %r519, 4;
	add.s64 	%rd71, %rd3, %rd70;
	ld.local.u32 	%r297, [%rd71+4];
	setp.ne.s32 	%p51, %r297, 4;
	@%p51 bra 	$L__BB3_244;
	mov.b32 	%r520, 0;
$L__BB3_54:
	mul.wide.u32 	%rd72, %r520, 4;
	add.s64 	%rd73, %rd3, %rd72;
	ld.local.u32 	%r300, [%rd73+4];
	setp.ne.s32 	%p53, %r300, 5;
	@%p53 bra 	$L__BB3_245;
	mov.b32 	%r521, 0;
$L__BB3_56:
	mul.wide.u32 	%rd74, %r521, 4;
	add.s64 	%rd75, %rd3, %rd74;
	ld.local.u32 	%r303, [%rd75+4];
	setp.ne.s32 	%p55, %r303, 6;
	@%p55 bra 	$L__BB3_246;
	mov.b32 	%r522, 0;
$L__BB3_58:
	mul.wide.u32 	%rd76, %r522, 4;
	add.s64 	%rd77, %rd3, %rd76;
	ld.local.u32 	%r306, [%rd77+4];
	setp.ne.s32 	%p57, %r306, 7;
	@%p57 bra 	$L__BB3_247;
	mov.b32 	%r523, 0;
$L__BB3_60:
	mul.wide.u32 	%rd78, %r523, 4;
	add.s64 	%rd79, %rd3, %rd78;
	ld.local.u32 	%r309, [%rd79+4];
	setp.ne.s32 	%p59, %r309, 8;
	@%p59 bra 	$L__BB3_248;
	mov.b32 	%r524, 0;
$L__BB3_62:
	mul.wide.u32 	%rd80, %r524, 4;
	add.s64 	%rd81, %rd3, %rd80;
	ld.local.u32 	%r312, [%rd81+4];
	setp.ne.s32 	%p61, %r312, 9;
	@%p61 bra 	$L__BB3_249;
	mov.b32 	%r525, 0;
$L__BB3_64:
	mul.wide.u32 	%rd82, %r525, 4;
	add.s64 	%rd83, %rd3, %rd82;
	ld.local.u32 	%r315, [%rd83+4];
	setp.ne.s32 	%p63, %r315, 10;
	@%p63 bra 	$L__BB3_250;
	mov.b32 	%r526, 0;
$L__BB3_66:
	mul.wide.u32 	%rd84, %r526, 4;
	add.s64 	%rd85, %rd3, %rd84;
	ld.local.u32 	%r318, [%rd85+4];
	setp.ne.s32 	%p65, %r318, 11;
	@%p65 bra 	$L__BB3_251;
	mov.b32 	%r527, 0;
$L__BB3_68:
	mul.wide.u32 	%rd86, %r527, 4;
	add.s64 	%rd87, %rd3, %rd86;
	ld.local.u32 	%r321, [%rd87+4];
	setp.ne.s32 	%p67, %r321, 12;
	@%p67 bra 	$L__BB3_252;
	mov.b32 	%r528, 0;
$L__BB3_70:
	mul.wide.u32 	%rd88, %r528, 4;
	add.s64 	%rd89, %rd3, %rd88;
	ld.local.u32 	%r324, [%rd89+4];
	setp.ne.s32 	%p69, %r324, 13;
	@%p69 bra 	$L__BB3_253;
	mov.b32 	%r529, 0;
$L__BB3_72:
	mul.wide.u32 	%rd90, %r529, 4;
	add.s64 	%rd91, %rd3, %rd90;
	ld.local.u32 	%r327, [%rd91+4];
	setp.ne.s32 	%p71, %r327, 14;
	@%p71 bra 	$L__BB3_254;
	mov.b32 	%r530, 0;
$L__BB3_74:
	mul.wide.u32 	%rd92, %r530, 4;
	add.s64 	%rd93, %rd3, %rd92;
	ld.local.u32 	%r330, [%rd93+4];
	setp.ne.s32 	%p73, %r330, 15;
	@%p73 bra 	$L__BB3_255;
	mov.b32 	%r531, 0;
$L__BB3_76:
	mul.wide.u32 	%rd94, %r531, 4;
	add.s64 	%rd95, %rd3, %rd94;
	ld.local.u32 	%r333, [%rd95+4];
	setp.ne.s32 	%p75, %r333, 16;
	@%p75 bra 	$L__BB3_256;
	mov.b32 	%r532, 0;
$L__BB3_78:
	mul.wide.u32 	%rd96, %r532, 4;
	add.s64 	%rd97, %rd3, %rd96;
	ld.local.u32 	%r336, [%rd97+4];
	setp.ne.s32 	%p77, %r336, 17;
	@%p77 bra 	$L__BB3_257;
	mov.b32 	%r533, 0;
$L__BB3_80:
	mul.wide.u32 	%rd98, %r533, 4;
	add.s64 	%rd99, %rd3, %rd98;
	ld.local.u32 	%r339, [%rd99+4];
	setp.ne.s32 	%p79, %r339, 18;
	@%p79 bra 	$L__BB3_258;
	mov.b32 	%r534, 0;
$L__BB3_82:
	mul.wide.u32 	%rd100, %r534, 4;
	add.s64 	%rd101, %rd3, %rd100;
	ld.local.u32 	%r342, [%rd101+4];
	setp.ne.s32 	%p81, %r342, 19;
	@%p81 bra 	$L__BB3_259;
	mov.b32 	%r535, 0;
$L__BB3_84:
	mul.wide.u32 	%rd102, %r535, 4;
	add.s64 	%rd103, %rd3, %rd102;
	ld.local.u32 	%r345, [%rd103+4];
	setp.ne.s32 	%p83, %r345, 20;
	@%p83 bra 	$L__BB3_260;
	mov.b32 	%r536, 0;
$L__BB3_86:
	mul.wide.u32 	%rd104, %r536, 4;
	add.s64 	%rd105, %rd3, %rd104;
	ld.local.u32 	%r348, [%rd105+4];
	setp.ne.s32 	%p85, %r348, 21;
	@%p85 bra 	$L__BB3_261;
	mov.b32 	%r537, 0;
$L__BB3_88:
	mul.wide.u32 	%rd106, %r537, 4;
	add.s64 	%rd107, %rd3, %rd106;
	ld.local.u32 	%r351, [%rd107+4];
	setp.ne.s32 	%p87, %r351, 22;
	@%p87 bra 	$L__BB3_262;
	mov.b32 	%r538, 0;
$L__BB3_90:
	mul.wide.u32 	%rd108, %r538, 4;
	add.s64 	%rd109, %rd3, %rd108;
	ld.local.u32 	%r354, [%rd109+4];
	setp.ne.s32 	%p89, %r354, 23;
	@%p89 bra 	$L__BB3_263;
	mov.b32 	%r539, 0;
$L__BB3_92:
	mul.wide.u32 	%rd110, %r539, 4;
	add.s64 	%rd111, %rd3, %rd110;
	ld.local.u32 	%r357, [%rd111+4];
	setp.ne.s32 	%p91, %r357, 24;
	@%p91 bra 	$L__BB3_264;
	mov.b32 	%r540, 0;
$L__BB3_94:
	mul.wide.u32 	%rd112, %r540, 4;
	add.s64 	%rd113, %rd3, %rd112;
	ld.local.u32 	%r360, [%rd113+4];
	setp.ne.s32 	%p93, %r360, 25;
	@%p93 bra 	$L__BB3_265;
	mov.b32 	%r541, 0;
$L__BB3_96:
	mul.wide.u32 	%rd114, %r541, 4;
	add.s64 	%rd115, %rd3, %rd114;
	ld.local.u32 	%r363, [%rd115+4];
	setp.ne.s32 	%p95, %r363, 26;
	@%p95 bra 	$L__BB3_266;
	mov.b32 	%r542, 0;
$L__BB3_98:
	mul.wide.u32 	%rd116, %r542, 4;
	add.s64 	%rd117, %rd3, %rd116;
	ld.local.u32 	%r366, [%rd117+4];
	setp.ne.s32 	%p97, %r366, 27;
	@%p97 bra 	$L__BB3_267;
	mov.b32 	%r543, 0;
$L__BB3_100:
	mul.wide.u32 	%rd118, %r543, 4;
	add.s64 	%rd119, %rd3, %rd118;
	ld.local.u32 	%r369, [%rd119+4];
	setp.ne.s32 	%p99, %r369, 28;
	@%p99 bra 	$L__BB3_268;
	mov.b32 	%r544, 0;
$L__BB3_102:
	mul.wide.u32 	%rd120, %r544, 4;
	add.s64 	%rd121, %rd3, %rd120;
	ld.local.u32 	%r372, [%rd121+4];
	setp.ne.s32 	%p101, %r372, 29;
	@%p101 bra 	$L__BB3_269;
	mov.b32 	%r545, 0;
$L__BB3_104:
	mul.wide.u32 	%rd122, %r545, 4;
	add.s64 	%rd123, %rd3, %rd122;
	ld.local.u32 	%r375, [%rd123+4];
	setp.ne.s32 	%p103, %r375, 30;
	@%p103 bra 	$L__BB3_270;
	mov.b32 	%r546, 0;
$L__BB3_106:
	mul.wide.u32 	%rd124, %r546, 4;
	add.s64 	%rd125, %rd3, %rd124;
	ld.local.u32 	%r378, [%rd125+4];
	setp.ne.s32 	%p105, %r378, 31;
	@%p105 bra 	$L__BB3_271;
	mov.b32 	%r547, 0;
$L__BB3_108:
	mul.wide.u32 	%rd126, %r547, 4;
	add.s64 	%rd127, %rd3, %rd126;
	ld.local.u32 	%r381, [%rd127+4];
	setp.ne.s32 	%p107, %r381, 32;
	@%p107 bra 	$L__BB3_272;
	mov.b32 	%r548, 0;
$L__BB3_110:
	mul.wide.u32 	%rd128, %r548, 4;
	add.s64 	%rd129, %rd3, %rd128;
	ld.local.u32 	%r384, [%rd129+4];
	setp.ne.s32 	%p109, %r384, 33;
	@%p109 bra 	$L__BB3_273;
	mov.b32 	%r549, 0;
$L__BB3_112:
	mul.wide.u32 	%rd130, %r549, 4;
	add.s64 	%rd131, %rd3, %rd130;
	ld.local.u32 	%r387, [%rd131+4];
	setp.ne.s32 	%p111, %r387, 34;
	@%p111 bra 	$L__BB3_274;
	mov.b32 	%r550, 0;
$L__BB3_114:
	mul.wide.u32 	%rd132, %r550, 4;
	add.s64 	%rd133, %rd3, %rd132;
	ld.local.u32 	%r390, [%rd133+4];
	setp.ne.s32 	%p113, %r390, 35;
	@%p113 bra 	$L__BB3_275;
	mov.b32 	%r551, 0;
$L__BB3_116:
	mul.wide.u32 	%rd134, %r551, 4;
	add.s64 	%rd135, %rd3, %rd134;
	ld.local.u32 	%r393, [%rd135+4];
	setp.ne.s32 	%p115, %r393, 36;
	@%p115 bra 	$L__BB3_276;
	mov.b32 	%r552, 0;
$L__BB3_118:
	mul.wide.u32 	%rd136, %r552, 4;
	add.s64 	%rd137, %rd3, %rd136;
	ld.local.u32 	%r396, [%rd137+4];
	setp.eq.s32 	%p117, %r396, 37;
	mov.u32 	%r553, %r78;
	@%p117 bra 	$L__BB3_120;
	add.s32 	%r552, %r552, 1;
	setp.ne.s32 	%p118, %r552, %r234;
	mov.b32 	%r553, 37;
	@%p118 bra 	$L__BB3_118;
$L__BB3_120:
	setp.eq.s32 	%p119, %r76, %r77;
	mov.b64 	%rd265, 1;
	@%p119 bra 	$L__BB3_158;
	setp.eq.s32 	%p120, %r75, %r77;
	mov.b64 	%rd265, 2;
	@%p120 bra 	$L__BB3_158;
	setp.eq.s32 	%p121, %r74, %r77;
	mov.b64 	%rd265, 3;
	@%p121 bra 	$L__BB3_158;
	setp.eq.s32 	%p122, %r73, %r77;
	mov.b64 	%rd265, 4;
	@%p122 bra 	$L__BB3_158;
	setp.eq.s32 	%p123, %r72, %r77;
	mov.b64 	%rd265, 5;
	@%p123 bra 	$L__BB3_158;
	setp.eq.s32 	%p124, %r71, %r77;
	mov.b64 	%rd265, 6;
	@%p124 bra 	$L__BB3_158;
	setp.eq.s32 	%p125, %r70, %r77;
	mov.b64 	%rd265, 7;
	@%p125 bra 	$L__BB3_158;
	setp.eq.s32 	%p126, %r69, %r77;
	mov.b64 	%rd265, 8;
	@%p126 bra 	$L__BB3_158;
	setp.eq.s32 	%p127, %r68, %r77;
	mov.b64 	%rd265, 9;
	@%p127 bra 	$L__BB3_158;
	setp.eq.s32 	%p128, %r67, %r77;
	mov.b64 	%rd265, 10;
	@%p128 bra 	$L__BB3_158;
	setp.eq.s32 	%p129, %r66, %r77;
	mov.b64 	%rd265, 11;
	@%p129 bra 	$L__BB3_158;
	setp.eq.s32 	%p130, %r65, %r77;
	mov.b64 	%rd265, 12;
	@%p130 bra 	$L__BB3_158;
	setp.eq.s32 	%p131, %r64, %r77;
	mov.b64 	%rd265, 13;
	@%p131 bra 	$L__BB3_158;
	setp.eq.s32 	%p132, %r63, %r77;
	mov.b64 	%rd265, 14;
	@%p132 bra 	$L__BB3_158;
	setp.eq.s32 	%p133, %r62, %r77;
	mov.b64 	%rd265, 15;
	@%p133 bra 	$L__BB3_158;
	setp.eq.s32 	%p134, %r61, %r77;
	mov.b64 	%rd265, 16;
	@%p134 bra 	$L__BB3_158;
	setp.eq.s32 	%p135, %r60, %r77;
	mov.b64 	%rd265, 17;
	@%p135 bra 	$L__BB3_158;
	setp.eq.s32 	%p136, %r59, %r77;
	mov.b64 	%rd265, 18;
	@%p136 bra 	$L__BB3_158;
	setp.eq.s32 	%p137, %r58, %r77;
	mov.b64 	%rd265, 19;
	@%p137 bra 	$L__BB3_158;
	setp.eq.s32 	%p138, %r57, %r77;
	mov.b64 	%rd265, 20;
	@%p138 bra 	$L__BB3_158;
	setp.eq.s32 	%p139, %r56, %r77;
	mov.b64 	%rd265, 21;
	@%p139 bra 	$L__BB3_158;
	setp.eq.s32 	%p140, %r55, %r77;
	mov.b64 	%rd265, 22;
	@%p140 bra 	$L__BB3_158;
	setp.eq.s32 	%p141, %r54, %r77;
	mov.b64 	%rd265, 23;
	@%p141 bra 	$L__BB3_158;
	setp.eq.s32 	%p142, %r53, %r77;
	mov.b64 	%rd265, 24;
	@%p142 bra 	$L__BB3_158;
	setp.eq.s32 	%p143, %r52, %r77;
	mov.b64 	%rd265, 25;
	@%p143 bra 	$L__BB3_158;
	setp.eq.s32 	%p144, %r51, %r77;
	mov.b64 	%rd265, 26;
	@%p144 bra 	$L__BB3_158;
	setp.eq.s32 	%p145, %r50, %r77;
	mov.b64 	%rd265, 27;
	@%p145 bra 	$L__BB3_158;
	setp.eq.s32 	%p146, %r49, %r77;
	mov.b64 	%rd265, 28;
	@%p146 bra 	$L__BB3_158;
	setp.eq.s32 	%p147, %r48, %r77;
	mov.b64 	%rd265, 29;
	@%p147 bra 	$L__BB3_158;
	setp.eq.s32 	%p148, %r47, %r77;
	mov.b64 	%rd265, 30;
	@%p148 bra 	$L__BB3_158;
	setp.eq.s32 	%p149, %r46, %r77;
	mov.b64 	%rd265, 31;
	@%p149 bra 	$L__BB3_158;
	setp.eq.s32 	%p150, %r45, %r77;
	mov.b64 	%rd265, 32;
	@%p150 bra 	$L__BB3_158;
	setp.eq.s32 	%p151, %r44, %r77;
	mov.b64 	%rd265, 33;
	@%p151 bra 	$L__BB3_158;
	setp.eq.s32 	%p152, %r43, %r77;
	mov.b64 	%rd265, 34;
	@%p152 bra 	$L__BB3_158;
	setp.eq.s32 	%p153, %r42, %r77;
	mov.b64 	%rd265, 35;
	@%p153 bra 	$L__BB3_158;
	setp.eq.s32 	%p154, %r41, %r77;
	mov.b64 	%rd265, 36;
	@%p154 bra 	$L__BB3_158;
	setp.eq.s32 	%p155, %r40, %r77;
	mov.b64 	%rd265, 37;
	@%p155 bra 	$L__BB3_158;
	setp.eq.s32 	%p156, %r39, %r77;
	selp.b64 	%rd265, 38, 0, %p156;
$L__BB3_158:
	shl.b64 	%rd175, %rd265, 2;
	add.s64 	%rd176, %rd2, %rd175;
	ld.local.u32 	%r156, [%rd176+4];
	setp.eq.s32 	%p157, %r156, 0;
	@%p157 bra 	$L__BB3_163;
	setp.lt.s32 	%p158, %r234, 1;
	mov.u32 	%r592, %r156;
	@%p158 bra 	$L__BB3_239;
	mov.b32 	%r554, 0;
	bra.uni 	$L__BB3_162;
$L__BB3_161:
	add.s32 	%r554, %r554, 1;
	setp.eq.s32 	%p160, %r554, %r234;
	mov.u32 	%r592, %r156;
	@%p160 bra 	$L__BB3_239;
$L__BB3_162:
	mul.wide.u32 	%rd177, %r554, 4;
	add.s64 	%rd178, %rd3, %rd177;
	ld.local.u32 	%r399, [%rd178+4];
	setp.ne.s32 	%p159, %r399, %r156;
	@%p159 bra 	$L__BB3_161;
$L__BB3_163:
	setp.lt.s32 	%p161, %r234, 1;
	mov.b32 	%r592, 1;
	@%p161 bra 	$L__BB3_239;
	mov.b32 	%r555, 0;
$L__BB3_165:
	mul.wide.u32 	%rd179, %r555, 4;
	add.s64 	%rd180, %rd3, %rd179;
	ld.local.u32 	%r402, [%rd180+4];
	setp.ne.s32 	%p162, %r402, 1;
	@%p162 bra 	$L__BB3_277;
	mov.b32 	%r556, 0;
$L__BB3_167:
	mul.wide.u32 	%rd181, %r556, 4;
	add.s64 	%rd182, %rd3, %rd181;
	ld.local.u32 	%r405, [%rd182+4];
	setp.ne.s32 	%p164, %r405, 2;
	@%p164 bra 	$L__BB3_278;
	mov.b32 	%r557, 0;
$L__BB3_169:
	mul.wide.u32 	%rd183, %r557, 4;
	add.s64 	%rd184, %rd3, %rd183;
	ld.local.u32 	%r408, [%rd184+4];
	setp.ne.s32 	%p166, %r408, 3;
	@%p166 bra 	$L__BB3_279;
	mov.b32 	%r558, 0;
$L__BB3_171:
	mul.wide.u32 	%rd185, %r558, 4;
	add.s64 	%rd186, %rd3, %rd185;
	ld.local.u32 	%r411, [%rd186+4];
	setp.ne.s32 	%p168, %r411, 4;
	@%p168 bra 	$L__BB3_280;
	mov.b32 	%r559, 0;
$L__BB3_173:
	mul.wide.u32 	%rd187, %r559, 4;
	add.s64 	%rd188, %rd3, %rd187;
	ld.local.u32 	%r414, [%rd188+4];
	setp.ne.s32 	%p170, %r414, 5;
	@%p170 bra 	$L__BB3_281;
	mov.b32 	%r560, 0;
$L__BB3_175:
	mul.wide.u32 	%rd189, %r560, 4;
	add.s64 	%rd190, %rd3, %rd189;
	ld.local.u32 	%r417, [%rd190+4];
	setp.ne.s32 	%p172, %r417, 6;
	@%p172 bra 	$L__BB3_282;
	mov.b32 	%r561, 0;
$L__BB3_177:
	mul.wide.u32 	%rd191, %r561, 4;
	add.s64 	%rd192, %rd3, %rd191;
	ld.local.u32 	%r420, [%rd192+4];
	setp.ne.s32 	%p174, %r420, 7;
	@%p174 bra 	$L__BB3_283;
	mov.b32 	%r562, 0;
$L__BB3_179:
	mul.wide.u32 	%rd193, %r562, 4;
	add.s64 	%rd194, %rd3, %rd193;
	ld.local.u32 	%r423, [%rd194+4];
	setp.ne.s32 	%p176, %r423, 8;
	@%p176 bra 	$L__BB3_284;
	mov.b32 	%r563, 0;
$L__BB3_181:
	mul.wide.u32 	%rd195, %r563, 4;
	add.s64 	%rd196, %rd3, %rd195;
	ld.local.u32 	%r426, [%rd196+4];
	setp.ne.s32 	%p178, %r426, 9;
	@%p178 bra 	$L__BB3_285;
	mov.b32 	%r564, 0;
$L__BB3_183:
	mul.wide.u32 	%rd197, %r564, 4;
	add.s64 	%rd198, %rd3, %rd197;
	ld.local.u32 	%r429, [%rd198+4];
	setp.ne.s32 	%p180, %r429, 10;
	@%p180 bra 	$L__BB3_286;
	mov.b32 	%r565, 0;
$L__BB3_185:
	mul.wide.u32 	%rd199, %r565, 4;
	add.s64 	%rd200, %rd3, %rd199;
	ld.local.u32 	%r432, [%rd200+4];
	setp.ne.s32 	%p182, %r432, 11;
	@%p182 bra 	$L__BB3_287;
	mov.b32 	%r566, 0;
$L__BB3_187:
	mul.wide.u32 	%rd201, %r566, 4;
	add.s64 	%rd202, %rd3, %rd201;
	ld.local.u32 	%r435, [%rd202+4];
	setp.ne.s32 	%p184, %r435, 12;
	@%p184 bra 	$L__BB3_288;
	mov.b32 	%r567, 0;
$L__BB3_189:
	mul.wide.u32 	%rd203, %r567, 4;
	add.s64 	%rd204, %rd3, %rd203;
	ld.local.u32 	%r438, [%rd204+4];
	setp.ne.s32 	%p186, %r438, 13;
	@%p186 bra 	$L__BB3_289;
	mov.b32 	%r568, 0;
$L__BB3_191:
	mul.wide.u32 	%rd205, %r568, 4;
	add.s64 	%rd206, %rd3, %rd205;
	ld.local.u32 	%r441, [%rd206+4];
	setp.ne.s32 	%p188, %r441, 14;
	@%p188 bra 	$L__BB3_290;
	mov.b32 	%r569, 0;
$L__BB3_193:
	mul.wide.u32 	%rd207, %r569, 4;
	add.s64 	%rd208, %rd3, %rd207;
	ld.local.u32 	%r444, [%rd208+4];
	setp.ne.s32 	%p190, %r444, 15;
	@%p190 bra 	$L__BB3_291;
	mov.b32 	%r570, 0;
$L__BB3_195:
	mul.wide.u32 	%rd209, %r570, 4;
	add.s64 	%rd210, %rd3, %rd209;
	ld.local.u32 	%r447, [%rd210+4];
	setp.ne.s32 	%p192, %r447, 16;
	@%p192 bra 	$L__BB3_292;
	mov.b32 	%r571, 0;
$L__BB3_197:
	mul.wide.u32 	%rd211, %r571, 4;
	add.s64 	%rd212, %rd3, %rd211;
	ld.local.u32 	%r450, [%rd212+4];
	setp.ne.s32 	%p194, %r450, 17;
	@%p194 bra 	$L__BB3_293;
	mov.b32 	%r572, 0;
$L__BB3_199:
	mul.wide.u32 	%rd213, %r572, 4;
	add.s64 	%rd214, %rd3, %rd213;
	ld.local.u32 	%r453, [%rd214+4];
	setp.ne.s32 	%p196, %r453, 18;
	@%p196 bra 	$L__BB3_294;
	mov.b32 	%r573, 0;
$L__BB3_201:
	mul.wide.u32 	%rd215, %r573, 4;
	add.s64 	%rd216, %rd3, %rd215;
	ld.local.u32 	%r456, [%rd216+4];
	setp.ne.s32 	%p198, %r456, 19;
	@%p198 bra 	$L__BB3_295;
	mov.b32 	%r574, 0;
$L__BB3_203:
	mul.wide.u32 	%rd217, %r574, 4;
	add.s64 	%rd218, %rd3, %rd217;
	ld.local.u32 	%r459, [%rd218+4];
	setp.ne.s32 	%p200, %r459, 20;
	@%p200 bra 	$L__BB3_296;
	mov.b32 	%r575, 0;
$L__BB3_205:
	mul.wide.u32 	%rd219, %r575, 4;
	add.s64 	%rd220, %rd3, %rd219;
	ld.local.u32 	%r462, [%rd220+4];
	setp.ne.s32 	%p202, %r462, 21;
	@%p202 bra 	$L__BB3_297;
	mov.b32 	%r576, 0;
$L__BB3_207:
	mul.wide.u32 	%rd221, %r576, 4;
	add.s64 	%rd222, %rd3, %rd221;
	ld.local.u32 	%r465, [%rd222+4];
	setp.ne.s32 	%p204, %r465, 22;
	@%p204 bra 	$L__BB3_298;
	mov.b32 	%r577, 0;
$L__BB3_209:
	mul.wide.u32 	%rd223, %r577, 4;
	add.s64 	%rd224, %rd3, %rd223;
	ld.local.u32 	%r468, [%rd224+4];
	setp.ne.s32 	%p206, %r468, 23;
	@%p206 bra 	$L__BB3_299;
	mov.b32 	%r578, 0;
$L__BB3_211:
	mul.wide.u32 	%rd225, %r578, 4;
	add.s64 	%rd226, %rd3, %rd225;
	ld.local.u32 	%r471, [%rd226+4];
	setp.ne.s32 	%p208, %r471, 24;
	@%p208 bra 	$L__BB3_300;
	mov.b32 	%r579, 0;
$L__BB3_213:
	mul.wide.u32 	%rd227, %r579, 4;
	add.s64 	%rd228, %rd3, %rd227;
	ld.local.u32 	%r474, [%rd228+4];
	setp.ne.s32 	%p210, %r474, 25;
	@%p210 bra 	$L__BB3_301;
	mov.b32 	%r580, 0;
$L__BB3_215:
	mul.wide.u32 	%rd229, %r580, 4;
	add.s64 	%rd230, %rd3, %rd229;
	ld.local.u32 	%r477, [%rd230+4];
	setp.ne.s32 	%p212, %r477, 26;
	@%p212 bra 	$L__BB3_302;
	mov.b32 	%r581, 0;
$L__BB3_217:
	mul.wide.u32 	%rd231, %r581, 4;
	add.s64 	%rd232, %rd3, %rd231;
	ld.local.u32 	%r480, [%rd232+4];
	setp.ne.s32 	%p214, %r480, 27;
	@%p214 bra 	$L__BB3_303;
	mov.b32 	%r582, 0;
$L__BB3_219:
	mul.wide.u32 	%rd233, %r582, 4;
	add.s64 	%rd234, %rd3, %rd233;
	ld.local.u32 	%r483, [%rd234+4];
	setp.ne.s32 	%p216, %r483, 28;
	@%p216 bra 	$L__BB3_304;
	mov.b32 	%r583, 0;
$L__BB3_221:
	mul.wide.u32 	%rd235, %r583, 4;
	add.s64 	%rd236, %rd3, %rd235;
	ld.local.u32 	%r486, [%rd236+4];
	setp.ne.s32 	%p218, %r486, 29;
	@%p218 bra 	$L__BB3_305;
	mov.b32 	%r584, 0;
$L__BB3_223:
	mul.wide.u32 	%rd237, %r584, 4;
	add.s64 	%rd238, %rd3, %rd237;
	ld.local.u32 	%r489, [%rd238+4];
	setp.ne.s32 	%p220, %r489, 30;
	@%p220 bra 	$L__BB3_306;
	mov.b32 	%r585, 0;
$L__BB3_225:
	mul.wide.u32 	%rd239, %r585, 4;
	add.s64 	%rd240, %rd3, %rd239;
	ld.local.u32 	%r492, [%rd240+4];
	setp.ne.s32 	%p222, %r492, 31;
	@%p222 bra 	$L__BB3_307;
	mov.b32 	%r586, 0;
$L__BB3_227:
	mul.wide.u32 	%rd241, %r586, 4;
	add.s64 	%rd242, %rd3, %rd241;
	ld.local.u32 	%r495, [%rd242+4];
	setp.ne.s32 	%p224, %r495, 32;
	@%p224 bra 	$L__BB3_308;
	mov.b32 	%r587, 0;
$L__BB3_229:
	mul.wide.u32 	%rd243, %r587, 4;
	add.s64 	%rd244, %rd3, %rd243;
	ld.local.u32 	%r498, [%rd244+4];
	setp.ne.s32 	%p226, %r498, 33;
	@%p226 bra 	$L__BB3_309;
	mov.b32 	%r588, 0;
$L__BB3_231:
	mul.wide.u32 	%rd245, %r588, 4;
	add.s64 	%rd246, %rd3, %rd245;
	ld.local.u32 	%r501, [%rd246+4];
	setp.ne.s32 	%p228, %r501, 34;
	@%p228 bra 	$L__BB3_310;
	mov.b32 	%r589, 0;
$L__BB3_233:
	mul.wide.u32 	%rd247, %r589, 4;
	add.s64 	%rd248, %rd3, %rd247;
	ld.local.u32 	%r504, [%rd248+4];
	setp.ne.s32 	%p230, %r504, 35;
	@%p230 bra 	$L__BB3_311;
	mov.b32 	%r590, 0;
$L__BB3_235:
	mul.wide.u32 	%rd249, %r590, 4;
	add.s64 	%rd250, %rd3, %rd249;
	ld.local.u32 	%r507, [%rd250+4];
	setp.ne.s32 	%p232, %r507, 36;
	@%p232 bra 	$L__BB3_312;
	mov.b32 	%r591, 0;
$L__BB3_237:
	mul.wide.u32 	%rd251, %r591, 4;
	add.s64 	%rd252, %rd3, %rd251;
	ld.local.u32 	%r510, [%rd252+4];
	setp.eq.s32 	%p234, %r510, 37;
	mov.u32 	%r592, %r156;
	@%p234 bra 	$L__BB3_239;
	add.s32 	%r591, %r591, 1;
	setp.ne.s32 	%p235, %r591, %r234;
	mov.b32 	%r592, 37;
	@%p235 bra 	$L__BB3_237;
$L__BB3_239:
	mul.wide.s32 	%rd253, %r77, 152;
	mov.u64 	%rd254, cudaMap;
	add.s64 	%rd255, %rd254, %rd253;
	mul.wide.s32 	%rd256, %r553, 4;
	add.s64 	%rd257, %rd255, %rd256;
	ld.const.u32 	%r512, [%rd257];
	mul.wide.s32 	%rd258, %r592, 4;
	add.s64 	%rd259, %rd255, %rd258;
	ld.const.u32 	%r513, [%rd259];
	setp.gt.s32 	%p236, %r512, %r513;
	selp.b32 	%r514, %r592, %r553, %p236;
	mul.wide.s32 	%rd260, %r234, 4;
	add.s64 	%rd261, %rd4, %rd260;
	st.global.u32 	[%rd261], %r514;
$L__BB3_240:
	ret;
$L__BB3_241:
	add.s32 	%r516, %r516, 1;
	setp.eq.s32 	%p46, %r516, %r234;
	@%p46 bra 	$L__BB3_120;
	bra.uni 	$L__BB3_46;
$L__BB3_242:
	add.s32 	%r517, %r517, 1;
	setp.eq.s32 	%p48, %r517, %r234;
	mov.b32 	%r553, 2;
	@%p48 bra 	$L__BB3_120;
	bra.uni 	$L__BB3_48;
$L__BB3_243:
	add.s32 	%r518, %r518, 1;
	setp.eq.s32 	%p50, %r518, %r234;
	mov.b32 	%r553, 3;
	@%p50 bra 	$L__BB3_120;
	bra.uni 	$L__BB3_50;
$L__BB3_244:
	add.s32 	%r519, %r519, 1;
	setp.eq.s32 	%p52, %r519, %r234;
	mov.b32 	%r553, 4;
	@%p52 bra 	$L__BB3_120;
	bra.uni 	$L__BB3_52;
$L__BB3_245:
	add.s32 	%r520, %r520, 1;
	setp.eq.s32 	%p54, %r520, %r234;
	mov.b32 	%r553, 5;
	@%p54 bra 	$L__BB3_120;
	bra.uni 	$L__BB3_54;
$L__BB3_246:
	add.s32 	%r521, %r521, 1;
	setp.eq.s32 	%p56, %r521, %r234;
	mov.b32 	%r553, 6;
	@%p56 bra 	$L__BB3_120;
	bra.uni 	$L__BB3_56;
$L__BB3_247:
	add.s32 	%r522, %r522, 1;
	setp.eq.s32 	%p58, %r522, %r234;
	mov.b32 	%r553, 7;
	@%p58 bra 	$L__BB3_120;
	bra.uni 	$L__BB3_58;
$L__BB3_248:
	add.s32 	%r523, %r523, 1;
	setp.eq.s32 	%p60, %r523, %r234;
	mov.b32 	%r553, 8;
	@%p60 bra 	$L__BB3_120;
	bra.uni 	$L__BB3_60;
$L__BB3_249:
	add.s32 	%r524, %r524, 1;
	setp.eq.s32 	%p62, %r524, %r234;
	mov.b32 	%r553, 9;
	@%p62 bra 	$L__BB3_120;
	bra.uni 	$L__BB3_62;
$L__BB3_250:
	add.s32 	%r525, %r525, 1;
	setp.eq.s32 	%p64, %r525, %r234;
	mov.b32 	%r553, 10;
	@%p64 bra 	$L__BB3_120;
	bra.uni 	$L__BB3_64;
$L__BB3_251:
	add.s32 	%r526, %r526, 1;
	setp.eq.s32 	%p66, %r526, %r234;
	mov.b32 	%r553, 11;
	@%p66 bra 	$L__BB3_120;
	bra.uni 	$L__BB3_66;
$L__BB3_252:
	add.s32 	%r527, %r527, 1;
	setp.eq.s32 	%p68, %r527, %r234;
	mov.b32 	%r553, 12;
	@%p68 bra 	$L__BB3_120;
	bra.uni 	$L__BB3_68;
$L__BB3_253:
	add.s32 	%r528, %r528, 1;
	setp.eq.s32 	%p70, %r528, %r234;
	mov.b32 	%r553, 13;
	@%p70 bra 	$L__BB3_120;
	bra.uni 	$L__BB3_70;
$L__BB3_254:
	add.s32 	%r529, %r529, 1;
	setp.eq.s32 	%p72, %r529, %r234;
	mov.b32 	%r553, 14;
	@%p72 bra 	$L__BB3_120;
	bra.uni 	$L__BB3_72;
$L__BB3_255:
	add.s32 	%r530, %r530, 1;
	setp.eq.s32 	%p74, %r530, %r234;
	mov.b32 	%r553, 15;
	@%p74 bra 	$L__BB3_120;
	bra.uni 	$L__BB3_74;
$L__BB3_256:
	add.s32 	%r531, %r531, 1;
	setp.eq.s32 	%p76, %r531, %r234;
	mov.b32 	%r553, 16;
	@%p76 bra 	$L__BB3_120;
	bra.uni 	$L__BB3_76;
$L__BB3_257:
	add.s32 	%r532, %r532, 1;
	setp.eq.s32 	%p78, %r532, %r234;
	mov.b32 	%r553, 17;
	@%p78 bra 	$L__BB3_120;
	bra.uni 	$L__BB3_78;
$L__BB3_258:
	add.s32 	%r533, %r533, 1;
	setp.eq.s32 	%p80, %r533, %r234;
	mov.b32 	%r553, 18;
	@%p80 bra 	$L__BB3_120;
	bra.uni 	$L__BB3_80;
$L__BB3_259:
	add.s32 	%r534, %r534, 1;
	setp.eq.s32 	%p82, %r534, %r234;
	mov.b32 	%r553, 19;
	@%p82 bra 	$L__BB3_120;
	bra.uni 	$L__BB3_82;
$L__BB3_260:
	add.s32 	%r535, %r535, 1;
	setp.eq.s32 	%p84, %r535, %r234;
	mov.b32 	%r553, 20;
	@%p84 bra 	$L__BB3_120;
	bra.uni 	$L__BB3_84;
$L__BB3_261:
	add.s32 	%r536, %r536, 1;
	setp.eq.s32 	%p86, %r536, %r234;
	mov.b32 	%r553, 21;
	@%p86 bra 	$L__BB3_120;
	bra.uni 	$L__BB3_86;
$L__BB3_262:
	add.s32 	%r537, %r537, 1;
	setp.eq.s32 	%p88, %r537, %r234;
	mov.b32 	%r553, 22;
	@%p88 bra 	$L__BB3_120;
	bra.uni 	$L__BB3_88;
$L__BB3_263:
	add.s32 	%r538, %r538, 1;
	setp.eq.s32 	%p90, %r538, %r234;
	mov.b32 	%r553, 23;
	@%p90 bra 	$L__BB3_120;
	bra.uni 	$L__BB3_90;
$L__BB3_264:
	add.s32 	%r539, %r539, 1;
	setp.eq.s32 	%p92, %r539, %r234;
	mov.b32 	%r553, 24;
	@%p92 bra 	$L__BB3_120;
	bra.uni 	$L__BB3_92;
$L__BB3_265:
	add.s32 	%r540, %r540, 1;
	setp.eq.s32 	%p94, %r540, %r234;
	mov.b32 	%r553, 25;
	@%p94 bra 	$L__BB3_120;
	bra.uni 	$L__BB3_94;
$L__BB3_266:
	add.s32 	%r541, %r541, 1;
	setp.eq.s32 	%p96, %r541, %r234;
	mov.b32 	%r553, 26;
	@%p96 bra 	$L__BB3_120;
	bra.uni 	$L__BB3_96;
$L__BB3_267:
	add.s32 	%r542, %r542, 1;
	setp.eq.s32 	%p98, %r542, %r234;
	mov.b32 	%r553, 27;
	@%p98 bra 	$L__BB3_120;
	bra.uni 	$L__BB3_98;
$L__BB3_268:
	add.s32 	%r543, %r543, 1;
	setp.eq.s32 	%p100, %r543, %r234;
	mov.b32 	%r553, 28;
	@%p100 bra 	$L__BB3_120;
	bra.uni 	$L__BB3_100;
$L__BB3_269:
	add.s32 	%r544, %r544, 1;
	setp.eq.s32 	%p102, %r544, %r234;
	mov.b32 	%r553, 29;
	@%p102 bra 	$L__BB3_120;
	bra.uni 	$L__BB3_102;
$L__BB3_270:
	add.s32 	%r545, %r545, 1;
	setp.eq.s32 	%p104, %r545, %r234;
	mov.b32 	%r553, 30;
	@%p104 bra 	$L__BB3_120;
	bra.uni 	$L__BB3_104;
$L__BB3_271:
	add.s32 	%r546, %r546, 1;
	setp.eq.s32 	%p106, %r546, %r234;
	mov.b32 	%r553, 31;
	@%p106 bra 	$L__BB3_120;
	bra.uni 	$L__BB3_106;
$L__BB3_272:
	add.s32 	%r547, %r547, 1;
	setp.eq.s32 	%p108, %r547, %r234;
	mov.b32 	%r553, 32;
	@%p108 bra 	$L__BB3_120;
	bra.uni 	$L__BB3_108;
$L__BB3_273:
	add.s32 	%r548, %r548, 1;
	setp.eq.s32 	%p110, %r548, %r234;
	mov.b32 	%r553, 33;
	@%p110 bra 	$L__BB3_120;
	bra.uni 	$L__BB3_110;
$L__BB3_274:
	add.s32 	%r549, %r549, 1;
	setp.eq.s32 	%p112, %r549, %r234;
	mov.b32 	%r553, 34;
	@%p112 bra 	$L__BB3_120;
	bra.uni 	$L__BB3_112;
$L__BB3_275:
	add.s32 	%r550, %r550, 1;
	setp.eq.s32 	%p114, %r550, %r234;
	mov.b32 	%r553, 35;
	@%p114 bra 	$L__BB3_120;
	bra.uni 	$L__BB3_114;
$L__BB3_276:
	add.s32 	%r551, %r551, 1;
	setp.eq.s32 	%p116, %r551, %r234;
	mov.b32 	%r553, 36;
	@%p116 bra 	$L__BB3_120;
	bra.uni 	$L__BB3_116;
$L__BB3_277:
	add.s32 	%r555, %r555, 1;
	setp.eq.s32 	%p163, %r555, %r234;
	@%p163 bra 	$L__BB3_239;
	bra.uni 	$L__BB3_165;
$L__BB3_278:
	add.s32 	%r556, %r556, 1;
	setp.eq.s32 	%p165, %r556, %r234;
	mov.b32 	%r592, 2;
	@%p165 bra 	$L__BB3_239;
	bra.uni 	$L__BB3_167;
$L__BB3_279:
	add.s32 	%r557, %r557, 1;
	setp.eq.s32 	%p167, %r557, %r234;
	mov.b32 	%r592, 3;
	@%p167 bra 	$L__BB3_239;
	bra.uni 	$L__BB3_169;
$L__BB3_280:
	add.s32 	%r558, %r558, 1;
	setp.eq.s32 	%p169, %r558, %r234;
	mov.b32 	%r592, 4;
	@%p169 bra 	$L__BB3_239;
	bra.uni 	$L__BB3_171;
$L__BB3_281:
	add.s32 	%r559, %r559, 1;
	setp.eq.s32 	%p171, %r559, %r234;
	mov.b32 	%r592, 5;
	@%p171 bra 	$L__BB3_239;
	bra.uni 	$L__BB3_173;
$L__BB3_282:
	add.s32 	%r560, %r560, 1;
	setp.eq.s32 	%p173, %r560, %r234;
	mov.b32 	%r592, 6;
	@%p173 bra 	$L__BB3_239;
	bra.uni 	$L__BB3_175;
$L__BB3_283:
	add.s32 	%r561, %r561, 1;
	setp.eq.s32 	%p175, %r561, %r234;
	mov.b32 	%r592, 7;
	@%p175 bra 	$L__BB3_239;
	bra.uni 	$L__BB3_177;
$L__BB3_284:
	add.s32 	%r562, %r562, 1;
	setp.eq.s32 	%p177, %r562, %r234;
	mov.b32 	%r592, 8;
	@%p177 bra 	$L__BB3_239;
	bra.uni 	$L__BB3_179;
$L__BB3_285:
	add.s32 	%r563, %r563, 1;
	setp.eq.s32 	%p179, %r563, %r234;
	mov.b32 	%r592, 9;
	@%p179 bra 	$L__BB3_239;
	bra.uni 	$L__BB3_181;
$L__BB3_286:
	add.s32 	%r564, %r564, 1;
	setp.eq.s32 	%p181, %r564, %r234;
	mov.b32 	%r592, 10;
	@%p181 bra 	$L__BB3_239;
	bra.uni 	$L__BB3_183;
$L__BB3_287:
	add.s32 	%r565, %r565, 1;
	setp.eq.s32 	%p183, %r565, %r234;
	mov.b32 	%r592, 11;
	@%p183 bra 	$L__BB3_239;
	bra.uni 	$L__BB3_185;
$L__BB3_288:
	add.s32 	%r566, %r566, 1;
	setp.eq.s32 	%p185, %r566, %r234;
	mov.b32 	%r592, 12;
	@%p185 bra 	$L__BB3_239;
	bra.uni 	$L__BB3_187;
$L__BB3_289:
	add.s32 	%r567, %r567, 1;
	setp.eq.s32 	%p187, %r567, %r234;
	mov.b32 	%r592, 13;
	@%p187 bra 	$L__BB3_239;
	bra.uni 	$L__BB3_189;
$L__BB3_290:
	add.s32 	%r568, %r568, 1;
	setp.eq.s32 	%p189, %r568, %r234;
	mov.b32 	%r592, 14;
	@%p189 bra 	$L__BB3_239;
	bra.uni 	$L__BB3_191;
$L__BB3_291:
	add.s32 	%r569, %r569, 1;
	setp.eq.s32 	%p191, %r569, %r234;
	mov.b32 	%r592, 15;
	@%p191 bra 	$L__BB3_239;
	bra.uni 	$L__BB3_193;
$L__BB3_292:
	add.s32 	%r570, %r570, 1;
	setp.eq.s32 	%p193, %r570, %r234;
	mov.b32 	%r592, 16;
	@%p193 bra 	$L__BB3_239;
	bra.uni 	$L__BB3_195;
$L__BB3_293:
	add.s32 	%r571, %r571, 1;
	setp.eq.s32 	%p195, %r571, %r234;
	mov.b32 	%r592, 17;
	@%p195 bra 	$L__BB3_239;
	bra.uni 	$L__BB3_197;
$L__BB3_294:
	add.s32 	%r572, %r572, 1;
	setp.eq.s32 	%p197, %r572, %r234;
	mov.b32 	%r592, 18;
	@%p197 bra 	$L__BB3_239;
	bra.uni 	$L__BB3_199;
$L__BB3_295:
	add.s32 	%r573, %r573, 1;
	setp.eq.s32 	%p199, %r573, %r234;
	mov.b32 	%r592, 19;
	@%p199 bra 	$L__BB3_239;
	bra.uni 	$L__BB3_201;
$L__BB3_296:
	add.s32 	%r574, %r574, 1;
	setp.eq.s32 	%p201, %r574, %r234;
	mov.b32 	%r592, 20;
	@%p201 bra 	$L__BB3_239;
	bra.uni 	$L__BB3_203;
$L__BB3_297:
	add.s32 	%r575, %r575, 1;
	setp.eq.s32 	%p203, %r575, %r234;
	mov.b32 	%r592, 21;
	@%p203 bra 	$L__BB3_239;
	bra.uni 	$L__BB3_205;
$L__BB3_298:
	add.s32 	%r576, %r576, 1;
	setp.eq.s32 	%p205, %r576, %r234;
	mov.b32 	%r592, 22;
	@%p205 bra 	$L__BB3_239;
	bra.uni 	$L__BB3_207;
$L__BB3_299:
	add.s32 	%r577, %r577, 1;
	setp.eq.s32 	%p207, %r577, %r234;
	mov.b32 	%r592, 23;
	@%p207 bra 	$L__BB3_239;
	bra.uni 	$L__BB3_209;
$L__BB3_300:
	add.s32 	%r578, %r578, 1;
	setp.eq.s32 	%p209, %r578, %r234;
	mov.b32 	%r592, 24;
	@%p209 bra 	$L__BB3_239;
	bra.uni 	$L__BB3_211;
$L__BB3_301:
	add.s32 	%r579, %r579, 1;
	setp.eq.s32 	%p211, %r579, %r234;
	mov.b32 	%r592, 25;
	@%p211 bra 	$L__BB3_239;
	bra.uni 	$L__BB3_213;
$L__BB3_302:
	add.s32 	%r580, %r580, 1;
	setp.eq.s32 	%p213, %r580, %r234;
	mov.b32 	%r592, 26;
	@%p213 bra 	$L__BB3_239;
	bra.uni 	$L__BB3_215;
$L__BB3_303:
	add.s32 	%r581, %r581, 1;
	setp.eq.s32 	%p215, %r581, %r234;
	mov.b32 	%r592, 27;
	@%p215 bra 	$L__BB3_239;
	bra.uni 	$L__BB3_217;
$L__BB3_304:
	add.s32 	%r582, %r582, 1;
	setp.eq.s32 	%p217, %r582, %r234;
	mov.b32 	%r592, 28;
	@%p217 bra 	$L__BB3_239;
	bra.uni 	$L__BB3_219;
$L__BB3_305:
	add.s32 	%r583, %r583, 1;
	setp.eq.s32 	%p219, %r583, %r234;
	mov.b32 	%r592, 29;
	@%p219 bra 	$L__BB3_239;
	bra.uni 	$L__BB3_221;
$L__BB3_306:
	add.s32 	%r584, %r584, 1;
	setp.eq.s32 	%p221, %r584, %r234;
	mov.b32 	%r592, 30;
	@%p221 bra 	$L__BB3_239;
	bra.uni 	$L__BB3_223;
$L__BB3_307:
	add.s32 	%r585, %r585, 1;
	setp.eq.s32 	%p223, %r585, %r234;
	mov.b32 	%r592, 31;
	@%p223 bra 	$L__BB3_239;
	bra.uni 	$L__BB3_225;
$L__BB3_308:
	add.s32 	%r586, %r586, 1;
	setp.eq.s32 	%p225, %r586, %r234;
	mov.b32 	%r592, 32;
	@%p225 bra 	$L__BB3_239;
	bra.uni 	$L__BB3_227;
$L__BB3_309:
	add.s32 	%r587, %r587, 1;
	setp.eq.s32 	%p227, %r587, %r234;
	mov.b32 	%r592, 33;
	@%p227 bra 	$L__BB3_239;
	bra.uni 	$L__BB3_229;
$L__BB3_310:
	add.s32 	%r588, %r588, 1;
	setp.eq.s32 	%p229, %r588, %r234;
	mov.b32 	%r592, 34;
	@%p229 bra 	$L__BB3_239;
	bra.uni 	$L__BB3_231;
$L__BB3_311:
	add.s32 	%r589, %r589, 1;
	setp.eq.s32 	%p231, %r589, %r234;
	mov.b32 	%r592, 35;
	@%p231 bra 	$L__BB3_239;
	bra.uni 	$L__BB3_233;
$L__BB3_312:
	add.s32 	%r590, %r590, 1;
	setp.eq.s32 	%p233, %r590, %r234;
	mov.b32 	%r592, 36;
	@%p233 bra 	$L__BB3_239;
	bra.uni 	$L__BB3_235;

}
	// .globl	_Z9crossoverP10ChromosomeS0_P17curandStateXORWOW
.visible .entry _Z9crossoverP10ChromosomeS0_P17curandStateXORWOW(
	.param .u64 .ptr .align 1 _Z9crossoverP10ChromosomeS0_P17curandStateXORWOW_param_0,
	.param .u64 .ptr .align 1 _Z9crossoverP10ChromosomeS0_P17curandStateXORWOW_param_1,
	.param .u64 .ptr .align 1 _Z9crossoverP10ChromosomeS0_P17curandStateXORWOW_param_2
)
{
	.local .align 4 .b8 	__local_depot4[480];
	.reg .b64 	%SP;
	.reg .b64 	%SPL;
	.reg .pred 	%p<234>;
	.reg .b32 	%r<633>;
	.reg .b32 	%f<7>;
	.reg .b64 	%rd<268>;

	mov.u64 	%SPL, __local_depot4;
	ld.param.u64 	%rd10, [_Z9crossoverP10ChromosomeS0_P17curandStateXORWOW_param_2];
	add.u64 	%rd1, %SPL, 0;
	add.u64 	%rd2, %SPL, 160;
	add.u64 	%rd3, %SPL, 320;
	mov.u32 	%r252, %ctaid.x;
	mov.u32 	%r253, %ntid.x;
	mov.u32 	%r254, %tid.x;
	mad.lo.s32 	%r1, %r252, %r253, %r254;
	setp.gt.s32 	%p1, %r1, 49999;
	@%p1 bra 	$L__BB4_240;
	cvta.to.global.u64 	%rd14, %rd10;
	mul.wide.s32 	%rd15, %r1, 48;
	add.s64 	%rd16, %rd14, %rd15;
	ld.global.v2.u32 	{%r549, %r554}, [%rd16];
	ld.global.v2.u32 	{%r552, %r553}, [%rd16+8];
	ld.global.v2.u32 	{%r550, %r551}, [%rd16+16];
	mov.b32 	%r548, 1;
$L__BB4_2:
	mov.u32 	%r11, %r554;
	mov.u32 	%r554, %r553;
	mov.u32 	%r12, %r552;
	mov.u32 	%r553, %r551;
	mov.u32 	%r552, %r550;
	ld.param.u64 	%rd265, [_Z9crossoverP10ChromosomeS0_P17curandStateXORWOW_param_1];
	shr.u32 	%r257, %r11, 2;
	xor.b32  	%r258, %r257, %r11;
	shl.b32 	%r259, %r553, 4;
	shl.b32 	%r260, %r258, 1;
	xor.b32  	%r261, %r259, %r260;
	xor.b32  	%r262, %r261, %r553;
	xor.b32  	%r550, %r262, %r258;
	add.s32 	%r263, %r549, %r550;
	add.s32 	%r264, %r263, 362437;
	cvt.rn.f32.u32 	%f1, %r264;
	fma.rn.f32 	%f2, %f1, 0f2F800000, 0f2F000000;
	mul.f32 	%f3, %f2, 0f47434F00;
	cvt.rzi.s32.f32 	%r265, %f3;
	shr.u32 	%r266, %r12, 2;
	xor.b32  	%r267, %r266, %r12;
	shl.b32 	%r268, %r550, 4;
	shl.b32 	%r269, %r267, 1;
	xor.b32  	%r270, %r269, %r268;
	xor.b32  	%r271, %r270, %r267;
	xor.b32  	%r551, %r271, %r550;
	add.s32 	%r549, %r549, 724874;
	add.s32 	%r272, %r551, %r549;
	cvt.rn.f32.u32 	%f4, %r272;
	fma.rn.f32 	%f5, %f4, 0f2F800000, 0f2F000000;
	mul.f32 	%f6, %f5, 0f47434F00;
	cvt.rzi.s32.f32 	%r273, %f6;
	cvta.to.global.u64 	%rd18, %rd265;
	mul.wide.s32 	%rd19, %r265, 160;
	add.s64 	%rd20, %rd18, %rd19;
	ld.global.u32 	%r274, [%rd20+156];
	ld.global.u32 	%r19, [%rd20+152];
	ld.global.u32 	%r20, [%rd20+148];
	ld.global.u32 	%r21, [%rd20+144];
	ld.global.u32 	%r22, [%rd20+140];
	ld.global.u32 	%r23, [%rd20+136];
	ld.global.u32 	%r24, [%rd20+132];
	ld.global.u32 	%r25, [%rd20+128];
	ld.global.u32 	%r26, [%rd20+124];
	ld.global.u32 	%r27, [%rd20+120];
	ld.global.u32 	%r28, [%rd20+116];
	ld.global.u32 	%r29, [%rd20+112];
	ld.global.u32 	%r30, [%rd20+108];
	ld.global.u32 	%r31, [%rd20+104];
	ld.global.u32 	%r32, [%rd20+100];
	ld.global.u32 	%r33, [%rd20+96];
	ld.global.u32 	%r34, [%rd20+92];
	ld.global.u32 	%r35, [%rd20+88];
	ld.global.u32 	%r36, [%rd20+84];
	ld.global.u32 	%r37, [%rd20+80];
	ld.global.u32 	%r38, [%rd20+76];
	ld.global.u32 	%r39, [%rd20+72];
	ld.global.u32 	%r40, [%rd20+68];
	ld.global.u32 	%r41, [%rd20+64];
	ld.global.u32 	%r42, [%rd20+60];
	ld.global.u32 	%r43, [%rd20+56];
	ld.global.u32 	%r44, [%rd20+52];
	ld.global.u32 	%r45, [%rd20+48];
	ld.global.u32 	%r46, [%rd20+44];
	ld.global.u32 	%r47, [%rd20+40];
	ld.global.u32 	%r48, [%rd20+36];
	ld.global.u32 	%r49, [%rd20+32];
	ld.global.u32 	%r50, [%rd20+28];
	ld.global.u32 	%r51, [%rd20+24];
	ld.global.u32 	%r52, [%rd20+20];
	ld.global.u32 	%r53, [%rd20+16];
	ld.global.u32 	%r54, [%rd20+12];
	ld.global.u32 	%r55, [%rd20+8];
	ld.global.u32 	%r275, [%rd20+4];
	st.local.u32 	[%rd1+4], %r275;
	st.local.u32 	[%rd1+8], %r55;
	st.local.u32 	[%rd1+12], %r54;
	st.local.u32 	[%rd1+16], %r53;
	st.local.u32 	[%rd1+20], %r52;
	st.local.u32 	[%rd1+24], %r51;
	st.local.u32 	[%rd1+28], %r50;
	st.local.u32 	[%rd1+32], %r49;
	st.local.u32 	[%rd1+36], %r48;
	st.local.u32 	[%rd1+40], %r47;
	st.local.u32 	[%rd1+44], %r46;
	st.local.u32 	[%rd1+48], %r45;
	st.local.u32 	[%rd1+52], %r44;
	st.local.u32 	[%rd1+56], %r43;
	st.local.u32 	[%rd1+60], %r42;
	st.local.u32 	[%rd1+64], %r41;
	st.local.u32 	[%rd1+68], %r40;
	st.local.u32 	[%rd1+72], %r39;
	st.local.u32 	[%rd1+76], %r38;
	st.local.u32 	[%rd1+80], %r37;
	st.local.u32 	[%rd1+84], %r36;
	st.local.u32 	[%rd1+88], %r35;
	st.local.u32 	[%rd1+92], %r34;
	st.local.u32 	[%rd1+96], %r33;
	st.local.u32 	[%rd1+100], %r32;
	st.local.u32 	[%rd1+104], %r31;
	st.local.u32 	[%rd1+108], %r30;
	st.local.u32 	[%rd1+112], %r29;
	st.local.u32 	[%rd1+116], %r28;
	st.local.u32 	[%rd1+120], %r27;
	st.local.u32 	[%rd1+124], %r26;
	st.local.u32 	[%rd1+128], %r25;
	st.local.u32 	[%rd1+132], %r24;
	st.local.u32 	[%rd1+136], %r23;
	st.local.u32 	[%rd1+140], %r22;
	st.local.u32 	[%rd1+144], %r21;
	st.local.u32 	[%rd1+148], %r20;
	st.local.u32 	[%rd1+152], %r19;
	st.local.u32 	[%rd1+156], %r274;
	mul.wide.s32 	%rd21, %r273, 160;
	add.s64 	%rd22, %rd18, %rd21;
	ld.global.u32 	%r276, [%rd22+156];
	ld.global.u32 	%r56, [%rd22+152];
	ld.global.u32 	%r57, [%rd22+148];
	ld.global.u32 	%r58, [%rd22+144];
	ld.global.u32 	%r59, [%rd22+140];
	ld.global.u32 	%r60, [%rd22+136];
	ld.global.u32 	%r61, [%rd22+132];
	ld.global.u32 	%r62, [%rd22+128];
	ld.global.u32 	%r63, [%rd22+124];
	ld.global.u32 	%r64, [%rd22+120];
	ld.global.u32 	%r65, [%rd22+116];
	ld.global.u32 	%r66, [%rd22+112];
	ld.global.u32 	%r67, [%rd22+108];
	ld.global.u32 	%r68, [%rd22+104];
	ld.global.u32 	%r69, [%rd22+100];
	ld.global.u32 	%r70, [%rd22+96];
	ld.global.u32 	%r71, [%rd22+92];
	ld.global.u32 	%r72, [%rd22+88];
	ld.global.u32 	%r73, [%rd22+84];
	ld.global.u32 	%r74, [%rd22+80];
	ld.global.u32 	%r75, [%rd22+76];
	ld.global.u32 	%r76, [%rd22+72];
	ld.global.u32 	%r77, [%rd22+68];
	ld.global.u32 	%r78, [%rd22+64];
	ld.global.u32 	%r79, [%rd22+60];
	ld.global.u32 	%r80, [%rd22+56];
	ld.global.u32 	%r81, [%rd22+52];
	ld.global.u32 	%r82, [%rd22+48];
	ld.global.u32 	%r83, [%rd22+44];
	ld.global.u32 	%r84, [%rd22+40];
	ld.global.u32 	%r85, [%rd22+36];
	ld.global.u32 	%r86, [%rd22+32];
	ld.global.u32 	%r87, [%rd22+28];
	ld.global.u32 	%r88, [%rd22+24];
	ld.global.u32 	%r89, [%rd22+20];
	ld.global.u32 	%r90, [%rd22+16];
	ld.global.u32 	%r91, [%rd22+12];
	ld.global.u32 	%r92, [%rd22+8];
	ld.global.u32 	%r93, [%rd22+4];
	st.local.u32 	[%rd2+4], %r93;
	st.local.u32 	[%rd2+8], %r92;
	st.local.u32 	[%rd2+12], %r91;
	st.local.u32 	[%rd2+16], %r90;
	st.local.u32 	[%rd2+20], %r89;
	st.local.u32 	[%rd2+24], %r88;
	st.local.u32 	[%rd2+28], %r87;
	st.local.u32 	[%rd2+32], %r86;
	st.local.u32 	[%rd2+36], %r85;
	st.local.u32 	[%rd2+40], %r84;
	st.local.u32 	[%rd2+44], %r83;
	st.local.u32 	[%rd2+48], %r82;
	st.local.u32 	[%rd2+52], %r81;
	st.local.u32 	[%rd2+56], %r80;
	st.local.u32 	[%rd2+60], %r79;
	st.local.u32 	[%rd2+64], %r78;
	st.local.u32 	[%rd2+68], %r77;
	st.local.u32 	[%rd2+72], %r76;
	st.local.u32 	[%rd2+76], %r75;
	st.local.u32 	[%rd2+80], %r74;
	st.local.u32 	[%rd2+84], %r73;
	st.local.u32 	[%rd2+88], %r72;
	st.local.u32 	[%rd2+92], %r71;
	st.local.u32 	[%rd2+96], %r70;
	st.local.u32 	[%rd2+100], %r69;
	st.local.u32 	[%rd2+104], %r68;
	st.local.u32 	[%rd2+108], %r67;
	st.local.u32 	[%rd2+112], %r66;
	st.local.u32 	[%rd2+116], %r65;
	st.local.u32 	[%rd2+120], %r64;
	st.local.u32 	[%rd2+124], %r63;
	st.local.u32 	[%rd2+128], %r62;
	st.local.u32 	[%rd2+132], %r61;
	st.local.u32 	[%rd2+136], %r60;
	st.local.u32 	[%rd2+140], %r59;
	st.local.u32 	[%rd2+144], %r58;
	st.local.u32 	[%rd2+148], %r57;
	st.local.u32 	[%rd2+152], %r56;
	st.local.u32 	[%rd2+156], %r276;
	setp.eq.s32 	%p2, %r275, %r547;
	mov.b64 	%rd266, 1;
	@%p2 bra 	$L__BB4_40;
	setp.eq.s32 	%p3, %r55, %r547;
	mov.b64 	%rd266, 2;
	@%p3 bra 	$L__BB4_40;
	setp.eq.s32 	%p4, %r54, %r547;
	mov.b64 	%rd266, 3;
	@%p4 bra 	$L__BB4_40;
	setp.eq.s32 	%p5, %r53, %r547;
	mov.b64 	%rd266, 4;
	@%p5 bra 	$L__BB4_40;
	setp.eq.s32 	%p6, %r52, %r547;
	mov.b64 	%rd266, 5;
	@%p6 bra 	$L__BB4_40;
	setp.eq.s32 	%p7, %r51, %r547;
	mov.b64 	%rd266, 6;
	@%p7 bra 	$L__BB4_40;
	setp.eq.s32 	%p8, %r50, %r547;
	mov.b64 	%rd266, 7;
	@%p8 bra 	$L__BB4_40;
	setp.eq.s32 	%p9, %r49, %r547;
	mov.b64 	%rd266, 8;
	@%p9 bra 	$L__BB4_40;
	setp.eq.s32 	%p10, %r48, %r547;
	mov.b64 	%rd266, 9;
	@%p10 bra 	$L__BB4_40;
	setp.eq.s32 	%p11, %r47, %r547;
	mov.b64 	%rd266, 10;
	@%p11 bra 	$L__BB4_40;
	setp.eq.s32 	%p12, %r46, %r547;
	mov.b64 	%rd266, 11;
	@%p12 bra 	$L__BB4_40;
	setp.eq.s32 	%p13, %r45, %r547;
	mov.b64 	%rd266, 12;
	@%p13 bra 	$L__BB4_40;
	setp.eq.s32 	%p14, %r44, %r547;
	mov.b64 	%rd266, 13;
	@%p14 bra 	$L__BB4_40;
	setp.eq.s32 	%p15, %r43, %r547;
	mov.b64 	%rd266, 14;
	@%p15 bra 	$L__BB4_40;
	setp.eq.s32 	%p16, %r42, %r547;
	mov.b64 	%rd266, 15;
	@%p16 bra 	$L__BB4_40;
	setp.eq.s32 	%p17, %r41, %r547;
	mov.b64 	%rd266, 16;
	@%p17 bra 	$L__BB4_40;
	setp.eq.s32 	%p18, %r40, %r547;
	mov.b64 	%rd266, 17;
	@%p18 bra 	$L__BB4_40;
	setp.eq.s32 	%p19, %r39, %r547;
	mov.b64 	%rd266, 18;
	@%p19 bra 	$L__BB4_40;
	setp.eq.s32 	%p20, %r38, %r547;
	mov.b64 	%rd266, 19;
	@%p20 bra 	$L__BB4_40;
	setp.eq.s32 	%p21, %r37, %r547;
	mov.b64 	%rd266, 20;
	@%p21 bra 	$L__BB4_40;
	setp.eq.s32 	%p22, %r36, %r547;
	mov.b64 	%rd266, 21;
	@%p22 bra 	$L__BB4_40;
	setp.eq.s32 	%p23, %r35, %r547;
	mov.b64 	%rd266, 22;
	@%p23 bra 	$L__BB4_40;
	setp.eq.s32 	%p24, %r34, %r547;
	mov.b64 	%rd266, 23;
	@%p24 bra 	$L__BB4_40;
	setp.eq.s32 	%p25, %r33, %r547;
	mov.b64 	%rd266, 24;
	@%p25 bra 	$L__BB4_40;
	setp.eq.s32 	%p26, %r32, %r547;
	mov.b64 	%rd266, 25;
	@%p26 bra 	$L__BB4_40;
	setp.eq.s32 	%p27, %r31, %r547;
	mov.b64 	%rd266, 26;
	@%p27 bra 	$L__BB4_40;
	setp.eq.s32 	%p28, %r30, %r547;
	mov.b64 	%rd266, 27;
	@%p28 bra 	$L__BB4_40;
	setp.eq.s32 	%p29, %r29, %r547;
	mov.b64 	%rd266, 28;
	@%p29 bra 	$L__BB4_40;
	setp.eq.s32 	%p30, %r28, %r547;
	mov.b64 	%rd266, 29;
	@%p30 bra 	$L__BB4_40;
	setp.eq.s32 	%p31, %r27, %r547;
	mov.b64 	%rd266, 30;
	@%p31 bra 	$L__BB4_40;
	setp.eq.s32 	%p32, %r26, %r547;
	mov.b64 	%rd266, 31;
	@%p32 bra 	$L__BB4_40;
	setp.eq.s32 	%p33, %r25, %r547;
	mov.b64 	%rd266, 32;
	@%p33 bra 	$L__BB4_40;
	setp.eq.s32 	%p34, %r24, %r547;
	mov.b64 	%rd266, 33;
	@%p34 bra 	$L__BB4_40;
	setp.eq.s32 	%p35, %r23, %r547;
	mov.b64 	%rd266, 34;
	@%p35 bra 	$L__BB4_40;
	setp.eq.s32 	%p36, %r22, %r547;
	mov.b64 	%rd266, 35;
	@%p36 bra 	$L__BB4_40;
	setp.eq.s32 	%p37, %r21, %r547;
	mov.b64 	%rd266, 36;
	@%p37 bra 	$L__BB4_40;
	setp.eq.s32 	%p38, %r20, %r547;
	mov.b64 	%rd266, 37;
	@%p38 bra 	$L__BB4_40;
	setp.eq.s32 	%p39, %r19, %r547;
	selp.b64 	%rd266, 38, 0, %p39;
$L__BB4_40:
	shl.b64 	%rd59, %rd266, 2;
	add.s64 	%rd60, %rd1, %rd59;
	ld.local.u32 	%r94, [%rd60+4];
	setp.eq.s32 	%p40, %r94, 0;
	@%p40 bra 	$L__BB4_44;
	mov.b32 	%r555, 0;
	bra.uni 	$L__BB4_43;
$L__BB4_42:
	add.s32 	%r555, %r555, 1;
	setp.eq.s32 	%p42, %r555, %r548;
	mov.u32 	%r593, %r94;
	@%p42 bra 	$L__BB4_120;
$L__BB4_43:
	mul.wide.u32 	%rd61, %r555, 4;
	add.s64 	%rd62, %rd3, %rd61;
	ld.local.u32 	%r278, [%rd62+4];
	setp.ne.s32 	%p41, %r278, %r94;
	@%p41 bra 	$L__BB4_42;
$L__BB4_44:
	mov.b32 	%r556, 0;
	bra.uni 	$L__BB4_46;
$L__BB4_45:
	add.s32 	%r556, %r556, 1;
	setp.eq.s32 	%p44, %r556, %r548;
	mov.b32 	%r593, 1;
	@%p44 bra 	$L__BB4_120;
$L__BB4_46:
	mul.wide.u32 	%rd63, %r556, 4;
	add.s64 	%rd64, %rd3, %rd63;
	ld.local.u32 	%r280, [%rd64+4];
	setp.ne.s32 	%p43, %r280, 1;
	@%p43 bra 	$L__BB4_45;
	mov.b32 	%r557, 0;
$L__BB4_48:
	mul.wide.u32 	%rd65, %r557, 4;
	add.s64 	%rd66, %rd3, %rd65;
	ld.local.u32 	%r283, [%rd66+4];
	setp.ne.s32 	%p45, %r283, 2;
	@%p45 bra 	$L__BB4_241;
	mov.b32 	%r558, 0;
$L__BB4_50:
	mul.wide.u32 	%rd67, %r558, 4;
	add.s64 	%rd68, %rd3, %rd67;
	ld.local.u32 	%r286, [%rd68+4];
	setp.ne.s32 	%p47, %r286, 3;
	@%p47 bra 	$L__BB4_242;
	mov.b32 	%r559, 0;
$L__BB4_52:
	mul.wide.u32 	%rd69, %r559, 4;
	add.s64 	%rd70, %rd3, %rd69;
	ld.local.u32 	%r289, [%rd70+4];
	setp.ne.s32 	%p49, %r289, 4;
	@%p49 bra 	$L__BB4_243;
	mov.b32 	%r560, 0;
$L__BB4_54:
	mul.wide.u32 	%rd71, %r560, 4;
	add.s64 	%rd72, %rd3, %rd71;
	ld.local.u32 	%r292, [%rd72+4];
	setp.ne.s32 	%p51, %r292, 5;
	@%p51 bra 	$L__BB4_244;
	mov.b32 	%r561, 0;
$L__BB4_56:
	mul.wide.u32 	%rd73, %r561, 4;
	add.s64 	%rd74, %rd3, %rd73;
	ld.local.u32 	%r295, [%rd74+4];
	setp.ne.s32 	%p53, %r295, 6;
	@%p53 bra 	$L__BB4_245;
	mov.b32 	%r562, 0;
$L__BB4_58:
	mul.wide.u32 	%rd75, %r562, 4;
	add.s64 	%rd76, %rd3, %rd75;
	ld.local.u32 	%r298, [%rd76+4];
	setp.ne.s32 	%p55, %r298, 7;
	@%p55 bra 	$L__BB4_246;
	mov.b32 	%r563, 0;
$L__BB4_60:
	mul.wide.u32 	%rd77, %r563, 4;
	add.s64 	%rd78, %rd3, %rd77;
	ld.local.u32 	%r301, [%rd78+4];
	setp.ne.s32 	%p57, %r301, 8;
	@%p57 bra 	$L__BB4_247;
	mov.b32 	%r564, 0;
$L__BB4_62:
	mul.wide.u32 	%rd79, %r564, 4;
	add.s64 	%rd80, %rd3, %rd79;
	ld.local.u32 	%r304, [%rd80+4];
	setp.ne.s32 	%p59, %r304, 9;
	@%p59 bra 	$L__BB4_248;
	mov.b32 	%r565, 0;
$L__BB4_64:
	mul.wide.u32 	%rd81, %r565, 4;
	add.s64 	%rd82, %rd3, %rd81;
	ld.local.u32 	%r307, [%rd82+4];
	setp.ne.s32 	%p61, %r307, 10;
	@%p61 bra 	$L__BB4_249;
	mov.b32 	%r566, 0;
$L__BB4_66:
	mul.wide.u32 	%rd83, %r566, 4;
	add.s64 	%rd84, %rd3, %rd83;
	ld.local.u32 	%r310, [%rd84+4];
	setp.ne.s32 	%p63, %r310, 11;
	@%p63 bra 	$L__BB4_250;
	mov.b32 	%r567, 0;
$L__BB4_68:
	mul.wide.u32 	%rd85, %r567, 4;
	add.s64 	%rd86, %rd3, %rd85;
	ld.local.u32 	%r313, [%rd86+4];
	setp.ne.s32 	%p65, %r313, 12;
	@%p65 bra 	$L__BB4_251;
	mov.b32 	%r568, 0;
$L__BB4_70:
	mul.wide.u32 	%rd87, %r568, 4;
	add.s64 	%rd88, %rd3, %rd87;
	ld.local.u32 	%r316, [%rd88+4];
	setp.ne.s32 	%p67, %r316, 13;
	@%p67 bra 	$L__BB4_252;
	mov.b32 	%r569, 0;
$L__BB4_72:
	mul.wide.u32 	%rd89, %r569, 4;
	add.s64 	%rd90, %rd3, %rd89;
	ld.local.u32 	%r319, [%rd90+4];
	setp.ne.s32 	%p69, %r319, 14;
	@%p69 bra 	$L__BB4_253;
	mov.b32 	%r570, 0;
$L__BB4_74:
	mul.wide.u32 	%rd91, %r570, 4;
	add.s64 	%rd92, %rd3, %rd91;
	ld.local.u32 	%r322, [%rd92+4];
	setp.ne.s32 	%p71, %r322, 15;
	@%p71 bra 	$L__BB4_254;
	mov.b32 	%r571, 0;
$L__BB4_76:
	mul.wide.u32 	%rd93, %r571, 4;
	add.s64 	%rd94, %rd3, %rd93;
	ld.local.u32 	%r325, [%rd94+4];
	setp.ne.s32 	%p73, %r325, 16;
	@%p73 bra 	$L__BB4_255;
	mov.b32 	%r572, 0;
$L__BB4_78:
	mul.wide.u32 	%rd95, %r572, 4;
	add.s64 	%rd96, %rd3, %rd95;
	ld.local.u32 	%r328, [%rd96+4];
	setp.ne.s32 	%p75, %r328, 17;
	@%p75 bra 	$L__BB4_256;
	mov.b32 	%r573, 0;
$L__BB4_80:
	mul.wide.u32 	%rd97, %r573, 4;
	add.s64 	%rd98, %rd3, %rd97;
	ld.local.u32 	%r331, [%rd98+4];
	setp.ne.s32 	%p77, %r331, 18;
	@%p77 bra 	$L__BB4_257;
	mov.b32 	%r574, 0;
$L__BB4_82:
	mul.wide.u32 	%rd99, %r574, 4;
	add.s64 	%rd100, %rd3, %rd99;
	ld.local.u32 	%r334, [%rd100+4];
	setp.ne.s32 	%p79, %r334, 19;
	@%p79 bra 	$L__BB4_258;
	mov.b32 	%r575, 0;
$L__BB4_84:
	mul.wide.u32 	%rd101, %r575, 4;
	add.s64 	%rd102, %rd3, %rd101;
	ld.local.u32 	%r337, [%rd102+4];
	setp.ne.s32 	%p81, %r337, 20;
	@%p81 bra 	$L__BB4_259;
	mov.b32 	%r576, 0;
$L__BB4_86:
	mul.wide.u32 	%rd103, %r576, 4;
	add.s64 	%rd104, %rd3, %rd103;
	ld.local.u32 	%r340, [%rd104+4];
	setp.ne.s32 	%p83, %r340, 21;
	@%p83 bra 	$L__BB4_260;
	mov.b32 	%r577, 0;
$L__BB4_88:
	mul.wide.u32 	%rd105, %r577, 4;
	add.s64 	%rd106, %rd3, %rd105;
	ld.local.u32 	%r343, [%rd106+4];
	setp.ne.s32 	%p85, %r343, 22;
	@%p85 bra 	$L__BB4_261;
	mov.b32 	%r578, 0;
$L__BB4_90:
	mul.wide.u32 	%rd107, %r578, 4;
	add.s64 	%rd108, %rd3, %rd107;
	ld.local.u32 	%r346, [%rd108+4];
	setp.ne.s32 	%p87, %r346, 23;
	@%p87 bra 	$L__BB4_262;
	mov.b32 	%r579, 0;
$L__BB4_92:
	mul.wide.u32 	%rd109, %r579, 4;
	add.s64 	%rd110, %rd3, %rd109;
	ld.local.u32 	%r349, [%rd110+4];
	setp.ne.s32 	%p89, %r349, 24;
	@%p89 bra 	$L__BB4_263;
	mov.b32 	%r580, 0;
$L__BB4_94:
	mul.wide.u32 	%rd111, %r580, 4;
	add.s64 	%rd112, %rd3, %rd111;
	ld.local.u32 	%r352, [%rd112+4];
	setp.ne.s32 	%p91, %r352, 25;
	@%p91 bra 	$L__BB4_264;
	mov.b32 	%r581, 0;
$L__BB4_96:
	mul.wide.u32 	%rd113, %r581, 4;
	add.s64 	%rd114, %rd3, %rd113;
	ld.local.u32 	%r355, [%rd114+4];
	setp.ne.s32 	%p93, %r355, 26;
	@%p93 bra 	$L__BB4_265;
	mov.b32 	%r582, 0;
$L__BB4_98:
	mul.wide.u32 	%rd115, %r582, 4;
	add.s64 	%rd116, %rd3, %rd115;
	ld.local.u32 	%r358, [%rd116+4];
	setp.ne.s32 	%p95, %r358, 27;
	@%p95 bra 	$L__BB4_266;
	mov.b32 	%r583, 0;
$L__BB4_100:
	mul.wide.u32 	%rd117, %r583, 4;
	add.s64 	%rd118, %rd3, %rd117;
	ld.local.u32 	%r361, [%rd118+4];
	setp.ne.s32 	%p97, %r361, 28;
	@%p97 bra 	$L__BB4_267;
	mov.b32 	%r584, 0;
$L__BB4_102:
	mul.wide.u32 	%rd119, %r584, 4;
	add.s64 	%rd120, %rd3, %rd119;
	ld.local.u32 	%r364, [%rd120+4];
	setp.ne.s32 	%p99, %r364, 29;
	@%p99 bra 	$L__BB4_268;
	mov.b32 	%r585, 0;
$L__BB4_104:
	mul.wide.u32 	%rd121, %r585, 4;
	add.s64 	%rd122, %rd3, %rd121;
	ld.local.u32 	%r367, [%rd122+4];
	setp.ne.s32 	%p101, %r367, 30;
	@%p101 bra 	$L__BB4_269;
	mov.b32 	%r586, 0;
$L__BB4_106:
	mul.wide.u32 	%rd123, %r586, 4;
	add.s64 	%rd124, %rd3, %rd123;
	ld.local.u32 	%r370, [%rd124+4];
	setp.ne.s32 	%p103, %r370, 31;
	@%p103 bra 	$L__BB4_270;
	mov.b32 	%r587, 0;
$L__BB4_108:
	mul.wide.u32 	%rd125, %r587, 4;
	add.s64 	%rd126, %rd3, %rd125;
	ld.local.u32 	%r373, [%rd126+4];
	setp.ne.s32 	%p105, %r373, 32;
	@%p105 bra 	$L__BB4_271;
	mov.b32 	%r588, 0;
$L__BB4_110:
	mul.wide.u32 	%rd127, %r588, 4;
	add.s64 	%rd128, %rd3, %rd127;
	ld.local.u32 	%r376, [%rd128+4];
	setp.ne.s32 	%p107, %r376, 33;
	@%p107 bra 	$L__BB4_272;
	mov.b32 	%r589, 0;
$L__BB4_112:
	mul.wide.u32 	%rd129, %r589, 4;
	add.s64 	%rd130, %rd3, %rd129;
	ld.local.u32 	%r379, [%rd130+4];
	setp.ne.s32 	%p109, %r379, 34;
	@%p109 bra 	$L__BB4_273;
	mov.b32 	%r590, 0;
$L__BB4_114:
	mul.wide.u32 	%rd131, %r590, 4;
	add.s64 	%rd132, %rd3, %rd131;
	ld.local.u32 	%r382, [%rd132+4];
	setp.ne.s32 	%p111, %r382, 35;
	@%p111 bra 	$L__BB4_274;
	mov.b32 	%r591, 0;
$L__BB4_116:
	mul.wide.u32 	%rd133, %r591, 4;
	add.s64 	%rd134, %rd3, %rd133;
	ld.local.u32 	%r385, [%rd134+4];
	setp.ne.s32 	%p113, %r385, 36;
	@%p113 bra 	$L__BB4_275;
	mov.b32 	%r592, 0;
$L__BB4_118:
	mul.wide.u32 	%rd135, %r592, 4;
	add.s64 	%rd136, %rd3, %rd135;
	ld.local.u32 	%r388, [%rd136+4];
	setp.eq.s32 	%p115, %r388, 37;
	mov.u32 	%r593, %r94;
	@%p115 bra 	$L__BB4_120;
	add.s32 	%r592, %r592, 1;
	setp.ne.s32 	%p116, %r592, %r548;
	mov.b32 	%r593, 37;
	@%p116 bra 	$L__BB4_118;
$L__BB4_120:
	setp.eq.s32 	%p117, %r93, %r547;
	mov.b64 	%rd267, 1;
	@%p117 bra 	$L__BB4_158;
	setp.eq.s32 	%p118, %r92, %r547;
	mov.b64 	%rd267, 2;
	@%p118 bra 	$L__BB4_158;
	setp.eq.s32 	%p119, %r91, %r547;
	mov.b64 	%rd267, 3;
	@%p119 bra 	$L__BB4_158;
	setp.eq.s32 	%p120, %r90, %r547;
	mov.b64 	%rd267, 4;
	@%p120 bra 	$L__BB4_158;
	setp.eq.s32 	%p121, %r89, %r547;
	mov.b64 	%rd267, 5;
	@%p121 bra 	$L__BB4_158;
	setp.eq.s32 	%p122, %r88, %r547;
	mov.b64 	%rd267, 6;
	@%p122 bra 	$L__BB4_158;
	setp.eq.s32 	%p123, %r87, %r547;
	mov.b64 	%rd267, 7;
	@%p123 bra 	$L__BB4_158;
	setp.eq.s32 	%p124, %r86, %r547;
	mov.b64 	%rd267, 8;
	@%p124 bra 	$L__BB4_158;
	setp.eq.s32 	%p125, %r85, %r547;
	mov.b64 	%rd267, 9;
	@%p125 bra 	$L__BB4_158;
	setp.eq.s32 	%p126, %r84, %r547;
	mov.b64 	%rd267, 10;
	@%p126 bra 	$L__BB4_158;
	setp.eq.s32 	%p127, %r83, %r547;
	mov.b64 	%rd267, 11;
	@%p127 bra 	$L__BB4_158;
	setp.eq.s32 	%p128, %r82, %r547;
	mov.b64 	%rd267, 12;
	@%p128 bra 	$L__BB4_158;
	setp.eq.s32 	%p129, %r81, %r547;
	mov.b64 	%rd267, 13;
	@%p129 bra 	$L__BB4_158;
	setp.eq.s32 	%p130, %r80, %r547;
	mov.b64 	%rd267, 14;
	@%p130 bra 	$L__BB4_158;
	setp.eq.s32 	%p131, %r79, %r547;
	mov.b64 	%rd267, 15;
	@%p131 bra 	$L__BB4_158;
	setp.eq.s32 	%p132, %r78, %r547;
	mov.b64 	%rd267, 16;
	@%p132 bra 	$L__BB4_158;
	setp.eq.s32 	%p133, %r77, %r547;
	mov.b64 	%rd267, 17;
	@%p133 bra 	$L__BB4_158;
	setp.eq.s32 	%p134, %r76, %r547;
	mov.b64 	%rd267, 18;
	@%p134 bra 	$L__BB4_158;
	setp.eq.s32 	%p135, %r75, %r547;
	mov.b64 	%rd267, 19;
	@%p135 bra 	$L__BB4_158;
	setp.eq.s32 	%p136, %r74, %r547;
	mov.b64 	%rd267, 20;
	@%p136 bra 	$L__BB4_158;
	setp.eq.s32 	%p137, %r73, %r547;
	mov.b64 	%rd267, 21;
	@%p137 bra 	$L__BB4_158;
	setp.eq.s32 	%p138, %r72, %r547;
	mov.b64 	%rd267, 22;
	@%p138 bra 	$L__BB4_158;
	setp.eq.s32 	%p139, %r71, %r547;
	mov.b64 	%rd267, 23;
	@%p139 bra 	$L__BB4_158;
	setp.eq.s32 	%p140, %r70, %r547;
	mov.b64 	%rd267, 24;
	@%p140 bra 	$L__BB4_158;
	setp.eq.s32 	%p141, %r69, %r547;
	mov.b64 	%rd267, 25;
	@%p141 bra 	$L__BB4_158;
	setp.eq.s32 	%p142, %r68, %r547;
	mov.b64 	%rd267, 26;
	@%p142 bra 	$L__BB4_158;
	setp.eq.s32 	%p143, %r67, %r547;
	mov.b64 	%rd267, 27;
	@%p143 bra 	$L__BB4_158;
	setp.eq.s32 	%p144, %r66, %r547;
	mov.b64 	%rd267, 28;
	@%p144 bra 	$L__BB4_158;
	setp.eq.s32 	%p145, %r65, %r547;
	mov.b64 	%rd267, 29;
	@%p145 bra 	$L__BB4_158;
	setp.eq.s32 	%p146, %r64, %r547;
	mov.b64 	%rd267, 30;
	@%p146 bra 	$L__BB4_158;
	setp.eq.s32 	%p147, %r63, %r547;
	mov.b64 	%rd267, 31;
	@%p147 bra 	$L__BB4_158;
	setp.eq.s32 	%p148, %r62, %r547;
	mov.b64 	%rd267, 32;
	@%p148 bra 	$L__BB4_158;
	setp.eq.s32 	%p149, %r61, %r547;
	mov.b64 	%rd267, 33;
	@%p149 bra 	$L__BB4_158;
	setp.eq.s32 	%p150, %r60, %r547;
	mov.b64 	%rd267, 34;
	@%p150 bra 	$L__BB4_158;
	setp.eq.s32 	%p151, %r59, %r547;
	mov.b64 	%rd267, 35;
	@%p151 bra 	$L__BB4_158;
	setp.eq.s32 	%p152, %r58, %r547;
	mov.b64 	%rd267, 36;
	@%p152 bra 	$L__BB4_158;
	setp.eq.s32 	%p153, %r57, %r547;
	mov.b64 	%rd267, 37;
	@%p153 bra 	$L__BB4_158;
	setp.eq.s32 	%p154, %r56, %r547;
	selp.b64 	%rd267, 38, 0, %p154;
$L__BB4_158:
	shl.b64 	%rd174, %rd267, 2;
	add.s64 	%rd175, %rd2, %rd174;
	ld.local.u32 	%r172, [%rd175+4];
	setp.eq.s32 	%p155, %r172, 0;
	@%p155 bra 	$L__BB4_162;
	mov.b32 	%r594, 0;
	bra.uni 	$L__BB4_161;
$L__BB4_160:
	add.s32 	%r594, %r594, 1;
	setp.eq.s32 	%p157, %r594, %r548;
	mov.u32 	%r632, %r172;
	@%p157 bra 	$L__BB4_238;
$L__BB4_161:
	mul.wide.u32 	%rd176, %r594, 4;
	add.s64 	%rd177, %rd3, %rd176;
	ld.local.u32 	%r391, [%rd177+4];
	setp.ne.s32 	%p156, %r391, %r172;
	@%p156 bra 	$L__BB4_160;
$L__BB4_162:
	mov.b32 	%r595, 0;
	bra.uni 	$L__BB4_164;
$L__BB4_163:
	add.s32 	%r595, %r595, 1;
	setp.eq.s32 	%p159, %r595, %r548;
	mov.b32 	%r632, 1;
	@%p159 bra 	$L__BB4_238;
$L__BB4_164:
	mul.wide.u32 	%rd178, %r595, 4;
	add.s64 	%rd179, %rd3, %rd178;
	ld.local.u32 	%r393, [%rd179+4];
	setp.ne.s32 	%p158, %r393, 1;
	@%p158 bra 	$L__BB4_163;
	mov.b32 	%r596, 0;
$L__BB4_166:
	mul.wide.u32 	%rd180, %r596, 4;
	add.s64 	%rd181, %rd3, %rd180;
	ld.local.u32 	%r396, [%rd181+4];
	setp.ne.s32 	%p160, %r396, 2;
	@%p160 bra 	$L__BB4_276;
	mov.b32 	%r597, 0;
$L__BB4_168:
	mul.wide.u32 	%rd182, %r597, 4;
	add.s64 	%rd183, %rd3, %rd182;
	ld.local.u32 	%r399, [%rd183+4];
	setp.ne.s32 	%p162, %r399, 3;
	@%p162 bra 	$L__BB4_277;
	mov.b32 	%r598, 0;
$L__BB4_170:
	mul.wide.u32 	%rd184, %r598, 4;
	add.s64 	%rd185, %rd3, %rd184;
	ld.local.u32 	%r402, [%rd185+4];
	setp.ne.s32 	%p164, %r402, 4;
	@%p164 bra 	$L__BB4_278;
	mov.b32 	%r599, 0;
$L__BB4_172:
	mul.wide.u32 	%rd186, %r599, 4;
	add.s64 	%rd187, %rd3, %rd186;
	ld.local.u32 	%r405, [%rd187+4];
	setp.ne.s32 	%p166, %r405, 5;
	@%p166 bra 	$L__BB4_279;
	mov.b32 	%r600, 0;
$L__BB4_174:
	mul.wide.u32 	%rd188, %r600, 4;
	add.s64 	%rd189, %rd3, %rd188;
	ld.local.u32 	%r408, [%rd189+4];
	setp.ne.s32 	%p168, %r408, 6;
	@%p168 bra 	$L__BB4_280;
	mov.b32 	%r601, 0;
$L__BB4_176:
	mul.wide.u32 	%rd190, %r601, 4;
	add.s64 	%rd191, %rd3, %rd190;
	ld.local.u32 	%r411, [%rd191+4];
	setp.ne.s32 	%p170, %r411, 7;
	@%p170 bra 	$L__BB4_281;
	mov.b32 	%r602, 0;
$L__BB4_178:
	mul.wide.u32 	%rd192, %r602, 4;
	add.s64 	%rd193, %rd3, %rd192;
	ld.local.u32 	%r414, [%rd193+4];
	setp.ne.s32 	%p172, %r414, 8;
	@%p172 bra 	$L__BB4_282;
	mov.b32 	%r603, 0;
$L__BB4_180:
	mul.wide.u32 	%rd194, %r603, 4;
	add.s64 	%rd195, %rd3, %rd194;
	ld.local.u32 	%r417, [%rd195+4];
	setp.ne.s32 	%p174, %r417, 9;
	@%p174 bra 	$L__BB4_283;
	mov.b32 	%r604, 0;
$L__BB4_182:
	mul.wide.u32 	%rd196, %r604, 4;
	add.s64 	%rd197, %rd3, %rd196;
	ld.local.u32 	%r420, [%rd197+4];
	setp.ne.s32 	%p176, %r420, 10;
	@%p176 bra 	$L__BB4_284;
	mov.b32 	%r605, 0;
$L__BB4_184:
	mul.wide.u32 	%rd198, %r605, 4;
	add.s64 	%rd199, %rd3, %rd198;
	ld.local.u32 	%r423, [%rd199+4];
	setp.ne.s32 	%p178, %r423, 11;
	@%p178 bra 	$L__BB4_285;
	mov.b32 	%r606, 0;
$L__BB4_186:
	mul.wide.u32 	%rd200, %r606, 4;
	add.s64 	%rd201, %rd3, %rd200;
	ld.local.u32 	%r426, [%rd201+4];
	setp.ne.s32 	%p180, %r426, 12;
	@%p180 bra 	$L__BB4_286;
	mov.b32 	%r607, 0;
$L__BB4_188:
	mul.wide.u32 	%rd202, %r607, 4;
	add.s64 	%rd203, %rd3, %rd202;
	ld.local.u32 	%r429, [%rd203+4];
	setp.ne.s32 	%p182, %r429, 13;
	@%p182 bra 	$L__BB4_287;
	mov.b32 	%r608, 0;
$L__BB4_190:
	mul.wide.u32 	%rd204, %r608, 4;
	add.s64 	%rd205, %rd3, %rd204;
	ld.local.u32 	%r432, [%rd205+4];
	setp.ne.s32 	%p184, %r432, 14;
	@%p184 bra 	$L__BB4_288;
	mov.b32 	%r609, 0;
$L__BB4_192:
	mul.wide.u32 	%rd206, %r609, 4;
	add.s64 	%rd207, %rd3, %rd206;
	ld.local.u32 	%r435, [%rd207+4];
	setp.ne.s32 	%p186, %r435, 15;
	@%p186 bra 	$L__BB4_289;
	mov.b32 	%r610, 0;
$L__BB4_194:
	mul.wide.u32 	%rd208, %r610, 4;
	add.s64 	%rd209, %rd3, %rd208;
	ld.local.u32 	%r438, [%rd209+4];
	setp.ne.s32 	%p188, %r438, 16;
	@%p188 bra 	$L__BB4_290;
	mov.b32 	%r611, 0;
$L__BB4_196:
	mul.wide.u32 	%rd210, %r611, 4;
	add.s64 	%rd211, %rd3, %rd210;
	ld.local.u32 	%r441, [%rd211+4];
	setp.ne.s32 	%p190, %r441, 17;
	@%p190 bra 	$L__BB4_291;
	mov.b32 	%r612, 0;
$L__BB4_198:
	mul.wide.u32 	%rd212, %r612, 4;
	add.s64 	%rd213, %rd3, %rd212;
	ld.local.u32 	%r444, [%rd213+4];
	setp.ne.s32 	%p192, %r444, 18;
	@%p192 bra 	$L__BB4_292;
	mov.b32 	%r613, 0;
$L__BB4_200:
	mul.wide.u32 	%rd214, %r613, 4;
	add.s64 	%rd215, %rd3, %rd214;
	ld.local.u32 	%r447, [%rd215+4];
	setp.ne.s32 	%p194, %r447, 19;
	@%p194 bra 	$L__BB4_293;
	mov.b32 	%r614, 0;
$L__BB4_202:
	mul.wide.u32 	%rd216, %r614, 4;
	add.s64 	%rd217, %rd3, %rd216;
	ld.local.u32 	%r450, [%rd217+4];
	setp.ne.s32 	%p196, %r450, 20;
	@%p196 bra 	$L__BB4_294;
	mov.b32 	%r615, 0;
$L__BB4_204:
	mul.wide.u32 	%rd218, %r615, 4;
	add.s64 	%rd219, %rd3, %rd218;
	ld.local.u32 	%r453, [%rd219+4];
	setp.ne.s32 	%p198, %r453, 21;
	@%p198 bra 	$L__BB4_295;
	mov.b32 	%r616, 0;
$L__BB4_206:
	mul.wide.u32 	%rd220, %r616, 4;
	add.s64 	%rd221, %rd3, %rd220;
	ld.local.u32 	%r456, [%rd221+4];
	setp.ne.s32 	%p200, %r456, 22;
	@%p200 bra 	$L__BB4_296;
	mov.b32 	%r617, 0;
$L__BB4_208:
	mul.wide.u32 	%rd222, %r617, 4;
	add.s64 	%rd223, %rd3, %rd222;
	ld.local.u32 	%r459, [%rd223+4];
	setp.ne.s32 	%p202, %r459, 23;
	@%p202 bra 	$L__BB4_297;
	mov.b32 	%r618, 0;
$L__BB4_210:
	mul.wide.u32 	%rd224, %r618, 4;
	add.s64 	%rd225, %rd3, %rd224;
	ld.local.u32 	%r462, [%rd225+4];
	setp.ne.s32 	%p204, %r462, 24;
	@%p204 bra 	$L__BB4_298;
	mov.b32 	%r619, 0;
$L__BB4_212:
	mul.wide.u32 	%rd226, %r619, 4;
	add.s64 	%rd227, %rd3, %rd226;
	ld.local.u32 	%r465, [%rd227+4];
	setp.ne.s32 	%p206, %r465, 25;
	@%p206 bra 	$L__BB4_299;
	mov.b32 	%r620, 0;
$L__BB4_214:
	mul.wide.u32 	%rd228, %r620, 4;
	add.s64 	%rd229, %rd3, %rd228;
	ld.local.u32 	%r468, [%rd229+4];
	setp.ne.s32 	%p208, %r468, 26;
	@%p208 bra 	$L__BB4_300;
	mov.b32 	%r621, 0;
$L__BB4_216:
	mul.wide.u32 	%rd230, %r621, 4;
	add.s64 	%rd231, %rd3, %rd230;
	ld.local.u32 	%r471, [%rd231+4];
	setp.ne.s32 	%p210, %r471, 27;
	@%p210 bra 	$L__BB4_301;
	mov.b32 	%r622, 0;
$L__BB4_218:
	mul.wide.u32 	%rd232, %r622, 4;
	add.s64 	%rd233, %rd3, %rd232;
	ld.local.u32 	%r474, [%rd233+4];
	setp.ne.s32 	%p212, %r474, 28;
	@%p212 bra 	$L__BB4_302;
	mov.b32 	%r623, 0;
$L__BB4_220:
	mul.wide.u32 	%rd234, %r623, 4;
	add.s64 	%rd235, %rd3, %rd234;
	ld.local.u32 	%r477, [%rd235+4];
	setp.ne.s32 	%p214, %r477, 29;
	@%p214 bra 	$L__BB4_303;
	mov.b32 	%r624, 0;
$L__BB4_222:
	mul.wide.u32 	%rd236, %r624, 4;
	add.s64 	%rd237, %rd3, %rd236;
	ld.local.u32 	%r480, [%rd237+4];
	setp.ne.s32 	%p216, %r480, 30;
	@%p216 bra 	$L__BB4_304;
	mov.b32 	%r625, 0;
$L__BB4_224:
	mul.wide.u32 	%rd238, %r625, 4;
	add.s64 	%rd239, %rd3, %rd238;
	ld.local.u32 	%r483, [%rd239+4];
	setp.ne.s32 	%p218, %r483, 31;
	@%p218 bra 	$L__BB4_305;
	mov.b32 	%r626, 0;
$L__BB4_226:
	mul.wide.u32 	%rd240, %r626, 4;
	add.s64 	%rd241, %rd3, %rd240;
	ld.local.u32 	%r486, [%rd241+4];
	setp.ne.s32 	%p220, %r486, 32;
	@%p220 bra 	$L__BB4_306;
	mov.b32 	%r627, 0;
$L__BB4_228:
	mul.wide.u32 	%rd242, %r627, 4;
	add.s64 	%rd243, %rd3, %rd242;
	ld.local.u32 	%r489, [%rd243+4];
	setp.ne.s32 	%p222, %r489, 33;
	@%p222 bra 	$L__BB4_307;
	mov.b32 	%r628, 0;
$L__BB4_230:
	mul.wide.u32 	%rd244, %r628, 4;
	add.s64 	%rd245, %rd3, %rd244;
	ld.local.u32 	%r492, [%rd245+4];
	setp.ne.s32 	%p224, %r492, 34;
	@%p224 bra 	$L__BB4_308;
	mov.b32 	%r629, 0;
$L__BB4_232:
	mul.wide.u32 	%rd246, %r629, 4;
	add.s64 	%rd247, %rd3, %rd246;
	ld.local.u32 	%r495, [%rd247+4];
	setp.ne.s32 	%p226, %r495, 35;
	@%p226 bra 	$L__BB4_309;
	mov.b32 	%r630, 0;
$L__BB4_234:
	mul.wide.u32 	%rd248, %r630, 4;
	add.s64 	%rd249, %rd3, %rd248;
	ld.local.u32 	%r498, [%rd249+4];
	setp.ne.s32 	%p228, %r498, 36;
	@%p228 bra 	$L__BB4_310;
	mov.b32 	%r631, 0;
$L__BB4_236:
	mul.wide.u32 	%rd250, %r631, 4;
	add.s64 	%rd251, %rd3, %rd250;
	ld.local.u32 	%r501, [%rd251+4];
	setp.eq.s32 	%p230, %r501, 37;
	mov.u32 	%r632, %r172;
	@%p230 bra 	$L__BB4_238;
	add.s32 	%r631, %r631, 1;
	setp.ne.s32 	%p231, %r631, %r548;
	mov.b32 	%r632, 37;
	@%p231 bra 	$L__BB4_236;
$L__BB4_238:
	mul.wide.s32 	%rd252, %r547, 152;
	mov.u64 	%rd253, cudaMap;
	add.s64 	%rd254, %rd253, %rd252;
	mul.wide.s32 	%rd255, %r593, 4;
	add.s64 	%rd256, %rd254, %rd255;
	ld.const.u32 	%r503, [%rd256];
	mul.wide.s32 	%rd257, %r632, 4;
	add.s64 	%rd258, %rd254, %rd257;
	ld.const.u32 	%r504, [%rd258];
	setp.gt.s32 	%p232, %r503, %r504;
	selp.b32 	%r547, %r632, %r593, %p232;
	mul.wide.u32 	%rd259, %r548, 4;
	add.s64 	%rd260, %rd3, %rd259;
	st.local.u32 	[%rd260+4], %r547;
	add.s32 	%r548, %r548, 1;
	setp.ne.s32 	%p233, %r548, 38;
	@%p233 bra 	$L__BB4_2;
	ld.param.u64 	%rd264, [_Z9crossoverP10ChromosomeS0_P17curandStateXORWOW_param_0];
	mov.u32 	%r505, %ctaid.x;
	mov.u32 	%r506, %ntid.x;
	mov.u32 	%r507, %tid.x;
	mad.lo.s32 	%r508, %r505, %r506, %r507;
	cvta.to.global.u64 	%rd261, %rd264;
	mul.wide.s32 	%rd262, %r508, 160;
	add.s64 	%rd263, %rd261, %rd262;
	ld.local.u32 	%r509, [%rd3+8];
	ld.local.u32 	%r510, [%rd3+12];
	ld.local.u32 	%r511, [%rd3+16];
	ld.local.u32 	%r512, [%rd3+20];
	ld.local.u32 	%r513, [%rd3+24];
	ld.local.u32 	%r514, [%rd3+28];
	ld.local.u32 	%r515, [%rd3+32];
	ld.local.u32 	%r516, [%rd3+36];
	ld.local.u32 	%r517, [%rd3+40];
	ld.local.u32 	%r518, [%rd3+44];
	ld.local.u32 	%r519, [%rd3+48];
	ld.local.u32 	%r520, [%rd3+52];
	ld.local.u32 	%r521, [%rd3+56];
	ld.local.u32 	%r522, [%rd3+60];
	ld.local.u32 	%r523, [%rd3+64];
	ld.local.u32 	%r524, [%rd3+68];
	ld.local.u32 	%r525, [%rd3+72];
	ld.local.u32 	%r526, [%rd3+76];
	ld.local.u32 	%r527, [%rd3+80];
	ld.local.u32 	%r528, [%rd3+84];
	ld.local.u32 	%r529, [%rd3+88];
	ld.local.u32 	%r530, [%rd3+92];
	ld.local.u32 	%r531, [%rd3+96];
	ld.local.u32 	%r532, [%rd3+100];
	ld.local.u32 	%r533, [%rd3+104];
	ld.local.u32 	%r534, [%rd3+108];
	ld.local.u32 	%r535, [%rd3+112];
	ld.local.u32 	%r536, [%rd3+116];
	ld.local.u32 	%r537, [%rd3+120];
	ld.local.u32 	%r538, [%rd3+124];
	ld.local.u32 	%r539, [%rd3+128];
	ld.local.u32 	%r540, [%rd3+132];
	ld.local.u32 	%r541, [%rd3+136];
	ld.local.u32 	%r542, [%rd3+140];
	ld.local.u32 	%r543, [%rd3+144];
	ld.local.u32 	%r544, [%rd3+148];
	ld.local.u32 	%r545, [%rd3+152];
	ld.local.u32 	%r546, [%rd3+156];
	st.global.u32 	[%rd263+8], %r509;
	st.global.u32 	[%rd263+12], %r510;
	st.global.u32 	[%rd263+16], %r511;
	st.global.u32 	[%rd263+20], %r512;
	st.global.u32 	[%rd263+24], %r513;
	st.global.u32 	[%rd263+28], %r514;
	st.global.u32 	[%rd263+32], %r515;
	st.global.u32 	[%rd263+36], %r516;
	st.global.u32 	[%rd263+40], %r517;
	st.global.u32 	[%rd263+44], %r518;
	st.global.u32 	[%rd263+48], %r519;
	st.global.u32 	[%rd263+52], %r520;
	st.global.u32 	[%rd263+56], %r521;
	st.global.u32 	[%rd263+60], %r522;
	st.global.u32 	[%rd263+64], %r523;
	st.global.u32 	[%rd263+68], %r524;
	st.global.u32 	[%rd263+72], %r525;
	st.global.u32 	[%rd263+76], %r526;
	st.global.u32 	[%rd263+80], %r527;
	st.global.u32 	[%rd263+84], %r528;
	st.global.u32 	[%rd263+88], %r529;
	st.global.u32 	[%rd263+92], %r530;
	st.global.u32 	[%rd263+96], %r531;
	st.global.u32 	[%rd263+100], %r532;
	st.global.u32 	[%rd263+104], %r533;
	st.global.u32 	[%rd263+108], %r534;
	st.global.u32 	[%rd263+112], %r535;
	st.global.u32 	[%rd263+116], %r536;
	st.global.u32 	[%rd263+120], %r537;
	st.global.u32 	[%rd263+124], %r538;
	st.global.u32 	[%rd263+128], %r539;
	st.global.u32 	[%rd263+132], %r540;
	st.global.u32 	[%rd263+136], %r541;
	st.global.u32 	[%rd263+140], %r542;
	st.global.u32 	[%rd263+144], %r543;
	st.global.u32 	[%rd263+148], %r544;
	st.global.u32 	[%rd263+152], %r545;
	st.global.u32 	[%rd263+156], %r546;
$L__BB4_240:
	ret;
$L__BB4_241:
	add.s32 	%r557, %r557, 1;
	setp.eq.s32 	%p46, %r557, %r548;
	mov.b32 	%r593, 2;
	@%p46 bra 	$L__BB4_120;
	bra.uni 	$L__BB4_48;
$L__BB4_242:
	add.s32 	%r558, %r558, 1;
	setp.eq.s32 	%p48, %r558, %r548;
	mov.b32 	%r593, 3;
	@%p48 bra 	$L__BB4_120;
	bra.uni 	$L__BB4_50;
$L__BB4_243:
	add.s32 	%r559, %r559, 1;
	setp.eq.s32 	%p50, %r559, %r548;
	mov.b32 	%r593, 4;
	@%p50 bra 	$L__BB4_120;
	bra.uni 	$L__BB4_52;
$L__BB4_244:
	add.s32 	%r560, %r560, 1;
	setp.eq.s32 	%p52, %r560, %r548;
	mov.b32 	%r593, 5;
	@%p52 bra 	$L__BB4_120;
	bra.uni 	$L__BB4_54;
$L__BB4_245:
	add.s32 	%r561, %r561, 1;
	setp.eq.s32 	%p54, %r561, %r548;
	mov.b32 	%r593, 6;
	@%p54 bra 	$L__BB4_120;
	bra.uni 	$L__BB4_56;
$L__BB4_246:
	add.s32 	%r562, %r562, 1;
	setp.eq.s32 	%p56, %r562, %r548;
	mov.b32 	%r593, 7;
	@%p56 bra 	$L__BB4_120;
	bra.uni 	$L__BB4_58;
$L__BB4_247:
	add.s32 	%r563, %r563, 1;
	setp.eq.s32 	%p58, %r563, %r548;
	mov.b32 	%r593, 8;
	@%p58 bra 	$L__BB4_120;
	bra.uni 	$L__BB4_60;
$L__BB4_248:
	add.s32 	%r564, %r564, 1;
	setp.eq.s32 	%p60, %r564, %r548;
	mov.b32 	%r593, 9;
	@%p60 bra 	$L__BB4_120;
	bra.uni 	$L__BB4_62;
$L__BB4_249:
	add.s32 	%r565, %r565, 1;
	setp.eq.s32 	%p62, %r565, %r548;
	mov.b32 	%r593, 10;
	@%p62 bra 	$L__BB4_120;
	bra.uni 	$L__BB4_64;
$L__BB4_250:
	add.s32 	%r566, %r566, 1;
	setp.eq.s32 	%p64, %r566, %r548;
	mov.b32 	%r593, 11;
	@%p64 bra 	$L__BB4_120;
	bra.uni 	$L__BB4_66;
$L__BB4_251:
	add.s32 	%r567, %r567, 1;
	setp.eq.s32 	%p66, %r567, %r548;
	mov.b32 	%r593, 12;
	@%p66 bra 	$L__BB4_120;
	bra.uni 	$L__BB4_68;
$L__BB4_252:
	add.s32 	%r568, %r568, 1;
	setp.eq.s32 	%p68, %r568, %r548;
	mov.b32 	%r593, 13;
	@%p68 bra 	$L__BB4_120;
	bra.uni 	$L__BB4_70;
$L__BB4_253:
	add.s32 	%r569, %r569, 1;
	setp.eq.s32 	%p70, %r569, %r548;
	mov.b32 	%r593, 14;
	@%p70 bra 	$L__BB4_120;
	bra.uni 	$L__BB4_72;
$L__BB4_254:
	add.s32 	%r570, %r570, 1;
	setp.eq.s32 	%p72, %r570, %r548;
	mov.b32 	%r593, 15;
	@%p72 bra 	$L__BB4_120;
	bra.uni 	$L__BB4_74;
$L__BB4_255:
	add.s32 	%r571, %r571, 1;
	setp.eq.s32 	%p74, %r571, %r548;
	mov.b32 	%r593, 16;
	@%p74 bra 	$L__BB4_120;
	bra.uni 	$L__BB4_76;
$L__BB4_256:
	add.s32 	%r572, %r572, 1;
	setp.eq.s32 	%p76, %r572, %r548;
	mov.b32 	%r593, 17;
	@%p76 bra 	$L__BB4_120;
	bra.uni 	$L__BB4_78;
$L__BB4_257:
	add.s32 	%r573, %r573, 1;
	setp.eq.s32 	%p78, %r573, %r548;
	mov.b32 	%r593, 18;
	@%p78 bra 	$L__BB4_120;
	bra.uni 	$L__BB4_80;
$L__BB4_258:
	add.s32 	%r574, %r574, 1;
	setp.eq.s32 	%p80, %r574, %r548;
	mov.b32 	%r593, 19;
	@%p80 bra 	$L__BB4_120;
	bra.uni 	$L__BB4_82;
$L__BB4_259:
	add.s32 	%r575, %r575, 1;
	setp.eq.s32 	%p82, %r575, %r548;
	mov.b32 	%r593, 20;
	@%p82 bra 	$L__BB4_120;
	bra.uni 	$L__BB4_84;
$L__BB4_260:
	add.s32 	%r576, %r576, 1;
	setp.eq.s32 	%p84, %r576, %r548;
	mov.b32 	%r593, 21;
	@%p84 bra 	$L__BB4_120;
	bra.uni 	$L__BB4_86;
$L__BB4_261:
	add.s32 	%r577, %r577, 1;
	setp.eq.s32 	%p86, %r577, %r548;
	mov.b32 	%r593, 22;
	@%p86 bra 	$L__BB4_120;
	bra.uni 	$L__BB4_88;
$L__BB4_262:
	add.s32 	%r578, %r578, 1;
	setp.eq.s32 	%p88, %r578, %r548;
	mov.b32 	%r593, 23;
	@%p88 bra 	$L__BB4_120;
	bra.uni 	$L__BB4_90;
$L__BB4_263:
	add.s32 	%r579, %r579, 1;
	setp.eq.s32 	%p90, %r579, %r548;
	mov.b32 	%r593, 24;
	@%p90 bra 	$L__BB4_120;
	bra.uni 	$L__BB4_92;
$L__BB4_264:
	add.s32 	%r580, %r580, 1;
	setp.eq.s32 	%p92, %r580, %r548;
	mov.b32 	%r593, 25;
	@%p92 bra 	$L__BB4_120;
	bra.uni 	$L__BB4_94;
$L__BB4_265:
	add.s32 	%r581, %r581, 1;
	setp.eq.s32 	%p94, %r581, %r548;
	mov.b32 	%r593, 26;
	@%p94 bra 	$L__BB4_120;
	bra.uni 	$L__BB4_96;
$L__BB4_266:
	add.s32 	%r582, %r582, 1;
	setp.eq.s32 	%p96, %r582, %r548;
	mov.b32 	%r593, 27;
	@%p96 bra 	$L__BB4_120;
	bra.uni 	$L__BB4_98;
$L__BB4_267:
	add.s32 	%r583, %r583, 1;
	setp.eq.s32 	%p98, %r583, %r548;
	mov.b32 	%r593, 28;
	@%p98 bra 	$L__BB4_120;
	bra.uni 	$L__BB4_100;
$L__BB4_268:
	add.s32 	%r584, %r584, 1;
	setp.eq.s32 	%p100, %r584, %r548;
	mov.b32 	%r593, 29;
	@%p100 bra 	$L__BB4_120;
	bra.uni 	$L__BB4_102;
$L__BB4_269:
	add.s32 	%r585, %r585, 1;
	setp.eq.s32 	%p102, %r585, %r548;
	mov.b32 	%r593, 30;
	@%p102 bra 	$L__BB4_120;
	bra.uni 	$L__BB4_104;
$L__BB4_270:
	add.s32 	%r586, %r586, 1;
	setp.eq.s32 	%p104, %r586, %r548;
	mov.b32 	%r593, 31;
	@%p104 bra 	$L__BB4_120;
	bra.uni 	$L__BB4_106;
$L__BB4_271:
	add.s32 	%r587, %r587, 1;
	setp.eq.s32 	%p106, %r587, %r548;
	mov.b32 	%r593, 32;
	@%p106 bra 	$L__BB4_120;
	bra.uni 	$L__BB4_108;
$L__BB4_272:
	add.s32 	%r588, %r588, 1;
	setp.eq.s32 	%p108, %r588, %r548;
	mov.b32 	%r593, 33;
	@%p108 bra 	$L__BB4_120;
	bra.uni 	$L__BB4_110;
$L__BB4_273:
	add.s32 	%r589, %r589, 1;
	setp.eq.s32 	%p110, %r589, %r548;
	mov.b32 	%r593, 34;
	@%p110 bra 	$L__BB4_120;
	bra.uni 	$L__BB4_112;
$L__BB4_274:
	add.s32 	%r590, %r590, 1;
	setp.eq.s32 	%p112, %r590, %r548;
	mov.b32 	%r593, 35;
	@%p112 bra 	$L__BB4_120;
	bra.uni 	$L__BB4_114;
$L__BB4_275:
	add.s32 	%r591, %r591, 1;
	setp.eq.s32 	%p114, %r591, %r548;
	mov.b32 	%r593, 36;
	@%p114 bra 	$L__BB4_120;
	bra.uni 	$L__BB4_116;
$L__BB4_276:
	add.s32 	%r596, %r596, 1;
	setp.eq.s32 	%p161, %r596, %r548;
	mov.b32 	%r632, 2;
	@%p161 bra 	$L__BB4_238;
	bra.uni 	$L__BB4_166;
$L__BB4_277:
	add.s32 	%r597, %r597, 1;
	setp.eq.s32 	%p163, %r597, %r548;
	mov.b32 	%r632, 3;
	@%p163 bra 	$L__BB4_238;
	bra.uni 	$L__BB4_168;
$L__BB4_278:
	add.s32 	%r598, %r598, 1;
	setp.eq.s32 	%p165, %r598, %r548;
	mov.b32 	%r632, 4;
	@%p165 bra 	$L__BB4_238;
	bra.uni 	$L__BB4_170;
$L__BB4_279:
	add.s32 	%r599, %r599, 1;
	setp.eq.s32 	%p167, %r599, %r548;
	mov.b32 	%r632, 5;
	@%p167 bra 	$L__BB4_238;
	bra.uni 	$L__BB4_172;
$L__BB4_280:
	add.s32 	%r600, %r600, 1;
	setp.eq.s32 	%p169, %r600, %r548;
	mov.b32 	%r632, 6;
	@%p169 bra 	$L__BB4_238;
	bra.uni 	$L__BB4_174;
$L__BB4_281:
	add.s32 	%r601, %r601, 1;
	setp.eq.s32 	%p171, %r601, %r548;
	mov.b32 	%r632, 7;
	@%p171 bra 	$L__BB4_238;
	bra.uni 	$L__BB4_176;
$L__BB4_282:
	add.s32 	%r602, %r602, 1;
	setp.eq.s32 	%p173, %r602, %r548;
	mov.b32 	%r632, 8;
	@%p173 bra 	$L__BB4_238;
	bra.uni 	$L__BB4_178;
$L__BB4_283:
	add.s32 	%r603, %r603, 1;
	setp.eq.s32 	%p175, %r603, %r548;
	mov.b32 	%r632, 9;
	@%p175 bra 	$L__BB4_238;
	bra.uni 	$L__BB4_180;
$L__BB4_284:
	add.s32 	%r604, %r604, 1;
	setp.eq.s32 	%p177, %r604, %r548;
	mov.b32 	%r632, 10;
	@%p177 bra 	$L__BB4_238;
	bra.uni 	$L__BB4_182;
$L__BB4_285:
	add.s32 	%r605, %r605, 1;
	setp.eq.s32 	%p179, %r605, %r548;
	mov.b32 	%r632, 11;
	@%p179 bra 	$L__BB4_238;
	bra.uni 	$L__BB4_184;
$L__BB4_286:
	add.s32 	%r606, %r606, 1;
	setp.eq.s32 	%p181, %r606, %r548;
	mov.b32 	%r632, 12;
	@%p181 bra 	$L__BB4_238;
	bra.uni 	$L__BB4_186;
$L__BB4_287:
	add.s32 	%r607, %r607, 1;
	setp.eq.s32 	%p183, %r607, %r548;
	mov.b32 	%r632, 13;
	@%p183 bra 	$L__BB4_238;
	bra.uni 	$L__BB4_188;
$L__BB4_288:
	add.s32 	%r608, %r608, 1;
	setp.eq.s32 	%p185, %r608, %r548;
	mov.b32 	%r632, 14;
	@%p185 bra 	$L__BB4_238;
	bra.uni 	$L__BB4_190;
$L__BB4_289:
	add.s32 	%r609, %r609, 1;
	setp.eq.s32 	%p187, %r609, %r548;
	mov.b32 	%r632, 15;
	@%p187 bra 	$L__BB4_238;
	bra.uni 	$L__BB4_192;
$L__BB4_290:
	add.s32 	%r610, %r610, 1;
	setp.eq.s32 	%p189, %r610, %r548;
	mov.b32 	%r632, 16;
	@%p189 bra 	$L__BB4_238;
	bra.uni 	$L__BB4_194;
$L__BB4_291:
	add.s32 	%r611, %r611, 1;
	setp.eq.s32 	%p191, %r611, %r548;
	mov.b32 	%r632, 17;
	@%p191 bra 	$L__BB4_238;
	bra.uni 	$L__BB4_196;
$L__BB4_292:
	add.s32 	%r612, %r612, 1;
	setp.eq.s32 	%p193, %r612, %r548;
	mov.b32 	%r632, 18;
	@%p193 bra 	$L__BB4_238;
	bra.uni 	$L__BB4_198;
$L__BB4_293:
	add.s32 	%r613, %r613, 1;
	setp.eq.s32 	%p195, %r613, %r548;
	mov.b32 	%r632, 19;
	@%p195 bra 	$L__BB4_238;
	bra.uni 	$L__BB4_200;
$L__BB4_294:
	add.s32 	%r614, %r614, 1;
	setp.eq.s32 	%p197, %r614, %r548;
	mov.b32 	%r632, 20;
	@%p197 bra 	$L__BB4_238;
	bra.uni 	$L__BB4_202;
$L__BB4_295:
	add.s32 	%r615, %r615, 1;
	setp.eq.s32 	%p199, %r615, %r548;
	mov.b32 	%r632, 21;
	@%p199 bra 	$L__BB4_238;
	bra.uni 	$L__BB4_204;
$L__BB4_296:
	add.s32 	%r616, %r616, 1;
	setp.eq.s32 	%p201, %r616, %r548;
	mov.b32 	%r632, 22;
	@%p201 bra 	$L__BB4_238;
	bra.uni 	$L__BB4_206;
$L__BB4_297:
	add.s32 	%r617, %r617, 1;
	setp.eq.s32 	%p203, %r617, %r548;
	mov.b32 	%r632, 23;
	@%p203 bra 	$L__BB4_238;
	bra.uni 	$L__BB4_208;
$L__BB4_298:
	add.s32 	%r618, %r618, 1;
	setp.eq.s32 	%p205, %r618, %r548;
	mov.b32 	%r632, 24;
	@%p205 bra 	$L__BB4_238;
	bra.uni 	$L__BB4_210;
$L__BB4_299:
	add.s32 	%r619, %r619, 1;
	setp.eq.s32 	%p207, %r619, %r548;
	mov.b32 	%r632, 25;
	@%p207 bra 	$L__BB4_238;
	bra.uni 	$L__BB4_212;
$L__BB4_300:
	add.s32 	%r620, %r620, 1;
	setp.eq.s32 	%p209, %r620, %r548;
	mov.b32 	%r632, 26;
	@%p209 bra 	$L__BB4_238;
	bra.uni 	$L__BB4_214;
$L__BB4_301:
	add.s32 	%r621, %r621, 1;
	setp.eq.s32 	%p211, %r621, %r548;
	mov.b32 	%r632, 27;
	@%p211 bra 	$L__BB4_238;
	bra.uni 	$L__BB4_216;
$L__BB4_302:
	add.s32 	%r622, %r622, 1;
	setp.eq.s32 	%p213, %r622, %r548;
	mov.b32 	%r632, 28;
	@%p213 bra 	$L__BB4_238;
	bra.uni 	$L__BB4_218;
$L__BB4_303:
	add.s32 	%r623, %r623, 1;
	setp.eq.s32 	%p215, %r623, %r548;
	mov.b32 	%r632, 29;
	@%p215 bra 	$L__BB4_238;
	bra.uni 	$L__BB4_220;
$L__BB4_304:
	add.s32 	%r624, %r624, 1;
	setp.eq.s32 	%p217, %r624, %r548;
	mov.b32 	%r632, 30;
	@%p217 bra 	$L__BB4_238;
	bra.uni 	$L__BB4_222;
$L__BB4_305:
	add.s32 	%r625, %r625, 1;
	setp.eq.s32 	%p219, %r625, %r548;
	mov.b32 	%r632, 31;
	@%p219 bra 	$L__BB4_238;
	bra.uni 	$L__BB4_224;
$L__BB4_306:
	add.s32 	%r626, %r626, 1;
	setp.eq.s32 	%p221, %r626, %r548;
	mov.b32 	%r632, 32;
	@%p221 bra 	$L__BB4_238;
	bra.uni 	$L__BB4_226;
$L__BB4_307:
	add.s32 	%r627, %r627, 1;
	setp.eq.s32 	%p223, %r627, %r548;
	mov.b32 	%r632, 33;
	@%p223 bra 	$L__BB4_238;
	bra.uni 	$L__BB4_228;
$L__BB4_308:
	add.s32 	%r628, %r628, 1;
	setp.eq.s32 	%p225, %r628, %r548;
	mov.b32 	%r632, 34;
	@%p225 bra 	$L__BB4_238;
	bra.uni 	$L__BB4_230;
$L__BB4_309:
	add.s32 	%r629, %r629, 1;
	setp.eq.s32 	%p227, %r629, %r548;
	mov.b32 	%r632, 35;
	@%p227 bra 	$L__BB4_238;
	bra.uni 	$L__BB4_232;
$L__BB4_310:
	add.s32 	%r630, %r630, 1;
	setp.eq.s32 	%p229, %r630, %r548;
	mov.b32 	%r632, 36;
	@%p229 bra 	$L__BB4_238;
	bra.uni 	$L__BB4_234;

}
	// .globl	_Z8mutationP10ChromosomeP17curandStateXORWOW
.visible .entry _Z8mutationP10ChromosomeP17curandStateXORWOW(
	.param .u64 .ptr .align 1 _Z8mutationP10ChromosomeP17curandStateXORWOW_param_0,
	.param .u64 .ptr .align 1 _Z8mutationP10ChromosomeP17curandStateXORWOW_param_1
)
{
	.reg .pred 	%p<4>;
	.reg .b32 	%r<54>;
	.reg .b32 	%f<9>;
	.reg .b64 	%rd<14>;

	ld.param.u64 	%rd2, [_Z8mutationP10ChromosomeP17curandStateXORWOW_param_0];
	ld.param.u64 	%rd3, [_Z8mutationP10ChromosomeP17curandStateXORWOW_param_1];
	mov.u32 	%r19, %ctaid.x;
	mov.u32 	%r20, %ntid.x;
	mov.u32 	%r21, %tid.x;
	mad.lo.s32 	%r1, %r19, %r20, %r21;
	setp.gt.s32 	%p1, %r1, 49999;
	@%p1 bra 	$L__BB5_5;
	cvta.to.global.u64 	%rd4, %rd3;
	mul.wide.s32 	%rd5, %r1, 48;
	add.s64 	%rd1, %rd4, %rd5;
	ld.global.v2.u32 	{%r22, %r23}, [%rd1];
	ld.global.u32 	%r49, [%rd1+20];
	shr.u32 	%r24, %r23, 2;
	xor.b32  	%r25, %r24, %r23;
	shl.b32 	%r26, %r49, 4;
	shl.b32 	%r27, %r25, 1;
	xor.b32  	%r28, %r26, %r27;
	xor.b32  	%r29, %r28, %r49;
	xor.b32  	%r48, %r29, %r25;
	add.s32 	%r53, %r22, 362437;
	add.s32 	%r30, %r48, %r53;
	cvt.rn.f32.u32 	%f1, %r30;
	fma.rn.f32 	%f2, %f1, 0f2F800000, 0f2F000000;
	setp.leu.f32 	%p2, %f2, 0f3F000000;
	@%p2 bra 	$L__BB5_5;
	ld.global.u32 	%r50, [%rd1+16];
	ld.global.u32 	%r51, [%rd1+12];
	ld.global.u32 	%r52, [%rd1+8];
$L__BB5_3:
	mov.u32 	%r10, %r50;
	mov.u32 	%r9, %r49;
	mov.u32 	%r50, %r48;
	shr.u32 	%r31, %r52, 2;
	xor.b32  	%r32, %r31, %r52;
	shl.b32 	%r33, %r50, 4;
	shl.b32 	%r34, %r32, 1;
	xor.b32  	%r35, %r33, %r34;
	xor.b32  	%r36, %r35, %r50;
	xor.b32  	%r49, %r36, %r32;
	add.s32 	%r37, %r53, %r49;
	add.s32 	%r38, %r37, 362437;
	cvt.rn.f32.u32 	%f3, %r38;
	fma.rn.f32 	%f4, %f3, 0f2F800000, 0f2F000000;
	fma.rn.f32 	%f5, %f4, 0f42100000, 0f3F800000;
	cvt.rzi.s32.f32 	%r15, %f5;
	shr.u32 	%r39, %r51, 2;
	xor.b32  	%r40, %r39, %r51;
	shl.b32 	%r41, %r49, 4;
	shl.b32 	%r42, %r40, 1;
	xor.b32  	%r43, %r42, %r41;
	xor.b32  	%r44, %r43, %r40;
	xor.b32  	%r48, %r44, %r49;
	add.s32 	%r53, %r53, 724874;
	add.s32 	%r45, %r48, %r53;
	cvt.rn.f32.u32 	%f6, %r45;
	fma.rn.f32 	%f7, %f6, 0f2F800000, 0f2F000000;
	fma.rn.f32 	%f8, %f7, 0f42100000, 0f3F800000;
	cvt.rzi.s32.f32 	%r18, %f8;
	setp.eq.s32 	%p3, %r15, %r18;
	mov.u32 	%r51, %r9;
	mov.u32 	%r52, %r10;
	@%p3 bra 	$L__BB5_3;
	cvta.to.global.u64 	%rd6, %rd2;
	mul.wide.s32 	%rd7, %r1, 160;
	add.s64 	%rd8, %rd6, %rd7;
	add.s64 	%rd9, %rd8, 4;
	mul.wide.s32 	%rd10, %r15, 4;
	add.s64 	%rd11, %rd9, %rd10;
	ld.global.u32 	%r46, [%rd11];
	mul.wide.s32 	%rd12, %r18, 4;
	add.s64 	%rd13, %rd9, %rd12;
	ld.global.u32 	%r47, [%rd13];
	st.global.u32 	[%rd11], %r47;
	st.global.u32 	[%rd13], %r46;
$L__BB5_5:
	ret;

}
	// .globl	_Z15mutation_invertP10ChromosomeP17curandStateXORWOW
.visible .entry _Z15mutation_invertP10ChromosomeP17curandStateXORWOW(
	.param .u64 .ptr .align 1 _Z15mutation_invertP10ChromosomeP17curandStateXORWOW_param_0,
	.param .u64 .ptr .align 1 _Z15mutation_invertP10ChromosomeP17curandStateXORWOW_param_1
)
{
	.reg .pred 	%p<12>;
	.reg .b32 	%r<158>;
	.reg .b32 	%f<21>;
	.reg .b64 	%rd<28>;

	ld.param.u64 	%rd7, [_Z15mutation_invertP10ChromosomeP17curandStateXORWOW_param_0];
	ld.param.u64 	%rd6, [_Z15mutation_invertP10ChromosomeP17curandStateXORWOW_param_1];
	cvta.to.global.u64 	%rd1, %rd7;
	mov.u32 	%r62, %ctaid.x;
	mov.u32 	%r63, %ntid.x;
	mov.u32 	%r64, %tid.x;
	mad.lo.s32 	%r1, %r62, %r63, %r64;
	setp.gt.s32 	%p1, %r1, 49999;
	@%p1 bra 	$L__BB6_17;
	cvta.to.global.u64 	%rd8, %rd6;
	mul.wide.s32 	%rd9, %r1, 48;
	add.s64 	%rd2, %rd8, %rd9;
	ld.global.v2.u32 	{%r2, %r65}, [%rd2];
	ld.global.u32 	%r143, [%rd2+20];
	shr.u32 	%r66, %r65, 2;
	xor.b32  	%r67, %r66, %r65;
	shl.b32 	%r68, %r143, 4;
	shl.b32 	%r69, %r67, 1;
	xor.b32  	%r70, %r68, %r69;
	xor.b32  	%r71, %r70, %r143;
	xor.b32  	%r142, %r71, %r67;
	add.s32 	%r144, %r2, 362437;
	add.s32 	%r72, %r142, %r144;
	cvt.rn.f32.u32 	%f1, %r72;
	fma.rn.f32 	%f2, %f1, 0f2F800000, 0f2F000000;
	setp.leu.f32 	%p2, %f2, 0f3F000000;
	@%p2 bra 	$L__BB6_17;
	ld.global.u32 	%r146, [%rd2+16];
	ld.global.u32 	%r137, [%rd2+12];
	ld.global.u32 	%r74, [%rd2+8];
	shr.u32 	%r75, %r74, 2;
	xor.b32  	%r76, %r75, %r74;
	shl.b32 	%r77, %r142, 4;
	shl.b32 	%r78, %r76, 1;
	xor.b32  	%r79, %r77, %r78;
	xor.b32  	%r80, %r79, %r142;
	xor.b32  	%r141, %r80, %r76;
	add.s32 	%r81, %r2, %r141;
	add.s32 	%r82, %r81, 724874;
	cvt.rn.f32.u32 	%f3, %r82;
	fma.rn.f32 	%f4, %f3, 0f2F800000, 0f2F000000;
	fma.rn.f32 	%f5, %f4, 0f42100000, 0f3F800000;
	cvt.rzi.s32.f32 	%r9, %f5;
	mov.b32 	%r136, 724874;
$L__BB6_3:
	mov.u32 	%r13, %r146;
	mov.u32 	%r146, %r143;
	mov.u32 	%r143, %r142;
	mov.u32 	%r142, %r141;
	shr.u32 	%r84, %r137, 2;
	xor.b32  	%r85, %r84, %r137;
	shl.b32 	%r86, %r142, 4;
	shl.b32 	%r87, %r85, 1;
	xor.b32  	%r88, %r86, %r87;
	xor.b32  	%r89, %r88, %r142;
	xor.b32  	%r141, %r89, %r85;
	add.s32 	%r144, %r136, %r144;
	add.s32 	%r90, %r141, %r144;
	cvt.rn.f32.u32 	%f6, %r90;
	fma.rn.f32 	%f7, %f6, 0f2F800000, 0f2F000000;
	fma.rn.f32 	%f8, %f7, 0f42100000, 0f3F800000;
	cvt.rzi.s32.f32 	%r19, %f8;
	setp.eq.s32 	%p3, %r9, %r19;
	mov.b32 	%r136, 362437;
	mov.u32 	%r137, %r13;
	@%p3 bra 	$L__BB6_3;
	min.s32 	%r139, %r9, %r19;
	max.s32 	%r138, %r9, %r19;
	setp.ge.s32 	%p4, %r139, %r138;
	@%p4 bra 	$L__BB6_7;
	mul.wide.s32 	%rd10, %r1, 160;
	add.s64 	%rd11, %rd10, %rd1;
	add.s64 	%rd3, %rd11, 4;
$L__BB6_6:
	mul.wide.s32 	%rd12, %r138, 4;
	add.s64 	%rd13, %rd3, %rd12;
	mul.wide.s32 	%rd14, %r139, 4;
	add.s64 	%rd15, %rd3, %rd14;
	ld.global.u32 	%r91, [%rd15];
	ld.global.u32 	%r92, [%rd13];
	st.global.u32 	[%rd15], %r92;
	st.global.u32 	[%rd13], %r91;
	add.s32 	%r139, %r139, 1;
	add.s32 	%r138, %r138, -1;
	setp.lt.s32 	%p5, %r139, %r138;
	@%p5 bra 	$L__BB6_6;
$L__BB6_7:
	shr.u32 	%r94, %r13, 2;
	xor.b32  	%r95, %r94, %r13;
	shl.b32 	%r96, %r141, 4;
	shl.b32 	%r97, %r95, 1;
	xor.b32  	%r98, %r96, %r97;
	xor.b32  	%r99, %r98, %r141;
	xor.b32  	%r150, %r99, %r95;
	add.s32 	%r100, %r144, %r150;
	add.s32 	%r101, %r100, 362437;
	cvt.rn.f32.u32 	%f9, %r101;
	fma.rn.f32 	%f10, %f9, 0f2F800000, 0f2F000000;
	fma.rn.f32 	%f11, %f10, 0f42100000, 0f3F800000;
	cvt.rzi.s32.f32 	%r27, %f11;
	mov.b32 	%r145, 724874;
$L__BB6_8:
	mov.u32 	%r31, %r143;
	mov.u32 	%r143, %r142;
	mov.u32 	%r142, %r141;
	mov.u32 	%r141, %r150;
	shr.u32 	%r103, %r146, 2;
	xor.b32  	%r104, %r103, %r146;
	shl.b32 	%r105, %r141, 4;
	shl.b32 	%r106, %r104, 1;
	xor.b32  	%r107, %r105, %r106;
	xor.b32  	%r108, %r107, %r141;
	xor.b32  	%r150, %r108, %r104;
	add.s32 	%r144, %r145, %r144;
	add.s32 	%r109, %r150, %r144;
	cvt.rn.f32.u32 	%f12, %r109;
	fma.rn.f32 	%f13, %f12, 0f2F800000, 0f2F000000;
	fma.rn.f32 	%f14, %f13, 0f42100000, 0f3F800000;
	cvt.rzi.s32.f32 	%r37, %f14;
	setp.eq.s32 	%p6, %r27, %r37;
	mov.b32 	%r145, 362437;
	mov.u32 	%r146, %r31;
	@%p6 bra 	$L__BB6_8;
	min.s32 	%r148, %r27, %r37;
	max.s32 	%r147, %r27, %r37;
	setp.ge.s32 	%p7, %r148, %r147;
	@%p7 bra 	$L__BB6_12;
	mul.wide.s32 	%rd16, %r1, 160;
	add.s64 	%rd17, %rd16, %rd1;
	add.s64 	%rd4, %rd17, 4;
$L__BB6_11:
	mul.wide.s32 	%rd18, %r147, 4;
	add.s64 	%rd19, %rd4, %rd18;
	mul.wide.s32 	%rd20, %r148, 4;
	add.s64 	%rd21, %rd4, %rd20;
	ld.global.u32 	%r110, [%rd21];
	ld.global.u32 	%r111, [%rd19];
	st.global.u32 	[%rd21], %r111;
	st.global.u32 	[%rd19], %r110;
	add.s32 	%r148, %r148, 1;
	add.s32 	%r147, %r147, -1;
	setp.lt.s32 	%p8, %r148, %r147;
	@%p8 bra 	$L__BB6_11;
$L__BB6_12:
	shr.u32 	%r113, %r31, 2;
	xor.b32  	%r114, %r113, %r31;
	shl.b32 	%r115, %r150, 4;
	shl.b32 	%r116, %r114, 1;
	xor.b32  	%r117, %r115, %r116;
	xor.b32  	%r118, %r117, %r150;
	xor.b32  	%r149, %r118, %r114;
	add.s32 	%r119, %r144, %r149;
	add.s32 	%r120, %r119, 362437;
	cvt.rn.f32.u32 	%f15, %r120;
	fma.rn.f32 	%f16, %f15, 0f2F800000, 0f2F000000;
	fma.rn.f32 	%f17, %f16, 0f42100000, 0f3F800000;
	cvt.rzi.s32.f32 	%r45, %f17;
	mov.b32 	%r154, 724874;
$L__BB6_13:
	mov.u32 	%r49, %r142;
	mov.u32 	%r142, %r141;
	mov.u32 	%r141, %r150;
	mov.u32 	%r150, %r149;
	shr.u32 	%r122, %r143, 2;
	xor.b32  	%r123, %r122, %r143;
	shl.b32 	%r124, %r150, 4;
	shl.b32 	%r125, %r123, 1;
	xor.b32  	%r126, %r124, %r125;
	xor.b32  	%r127, %r126, %r150;
	xor.b32  	%r149, %r127, %r123;
	add.s32 	%r144, %r154, %r144;
	add.s32 	%r128, %r149, %r144;
	cvt.rn.f32.u32 	%f18, %r128;
	fma.rn.f32 	%f19, %f18, 0f2F800000, 0f2F000000;
	fma.rn.f32 	%f20, %f19, 0f42100000, 0f3F800000;
	cvt.rzi.s32.f32 	%r55, %f20;
	setp.eq.s32 	%p9, %r45, %r55;
	mov.b32 	%r154, 362437;
	mov.u32 	%r143, %r49;
	@%p9 bra 	$L__BB6_13;
	min.s32 	%r157, %r45, %r55;
	max.s32 	%r156, %r45, %r55;
	setp.ge.s32 	%p10, %r157, %r156;
	@%p10 bra 	$L__BB6_17;
	mul.wide.s32 	%rd22, %r1, 160;
	add.s64 	%rd23, %rd22, %rd1;
	add.s64 	%rd5, %rd23, 4;
$L__BB6_16:
	mul.wide.s32 	%rd24, %r156, 4;
	add.s64 	%rd25, %rd5, %rd24;
	mul.wide.s32 	%rd26, %r157, 4;
	add.s64 	%rd27, %rd5, %rd26;
	ld.global.u32 	%r129, [%rd27];
	ld.global.u32 	%r130, [%rd25];
	st.global.u32 	[%rd27], %r130;
	st.global.u32 	[%rd25], %r129;
	add.s32 	%r157, %r157, 1;
	add.s32 	%r156, %r156, -1;
	setp.lt.s32 	%p11, %r157, %r156;
	@%p11 bra 	$L__BB6_16;
$L__BB6_17:
	ret;

}
	// .globl	_ZN3cub18CUB_300001_SM_10006detail11EmptyKernelIvEEvv
.visible .entry _ZN3cub18CUB_300001_SM_10006detail11EmptyKernelIvEEvv()
{


	ret;

}


// ===== COMPILED SASS (sm_100) =====

	.target	sm_100

	.elftype	@"ET_EXEC"


//--------------------- .note.nv.tkinfo           --------------------------
	.section	.note.nv.tkinfo,"",@"SHT_NOTE"
	.sectionflags	@"SHF_NOTE_NV_TKINFO"
	.tkinfo
        /*0018*/ 	.word	0x00000002
        /*0030*/ 	.string	""
        /*0030*/ 	.string	"ptxas"
        /*0030*/ 	.string	"Cuda compilation tools, release 13.0, V13.0.88"
        /*0030*/ 	.string	"Build cuda_13.0.r13.0/compiler.36424714_0"
        /*0030*/ 	.string	"-arch sm_100 -m 64 "



//--------------------- .note.nv.cuinfo           --------------------------
	.section	.note.nv.cuinfo,"",@"SHT_NOTE"
	.sectionflags	@"SHF_NOTE_NV_CUINFO"
        /*0018*/ 	.short	0x0002
        /*001a*/ 	.short	0x0064
        /*001c*/ 	.short	0x0082
	.zero		2


//--------------------- .nv.info                  --------------------------
	.section	.nv.info,"",@"SHT_CUDA_INFO"
	.align	4


	//----- nvinfo : EIATTR_REGCOUNT
	.align		4
        /*0000*/ 	.byte	0x04, 0x2f
        /*0002*/ 	.short	(.L_54 - .L_53)
	.align		4
.L_53:
        /*0004*/ 	.word	index@(_Z12setup_curandP17curandStateXORWOW)
        /*0008*/ 	.word	0x0000001f


	//----- nvinfo : EIATTR_FRAME_SIZE
	.align		4
.L_54:
        /*000c*/ 	.byte	0x04, 0x11
        /*000e*/ 	.short	(.L_56 - .L_55)
	.align		4
.L_55:
        /*0010*/ 	.word	index@(_Z12setup_curandP17curandStateXORWOW)
        /*0014*/ 	.word	0x00000000


	//----- nvinfo : EIATTR_REGCOUNT
	.align		4
.L_56:
        /*0018*/ 	.byte	0x04, 0x2f
        /*001a*/ 	.short	(.L_58 - .L_57)
	.align		4
.L_57:
        /*001c*/ 	.word	index@(_Z7fitnessP10Chromosome)
        /*0020*/ 	.word	0x0000000e


	//----- nvinfo : EIATTR_FRAME_SIZE
	.align		4
.L_58:
        /*0024*/ 	.byte	0x04, 0x11
        /*0026*/ 	.short	(.L_60 - .L_59)
	.align		4
.L_59:
        /*0028*/ 	.word	index@(_Z7fitnessP10Chromosome)
        /*002c*/ 	.word	0x00000000


	//----- nvinfo : EIATTR_REGCOUNT
	.align		4
.L_60:
        /*0030*/ 	.byte	0x04, 0x2f
        /*0032*/ 	.short	(.L_62 - .L_61)
	.align		4
.L_61:
        /*0034*/ 	.word	index@(_Z9selectionP10ChromosomeS0_P17curandStateXORWOW)
        /*0038*/ 	.word	0x000000fc


	//----- nvinfo : EIATTR_FRAME_SIZE
	.align		4
.L_62:
        /*003c*/ 	.byte	0x04, 0x11
        /*003e*/ 	.short	(.L_64 - .L_63)
	.align		4
.L_63:
        /*0040*/ 	.word	index@(_Z9selectionP10ChromosomeS0_P17curandStateXORWOW)
        /*0044*/ 	.word	0x00000000


	//----- nvinfo : EIATTR_REGCOUNT
	.align		4
.L_64:
        /*0048*/ 	.byte	0x04, 0x2f
        /*004a*/ 	.short	(.L_66 - .L_65)
	.align		4
.L_65:
        /*004c*/ 	.word	index@(_Z16crossover_singleP10ChromosomeS0_i)
        /*0050*/ 	.word	0x00000060


	//----- nvinfo : EIATTR_FRAME_SIZE
	.align		4
.L_66:
        /*0054*/ 	.byte	0x04, 0x11
        /*0056*/ 	.short	(.L_68 - .L_67)
	.align		4
.L_67:
        /*0058*/ 	.word	index@(_Z16crossover_singleP10ChromosomeS0_i)
        /*005c*/ 	.word	0x000001e0


	//----- nvinfo : EIATTR_REGCOUNT
	.align		4
.L_68:
        /*0060*/ 	.byte	0x04, 0x2f
        /*0062*/ 	.short	(.L_70 - .L_69)
	.align		4
.L_69:
        /*0064*/ 	.word	index@(_Z9crossoverP10ChromosomeS0_P17curandStateXORWOW)
        /*0068*/ 	.word	0x00000060


	//----- nvinfo : EIATTR_FRAME_SIZE
	.align		4
.L_70:
        /*006c*/ 	.byte	0x04, 0x11
        /*006e*/ 	.short	(.L_72 - .L_71)
	.align		4
.L_71:
        /*0070*/ 	.word	index@(_Z9crossoverP10ChromosomeS0_P17curandStateXORWOW)
        /*0074*/ 	.word	0x000001e0


	//----- nvinfo : EIATTR_REGCOUNT
	.align		4
.L_72:
        /*0078*/ 	.byte	0x04, 0x2f
        /*007a*/ 	.short	(.L_74 - .L_73)
	.align		4
.L_73:
        /*007c*/ 	.word	index@(_Z8mutationP10ChromosomeP17curandStateXORWOW)
        /*0080*/ 	.word	0x00000010


	//----- nvinfo : EIATTR_FRAME_SIZE
	.align		4
.L_74:
        /*0084*/ 	.byte	0x04, 0x11
        /*0086*/ 	.short	(.L_76 - .L_75)
	.align		4
.L_75:
        /*0088*/ 	.word	index@(_Z8mutationP10ChromosomeP17curandStateXORWOW)
        /*008c*/ 	.word	0x00000000


	//----- nvinfo : EIATTR_REGCOUNT
	.align		4
.L_76:
        /*0090*/ 	.byte	0x04, 0x2f
        /*0092*/ 	.short	(.L_78 - .L_77)
	.align		4
.L_77:
        /*0094*/ 	.word	index@(_Z15mutation_invertP10ChromosomeP17curandStateXORWOW)
        /*0098*/ 	.word	0x00000018


	//----- nvinfo : EIATTR_FRAME_SIZE
	.align		4
.L_78:
        /*009c*/ 	.byte	0x04, 0x11
        /*009e*/ 	.short	(.L_80 - .L_79)
	.align		4
.L_79:
        /*00a0*/ 	.word	index@(_Z15mutation_invertP10ChromosomeP17curandStateXORWOW)
        /*00a4*/ 	.word	0x00000000


	//----- nvinfo : EIATTR_REGCOUNT
	.align		4
.L_80:
        /*00a8*/ 	.byte	0x04, 0x2f
        /*00aa*/ 	.short	(.L_82 - .L_81)
	.align		4
.L_81:
        /*00ac*/ 	.word	index@(_ZN3cub18CUB_300001_SM_10006detail11EmptyKernelIvEEvv)
        /*00b0*/ 	.word	0x00000004


	//----- nvinfo : EIATTR_FRAME_SIZE
	.align		4
.L_82:
        /*00b4*/ 	.byte	0x04, 0x11
        /*00b6*/ 	.short	(.L_84 - .L_83)
	.align		4
.L_83:
        /*00b8*/ 	.word	index@(_ZN3cub18CUB_300001_SM_10006detail11EmptyKernelIvEEvv)
        /*00bc*/ 	.word	0x00000000


	//----- nvinfo : EIATTR_MIN_STACK_SIZE
	.align		4
.L_84:
        /*00c0*/ 	.byte	0x04, 0x12
        /*00c2*/ 	.short	(.L_86 - .L_85)
	.align		4
.L_85:
        /*00c4*/ 	.word	index@(_ZN3cub18CUB_300001_SM_10006detail11EmptyKernelIvEEvv)
        /*00c8*/ 	.word	0x00000000


	//----- nvinfo : EIATTR_MIN_STACK_SIZE
	.align		4
.L_86:
        /*00cc*/ 	.byte	0x04, 0x12
        /*00ce*/ 	.short	(.L_88 - .L_87)
	.align		4
.L_87:
        /*00d0*/ 	.word	index@(_Z15mutation_invertP10ChromosomeP17curandStateXORWOW)
        /*00d4*/ 	.word	0x00000000


	//----- nvinfo : EIATTR_MIN_STACK_SIZE
	.align		4
.L_88:
        /*00d8*/ 	.byte	0x04, 0x12
        /*00da*/ 	.short	(.L_90 - .L_89)
	.align		4
.L_89:
        /*00dc*/ 	.word	index@(_Z8mutationP10ChromosomeP17curandStateXORWOW)
        /*00e0*/ 	.word	0x00000000


	//----- nvinfo : EIATTR_MIN_STACK_SIZE
	.align		4
.L_90:
        /*00e4*/ 	.byte	0x04, 0x12
        /*00e6*/ 	.short	(.L_92 - .L_91)
	.align		4
.L_91:
        /*00e8*/ 	.word	index@(_Z9crossoverP10ChromosomeS0_P17curandStateXORWOW)
        /*00ec*/ 	.word	0x000001e0


	//----- nvinfo : EIATTR_MIN_STACK_SIZE
	.align		4
.L_92:
        /*00f0*/ 	.byte	0x04, 0x12
        /*00f2*/ 	.short	(.L_94 - .L_93)
	.align		4
.L_93:
        /*00f4*/ 	.word	index@(_Z16crossover_singleP10ChromosomeS0_i)
        /*00f8*/ 	.word	0x000001e0


	//----- nvinfo : EIATTR_MIN_STACK_SIZE
	.align		4
.L_94:
        /*00fc*/ 	.byte	0x04, 0x12
        /*00fe*/ 	.short	(.L_96 - .L_95)
	.align		4
.L_95:
        /*0100*/ 	.word	index@(_Z9selectionP10ChromosomeS0_P17curandStateXORWOW)
        /*0104*/ 	.word	0x00000000


	//----- nvinfo : EIATTR_MIN_STACK_SIZE
	.align		4
.L_96:
        /*0108*/ 	.byte	0x04, 0x12
        /*010a*/ 	.short	(.L_98 - .L_97)
	.align		4
.L_97:
        /*010c*/ 	.word	index@(_Z7fitnessP10Chromosome)
        /*0110*/ 	.word	0x00000000


	//----- nvinfo : EIATTR_MIN_STACK_SIZE
	.align		4
.L_98:
        /*0114*/ 	.byte	0x04, 0x12
        /*0116*/ 	.short	(.L_100 - .L_99)
	.align		4
.L_99:
        /*0118*/ 	.word	index@(_Z12setup_curandP17curandStateXORWOW)
        /*011c*/ 	.word	0x00000000
.L_100:


//--------------------- .nv.compat                --------------------------
	.section	.nv.compat,"",@"SHT_CUDA_COMPAT_INFO"
	.align	4
        /*0000*/ 	.byte	0x02, 0x09, 0x00, 0x00, 0x02, 0x02, 0x01, 0x00, 0x02, 0x05, 0x05, 0x00, 0x03, 0x07, 0x01, 0x01
        /*0010*/ 	.byte	0x02, 0x03, 0x00, 0x00, 0x02, 0x06, 0x01, 0x00, 0x04, 0x0b, 0x08, 0x00, 0x01, 0x00, 0x00, 0x00
        /*0020*/ 	.byte	0x00, 0x00, 0x00, 0x00


//--------------------- .nv.info._ZN3cub18CUB_300001_SM_10006detail11EmptyKernelIvEEvv --------------------------
	.section	.nv.info._ZN3cub18CUB_300001_SM_10006detail11EmptyKernelIvEEvv,"",@"SHT_CUDA_INFO"
	.sectionflags	@""
	.align	4


	//----- nvinfo : EIATTR_CUDA_API_VERSION
	.align		4
        /*0000*/ 	.byte	0x04, 0x37
        /*0002*/ 	.short	(.L_102 - .L_101)
.L_101:
        /*0004*/ 	.word	0x00000082


	//----- nvinfo : EIATTR_SPARSE_MMA_MASK
	.align		4
.L_102:
        /*0008*/ 	.byte	0x03, 0x50
        /*000a*/ 	.short	0x0000


	//----- nvinfo : EIATTR_MAXREG_COUNT
	.align		4
        /*000c*/ 	.byte	0x03, 0x1b
        /*000e*/ 	.short	0x00ff


	//----- nvinfo : EIATTR_MERCURY_ISA_VERSION
	.align		4
        /*0010*/ 	.byte	0x03, 0x5f
        /*0012*/ 	.short	0x0101


	//----- nvinfo : EIATTR_VRC_CTA_INIT_COUNT
	.align		4
        /*0014*/ 	.byte	0x02, 0x4a
	.zero		1
	.zero		1


	//----- nvinfo : EIATTR_EXIT_INSTR_OFFSETS
	.align		4
        /*0018*/ 	.byte	0x04, 0x1c
        /*001a*/ 	.short	(.L_104 - .L_103)


	//   ....[0]....
.L_103:
        /*001c*/ 	.word	0x00000010


	//----- nvinfo : EIATTR_SW_WAR
	.align		4
.L_104:
        /*0020*/ 	.byte	0x04, 0x36
        /*0022*/ 	.short	(.L_106 - .L_105)
.L_105:
        /*0024*/ 	.word	0x00000008
.L_106:


//--------------------- .nv.info._Z15mutation_invertP10ChromosomeP17curandStateXORWOW --------------------------
	.section	.nv.info._Z15mutation_invertP10ChromosomeP17curandStateXORWOW,"",@"SHT_CUDA_INFO"
	.sectionflags	@""
	.align	4


	//----- nvinfo : EIATTR_CUDA_API_VERSION
	.align		4
        /*0000*/ 	.byte	0x04, 0x37
        /*0002*/ 	.short	(.L_108 - .L_107)
.L_107:
        /*0004*/ 	.word	0x00000082


	//----- nvinfo : EIATTR_KPARAM_INFO
	.align		4
.L_108:
        /*0008*/ 	.byte	0x04, 0x17
        /*000a*/ 	.short	(.L_110 - .L_109)
.L_109:
        /*000c*/ 	.word	0x00000000
        /*0010*/ 	.short	0x0001
        /*0012*/ 	.short	0x0008
        /*0014*/ 	.byte	0x00, 0xf5, 0x21, 0x00


	//----- nvinfo : EIATTR_KPARAM_INFO
	.align		4
.L_110:
        /*0018*/ 	.byte	0x04, 0x17
        /*001a*/ 	.short	(.L_112 - .L_111)
.L_111:
        /*001c*/ 	.word	0x00000000
        /*0020*/ 	.short	0x0000
        /*0022*/ 	.short	0x0000
        /*0024*/ 	.byte	0x00, 0xf5, 0x21, 0x00


	//----- nvinfo : EIATTR_SPARSE_MMA_MASK
	.align		4
.L_112:
        /*0028*/ 	.byte	0x03, 0x50
        /*002a*/ 	.short	0x0000


	//----- nvinfo : EIATTR_MAXREG_COUNT
	.align		4
        /*002c*/ 	.byte	0x03, 0x1b
        /*002e*/ 	.short	0x00ff


	//----- nvinfo : EIATTR_MERCURY_ISA_VERSION
	.align		4
        /*0030*/ 	.byte	0x03, 0x5f
        /*0032*/ 	.short	0x0101


	//----- nvinfo : EIATTR_VRC_CTA_INIT_COUNT
	.align		4
        /*0034*/ 	.byte	0x02, 0x4a
	.zero		1
	.zero		1


	//----- nvinfo : EIATTR_EXIT_INSTR_OFFSETS
	.align		4
        /*0038*/ 	.byte	0x04, 0x1c
        /*003a*/ 	.short	(.L_114 - .L_113)


	//   ....[0]....
.L_113:
        /*003c*/ 	.word	0x00000060


	//   ....[1]....
        /*0040*/ 	.word	0x00000180


	//   ....[2]....
        /*0044*/ 	.word	0x00000b40


	//   ....[3]....
        /*0048*/ 	.word	0x00000c40


	//----- nvinfo : EIATTR_CRS_STACK_SIZE
	.align		4
.L_114:
        /*004c*/ 	.byte	0x04, 0x1e
        /*004e*/ 	.short	(.L_116 - .L_115)
.L_115:
        /*0050*/ 	.word	0x00000000


	//----- nvinfo : EIATTR_CBANK_PARAM_SIZE
	.align		4
.L_116:
        /*0054*/ 	.byte	0x03, 0x19
        /*0056*/ 	.short	0x0010


	//----- nvinfo : EIATTR_PARAM_CBANK
	.align		4
        /*0058*/ 	.byte	0x04, 0x0a
        /*005a*/ 	.short	(.L_118 - .L_117)
	.align		4
.L_117:
        /*005c*/ 	.word	index@(.nv.constant0._Z15mutation_invertP10ChromosomeP17curandStateXORWOW)
        /*0060*/ 	.short	0x0380
        /*0062*/ 	.short	0x0010


	//----- nvinfo : EIATTR_SW_WAR
	.align		4
.L_118:
        /*0064*/ 	.byte	0x04, 0x36
        /*0066*/ 	.short	(.L_120 - .L_119)
.L_119:
        /*0068*/ 	.word	0x00000008
.L_120:


//--------------------- .nv.info._Z8mutationP10ChromosomeP17curandStateXORWOW --------------------------
	.section	.nv.info._Z8mutationP10ChromosomeP17curandStateXORWOW,"",@"SHT_CUDA_INFO"
	.sectionflags	@""
	.align	4


	//----- nvinfo : EIATTR_CUDA_API_VERSION
	.align		4
        /*0000*/ 	.byte	0x04, 0x37
        /*0002*/ 	.short	(.L_122 - .L_121)
.L_121:
        /*0004*/ 	.word	0x00000082


	//----- nvinfo : EIATTR_KPARAM_INFO
	.align		4
.L_122:
        /*0008*/ 	.byte	0x04, 0x17
        /*000a*/ 	.short	(.L_124 - .L_123)
.L_123:
        /*000c*/ 	.word	0x00000000
        /*0010*/ 	.short	0x0001
        /*0012*/ 	.short	0x0008
        /*0014*/ 	.byte	0x00, 0xf5, 0x21, 0x00


	//----- nvinfo : EIATTR_KPARAM_INFO
	.align		4
.L_124:
        /*0018*/ 	.byte	0x04, 0x17
        /*001a*/ 	.short	(.L_126 - .L_125)
.L_125:
        /*001c*/ 	.word	0x00000000
        /*0020*/ 	.short	0x0000
        /*0022*/ 	.short	0x0000
        /*0024*/ 	.byte	0x00, 0xf5, 0x21, 0x00


	//----- nvinfo : EIATTR_SPARSE_MMA_MASK
	.align		4
.L_126:
        /*0028*/ 	.byte	0x03, 0x50
        /*002a*/ 	.short	0x0000


	//----- nvinfo : EIATTR_MAXREG_COUNT
	.align		4
        /*002c*/ 	.byte	0x03, 0x1b
        /*002e*/ 	.short	0x00ff


	//----- nvinfo : EIATTR_MERCURY_ISA_VERSION
	.align		4
        /*0030*/ 	.byte	0x03, 0x5f
        /*0032*/ 	.short	0x0101


	//----- nvinfo : EIATTR_VRC_CTA_INIT_COUNT
	.align		4
        /*0034*/ 	.byte	0x02, 0x4a
	.zero		1
	.zero		1


	//----- nvinfo : EIATTR_EXIT_INSTR_OFFSETS
	.align		4
        /*0038*/ 	.byte	0x04, 0x1c
        /*003a*/ 	.short	(.L_128 - .L_127)


	//   ....[0]....
.L_127:
        /*003c*/ 	.word	0x00000060


	//   ....[1]....
        /*0040*/ 	.word	0x00000180


	//   ....[2]....
        /*0044*/ 	.word	0x00000460


	//----- nvinfo : EIATTR_CRS_STACK_SIZE
	.align		4
.L_128:
        /*0048*/ 	.byte	0x04, 0x1e
        /*004a*/ 	.short	(.L_130 - .L_129)
.L_129:
        /*004c*/ 	.word	0x00000000


	//----- nvinfo : EIATTR_CBANK_PARAM_SIZE
	.align		4
.L_130:
        /*0050*/ 	.byte	0x03, 0x19
        /*0052*/ 	.short	0x0010


	//----- nvinfo : EIATTR_PARAM_CBANK
	.align		4
        /*0054*/ 	.byte	0x04, 0x0a
        /*0056*/ 	.short	(.L_132 - .L_131)
	.align		4
.L_131:
        /*0058*/ 	.word	index@(.nv.constant0._Z8mutationP10ChromosomeP17curandStateXORWOW)
        /*005c*/ 	.short	0x0380
        /*005e*/ 	.short	0x0010


	//----- nvinfo : EIATTR_SW_WAR
	.align		4
.L_132:
        /*0060*/ 	.byte	0x04, 0x36
        /*0062*/ 	.short	(.L_134 - .L_133)
.L_133:
        /*0064*/ 	.word	0x00000008
.L_134:


//--------------------- .nv.info._Z9crossoverP10ChromosomeS0_P17curandStateXORWOW --------------------------
	.section	.nv.info._Z9crossoverP10ChromosomeS0_P17curandStateXORWOW,"",@"SHT_CUDA_INFO"
	.sectionflags	@""
	.align	4


	//----- nvinfo : EIATTR_CUDA_API_VERSION
	.align		4
        /*0000*/ 	.byte	0x04, 0x37
        /*0002*/ 	.short	(.L_136 - .L_135)
.L_135:
        /*0004*/ 	.word	0x00000082


	//----- nvinfo : EIATTR_KPARAM_INFO
	.align		4
.L_136:
        /*0008*/ 	.byte	0x04, 0x17
        /*000a*/ 	.short	(.L_138 - .L_137)
.L_137:
        /*000c*/ 	.word	0x00000000
        /*0010*/ 	.short	0x0002
        /*0012*/ 	.short	0x0010
        /*0014*/ 	.byte	0x00, 0xf5, 0x21, 0x00


	//----- nvinfo : EIATTR_KPARAM_INFO
	.align		4
.L_138:
        /*0018*/ 	.byte	0x04, 0x17
        /*001a*/ 	.short	(.L_140 - .L_139)
.L_139:
        /*001c*/ 	.word	0x00000000
        /*0020*/ 	.short	0x0001
        /*0022*/ 	.short	0x0008
        /*0024*/ 	.byte	0x00, 0xf5, 0x21, 0x00


	//----- nvinfo : EIATTR_KPARAM_INFO
	.align		4
.L_140:
        /*0028*/ 	.byte	0x04, 0x17
        /*002a*/ 	.short	(.L_142 - .L_141)
.L_141:
        /*002c*/ 	.word	0x00000000
        /*0030*/ 	.short	0x0000
        /*0032*/ 	.short	0x0000
        /*0034*/ 	.byte	0x00, 0xf5, 0x21, 0x00


	//----- nvinfo : EIATTR_SPARSE_MMA_MASK
	.align		4
.L_142:
        /*0038*/ 	.byte	0x03, 0x50
        /*003a*/ 	.short	0x0000


	//----- nvinfo : EIATTR_MAXREG_COUNT
	.align		4
        /*003c*/ 	.byte	0x03, 0x1b
        /*003e*/ 	.short	0x00ff


	//----- nvinfo : EIATTR_MERCURY_ISA_VERSION
	.align		4
        /*0040*/ 	.byte	0x03, 0x5f
        /*0042*/ 	.short	0x0101


	//----- nvinfo : EIATTR_VRC_CTA_INIT_COUNT
	.align		4
        /*0044*/ 	.byte	0x02, 0x4a
	.zero		1
	.zero		1


	//----- nvinfo : EIATTR_EXIT_INSTR_OFFSETS
	.align		4
        /*0048*/ 	.byte	0x04, 0x1c
        /*004a*/ 	.short	(.L_144 - .L_143)


	//   ....[0]....
.L_143:
        /*004c*/ 	.word	0x00000070


	//   ....[1]....
        /*0050*/ 	.word	0x00005930


	//----- nvinfo : EIATTR_CRS_STACK_SIZE
	.align		4
.L_144:
        /*0054*/ 	.byte	0x04, 0x1e
        /*0056*/ 	.short	(.L_146 - .L_145)
.L_145:
        /*0058*/ 	.word	0x00000000


	//----- nvinfo : EIATTR_CBANK_PARAM_SIZE
	.align		4
.L_146:
        /*005c*/ 	.byte	0x03, 0x19
        /*005e*/ 	.short	0x0018


	//----- nvinfo : EIATTR_PARAM_CBANK
	.align		4
        /*0060*/ 	.byte	0x04, 0x0a
        /*0062*/ 	.short	(.L_148 - .L_147)
	.align		4
.L_147:
        /*0064*/ 	.word	index@(.nv.constant0._Z9crossoverP10ChromosomeS0_P17curandStateXORWOW)
        /*0068*/ 	.short	0x0380
        /*006a*/ 	.short	0x0018


	//----- nvinfo : EIATTR_SW_WAR
	.align		4
.L_148:
        /*006c*/ 	.byte	0x04, 0x36
        /*006e*/ 	.short	(.L_150 - .L_149)
.L_149:
        /*0070*/ 	.word	0x00000008
.L_150:


//--------------------- .nv.info._Z16crossover_singleP10ChromosomeS0_i --------------------------
	.section	.nv.info._Z16crossover_singleP10ChromosomeS0_i,"",@"SHT_CUDA_INFO"
	.sectionflags	@""
	.align	4


	//----- nvinfo : EIATTR_CUDA_API_VERSION
	.align		4
        /*0000*/ 	.byte	0x04, 0x37
        /*0002*/ 	.short	(.L_152 - .L_151)
.L_151:
        /*0004*/ 	.word	0x00000082


	//----- nvinfo : EIATTR_KPARAM_INFO
	.align		4
.L_152:
        /*0008*/ 	.byte	0x04, 0x17
        /*000a*/ 	.short	(.L_154 - .L_153)
.L_153:
        /*000c*/ 	.word	0x00000000
        /*0010*/ 	.short	0x0002
        /*0012*/ 	.short	0x0010
        /*0014*/ 	.byte	0x00, 0xf0, 0x11, 0x00


	//----- nvinfo : EIATTR_KPARAM_INFO
	.align		4
.L_154:
        /*0018*/ 	.byte	0x04, 0x17
        /*001a*/ 	.short	(.L_156 - .L_155)
.L_155:
        /*001c*/ 	.word	0x00000000
        /*0020*/ 	.short	0x0001
        /*0022*/ 	.short	0x0008
        /*0024*/ 	.byte	0x00, 0xf5, 0x21, 0x00


	//----- nvinfo : EIATTR_KPARAM_INFO
	.align		4
.L_156:
        /*0028*/ 	.byte	0x04, 0x17
        /*002a*/ 	.short	(.L_158 - .L_157)
.L_157:
        /*002c*/ 	.word	0x00000000
        /*0030*/ 	.short	0x0000
        /*0032*/ 	.short	0x0000
        /*0034*/ 	.byte	0x00, 0xf5, 0x21, 0x00


	//----- nvinfo : EIATTR_SPARSE_MMA_MASK
	.align		4
.L_158:
        /*0038*/ 	.byte	0x03, 0x50
        /*003a*/ 	.short	0x0000


	//----- nvinfo : EIATTR_MAXREG_COUNT
	.align		4
        /*003c*/ 	.byte	0x03, 0x1b
        /*003e*/ 	.short	0x00ff


	//----- nvinfo : EIATTR_MERCURY_ISA_VERSION
	.align		4
        /*0040*/ 	.byte	0x03, 0x5f
        /*0042*/ 	.short	0x0101


	//----- nvinfo : EIATTR_VRC_CTA_INIT_COUNT
	.align		4
        /*0044*/ 	.byte	0x02, 0x4a
	.zero		1
	.zero		1


	//----- nvinfo : EIATTR_EXIT_INSTR_OFFSETS
	.align		4
        /*0048*/ 	.byte	0x04, 0x1c
        /*004a*/ 	.short	(.L_160 - .L_159)


	//   ....[0]....
.L_159:
        /*004c*/ 	.word	0x00000070


	//   ....[1]....
        /*0050*/ 	.word	0x00005aa0


	//----- nvinfo : EIATTR_CRS_STACK_SIZE
	.align		4
.L_160:
        /*0054*/ 	.byte	0x04, 0x1e
        /*0056*/ 	.short	(.L_162 - .L_161)
.L_161:
        /*0058*/ 	.word	0x00000000


	//----- nvinfo : EIATTR_CBANK_PARAM_SIZE
	.align		4
.L_162:
        /*005c*/ 	.byte	0x03, 0x19
        /*005e*/ 	.short	0x0014


	//----- nvinfo : EIATTR_PARAM_CBANK
	.align		4
        /*0060*/ 	.byte	0x04, 0x0a
        /*0062*/ 	.short	(.L_164 - .L_163)
	.align		4
.L_163:
        /*0064*/ 	.word	index@(.nv.constant0._Z16crossover_singleP10ChromosomeS0_i)
        /*0068*/ 	.short	0x0380
        /*006a*/ 	.short	0x0014


	//----- nvinfo : EIATTR_SW_WAR
	.align		4
.L_164:
        /*006c*/ 	.byte	0x04, 0x36
        /*006e*/ 	.short	(.L_166 - .L_165)
.L_165:
        /*0070*/ 	.word	0x00000008
.L_166:


//--------------------- .nv.info._Z9selectionP10ChromosomeS0_P17curandStateXORWOW --------------------------
	.section	.nv.info._Z9selectionP10ChromosomeS0_P17curandStateXORWOW,"",@"SHT_CUDA_INFO"
	.sectionflags	@""
	.align	4


	//----- nvinfo : EIATTR_CUDA_API_VERSION
	.align		4
        /*0000*/ 	.byte	0x04, 0x37
        /*0002*/ 	.short	(.L_168 - .L_167)
.L_167:
        /*0004*/ 	.word	0x00000082


	//----- nvinfo : EIATTR_KPARAM_INFO
	.align		4
.L_168:
        /*0008*/ 	.byte	0x04, 0x17
        /*000a*/ 	.short	(.L_170 - .L_169)
.L_169:
        /*000c*/ 	.word	0x00000000
        /*0010*/ 	.short	0x0002
        /*0012*/ 	.short	0x0010
        /*0014*/ 	.byte	0x00, 0xf5, 0x21, 0x00


	//----- nvinfo : EIATTR_KPARAM_INFO
	.align		4
.L_170:
        /*0018*/ 	.byte	0x04, 0x17
        /*001a*/ 	.short	(.L_172 - .L_171)
.L_171:
        /*001c*/ 	.word	0x00000000
        /*0020*/ 	.short	0x0001
        /*0022*/ 	.short	0x0008
        /*0024*/ 	.byte	0x00, 0xf5, 0x21, 0x00


	//----- nvinfo : EIATTR_KPARAM_INFO
	.align		4
.L_172:
        /*0028*/ 	.byte	0x04, 0x17
        /*002a*/ 	.short	(.L_174 - .L_173)
.L_173:
        /*002c*/ 	.word	0x00000000
        /*0030*/ 	.short	0x0000
        /*0032*/ 	.short	0x0000
        /*0034*/ 	.byte	0x00, 0xf5, 0x21, 0x00


	//----- nvinfo : EIATTR_SPARSE_MMA_MASK
	.align		4
.L_174:
        /*0038*/ 	.byte	0x03, 0x50
        /*003a*/ 	.short	0x0000


	//----- nvinfo : EIATTR_MAXREG_COUNT
	.align		4
        /*003c*/ 	.byte	0x03, 0x1b
        /*003e*/ 	.short	0x00ff


	//----- nvinfo : EIATTR_MERCURY_ISA_VERSION
	.align		4
        /*0040*/ 	.byte	0x03, 0x5f
        /*0042*/ 	.short	0x0101


	//----- nvinfo : EIATTR_VRC_CTA_INIT_COUNT
	.align		4
        /*0044*/ 	.byte	0x02, 0x4a
	.zero		1
	.zero		1


	//----- nvinfo : EIATTR_EXIT_INSTR_OFFSETS
	.align		4
        /*0048*/ 	.byte	0x04, 0x1c
        /*004a*/ 	.short	(.L_176 - .L_175)


	//   ....[0]....
.L_175:
        /*004c*/ 	.word	0x00000060


	//   ....[1]....
        /*0050*/ 	.word	0x000028a0


	//----- nvinfo : EIATTR_CBANK_PARAM_SIZE
	.align		4
.L_176:
        /*0054*/ 	.byte	0x03, 0x19
        /*0056*/ 	.short	0x0018


	//----- nvinfo : EIATTR_PARAM_CBANK
	.align		4
        /*0058*/ 	.byte	0x04, 0x0a
        /*005a*/ 	.short	(.L_178 - .L_177)
	.align		4
.L_177:
        /*005c*/ 	.word	index@(.nv.constant0._Z9selectionP10ChromosomeS0_P17curandStateXORWOW)
        /*0060*/ 	.short	0x0380
        /*0062*/ 	.short	0x0018


	//----- nvinfo : EIATTR_SW_WAR
	.align		4
.L_178:
        /*0064*/ 	.byte	0x04, 0x36
        /*0066*/ 	.short	(.L_180 - .L_179)
.L_179:
        /*0068*/ 	.word	0x00000008
.L_180:


//--------------------- .nv.info._Z7fitnessP10Chromosome --------------------------
	.section	.nv.info._Z7fitnessP10Chromosome,"",@"SHT_CUDA_INFO"
	.sectionflags	@""
	.align	4


	//----- nvinfo : EIATTR_CUDA_API_VERSION
	.align		4
        /*0000*/ 	.byte	0x04, 0x37
        /*0002*/ 	.short	(.L_182 - .L_181)
.L_181:
        /*0004*/ 	.word	0x00000082


	//----- nvinfo : EIATTR_KPARAM_INFO
	.align		4
.L_182:
        /*0008*/ 	.byte	0x04, 0x17
        /*000a*/ 	.short	(.L_184 - .L_183)
.L_183:
        /*000c*/ 	.word	0x00000000
        /*0010*/ 	.short	0x0000
        /*0012*/ 	.short	0x0000
        /*0014*/ 	.byte	0x00, 0xf5, 0x21, 0x00


	//----- nvinfo : EIATTR_SPARSE_MMA_MASK
	.align		4
.L_184:
        /*0018*/ 	.byte	0x03, 0x50
        /*001a*/ 	.short	0x0000


	//----- nvinfo : EIATTR_MAXREG_COUNT
	.align		4
        /*001c*/ 	.byte	0x03, 0x1b
        /*001e*/ 	.short	0x00ff


	//----- nvinfo : EIATTR_MERCURY_ISA_VERSION
	.align		4
        /*0020*/ 	.byte	0x03, 0x5f
        /*0022*/ 	.short	0x0101


	//----- nvinfo : EIATTR_VRC_CTA_INIT_COUNT
	.align		4
        /*0024*/ 	.byte	0x02, 0x4a
	.zero		1
	.zero		1


	//----- nvinfo : EIATTR_EXIT_INSTR_OFFSETS
	.align		4
        /*0028*/ 	.byte	0x04, 0x1c
        /*002a*/ 	.short	(.L_186 - .L_185)


	//   ....[0]....
.L_185:
        /*002c*/ 	.word	0x00000060


	//   ....[1]....
        /*0030*/ 	.word	0x00001060


	//----- nvinfo : EIATTR_CRS_STACK_SIZE
	.align		4
.L_186:
        /*0034*/ 	.byte	0x04, 0x1e
        /*0036*/ 	.short	(.L_188 - .L_187)
.L_187:
        /*0038*/ 	.word	0x00000000


	//----- nvinfo : EIATTR_CBANK_PARAM_SIZE
	.align		4
.L_188:
        /*003c*/ 	.byte	0x03, 0x19
        /*003e*/ 	.short	0x0008


	//----- nvinfo : EIATTR_PARAM_CBANK
	.align		4
        /*0040*/ 	.byte	0x04, 0x0a
        /*0042*/ 	.short	(.L_190 - .L_189)
	.align		4
.L_189:
        /*0044*/ 	.word	index@(.nv.constant0._Z7fitnessP10Chromosome)
        /*0048*/ 	.short	0x0380
        /*004a*/ 	.short	0x0008


	//----- nvinfo : EIATTR_SW_WAR
	.align		4
.L_190:
        /*004c*/ 	.byte	0x04, 0x36
        /*004e*/ 	.short	(.L_192 - .L_191)
.L_191:
        /*0050*/ 	.word	0x00000008
.L_192:


//--------------------- .nv.info._Z12setup_curandP17curandStateXORWOW --------------------------
	.section	.nv.info._Z12setup_curandP17curandStateXORWOW,"",@"SHT_CUDA_INFO"
	.sectionflags	@""
	.align	4


	//----- nvinfo : EIATTR_CUDA_API_VERSION
	.align		4
        /*0000*/ 	.byte	0x04, 0x37
        /*0002*/ 	.short	(.L_194 - .L_193)
.L_193:
        /*0004*/ 	.word	0x00000082


	//----- nvinfo : EIATTR_KPARAM_INFO
	.align		4
.L_194:
        /*0008*/ 	.byte	0x04, 0x17
        /*000a*/ 	.short	(.L_196 - .L_195)
.L_195:
        /*000c*/ 	.word	0x00000000
        /*0010*/ 	.short	0x0000
        /*0012*/ 	.short	0x0000
        /*0014*/ 	.byte	0x00, 0xf5, 0x21, 0x00


	//----- nvinfo : EIATTR_SPARSE_MMA_MASK
	.align		4
.L_196:
        /*0018*/ 	.byte	0x03, 0x50
        /*001a*/ 	.short	0x0000


	//----- nvinfo : EIATTR_MAXREG_COUNT
	.align		4
        /*001c*/ 	.byte	0x03, 0x1b
        /*001e*/ 	.short	0x00ff


	//----- nvinfo : EIATTR_MERCURY_ISA_VERSION
	.align		4
        /*0020*/ 	.byte	0x03, 0x5f
        /*0022*/ 	.short	0x0101


	//----- nvinfo : EIATTR_VRC_CTA_INIT_COUNT
	.align		4
        /*0024*/ 	.byte	0x02, 0x4a
	.zero		1
	.zero		1


	//----- nvinfo : EIATTR_EXIT_INSTR_OFFSETS
	.align		4
        /*0028*/ 	.byte	0x04, 0x1c
        /*002a*/ 	.short	(.L_198 - .L_197)


	//   ....[0]....
.L_197:
        /*002c*/ 	.word	0x00000060


	//   ....[1]....
        /*0030*/ 	.word	0x00000ea0


	//----- nvinfo : EIATTR_CRS_STACK_SIZE
	.align		4
.L_198:
        /*0034*/ 	.byte	0x04, 0x1e
        /*0036*/ 	.short	(.L_200 - .L_199)
.L_199:
        /*0038*/ 	.word	0x00000000


	//----- nvinfo : EIATTR_CBANK_PARAM_SIZE
	.align		4
.L_200:
        /*003c*/ 	.byte	0x03, 0x19
        /*003e*/ 	.short	0x0008


	//----- nvinfo : EIATTR_PARAM_CBANK
	.align		4
        /*0040*/ 	.byte	0x04, 0x0a
        /*0042*/ 	.short	(.L_202 - .L_201)
	.align		4
.L_201:
        /*0044*/ 	.word	index@(.nv.constant0._Z12setup_curandP17curandStateXORWOW)
        /*0048*/ 	.short	0x0380
        /*004a*/ 	.short	0x0008


	//----- nvinfo : EIATTR_SW_WAR
	.align		4
.L_202:
        /*004c*/ 	.byte	0x04, 0x36
        /*004e*/ 	.short	(.L_204 - .L_203)
.L_203:
        /*0050*/ 	.word	0x00000008
.L_204:


//--------------------- .nv.callgraph             --------------------------
	.section	.nv.callgraph,"",@"SHT_CUDA_CALLGRAPH"
	.align	4
	.sectionentsize	8
	.align		4
        /*0000*/ 	.word	0x00000000
	.align		4
        /*0004*/ 	.word	0xffffffff
	.align		4
        /*0008*/ 	.word	0x00000000
	.align		4
        /*000c*/ 	.word	0xfffffffe
	.align		4
        /*0010*/ 	.word	0x00000000
	.align		4
        /*0014*/ 	.word	0xfffffffd
	.align		4
        /*0018*/ 	.word	0x00000000
	.align		4
        /*001c*/ 	.word	0xfffffffc


//--------------------- .nv.constant4             --------------------------
	.section	.nv.constant4,"a",@progbits
	.align	8
	.align		8
.nv.constant4:
        /*0000*/ 	.dword	precalc_xorwow_matrix
	.align		8
        /*0008*/ 	.dword	precalc_xorwow_offset_matrix
	.align		8
        /*0010*/ 	.dword	mrg32k3aM1
	.align		8
        /*0018*/ 	.dword	mrg32k3aM2
	.align		8
        /*0020*/ 	.dword	mrg32k3aM1SubSeq
	.align		8
        /*0028*/ 	.dword	mrg32k3aM2SubSeq
	.align		8
        /*0030*/ 	.dword	mrg32k3aM1Seq
	.align		8
        /*0038*/ 	.dword	mrg32k3aM2Seq
	.align		8
        /*0040*/ 	.dword	_ZN34_INTERNAL_79475f90_4_k_cu_filename4cuda3std3__45__cpo5beginE
	.align		8
        /*0048*/ 	.dword	_ZN34_INTERNAL_79475f90_4_k_cu_filename4cuda3std3__45__cpo3endE
	.align		8
        /*0050*/ 	.dword	_ZN34_INTERNAL_79475f90_4_k_cu_filename4cuda3std3__45__cpo6cbeginE
	.align		8
        /*0058*/ 	.dword	_ZN34_INTERNAL_79475f90_4_k_cu_filename4cuda3std3__45__cpo4cendE
	.align		8
        /*0060*/ 	.dword	_ZN34_INTERNAL_79475f90_4_k_cu_filename4cuda3std3__45__cpo6rbeginE
	.align		8
        /*0068*/ 	.dword	_ZN34_INTERNAL_79475f90_4_k_cu_filename4cuda3std3__45__cpo4rendE
	.align		8
        /*0070*/ 	.dword	_ZN34_INTERNAL_79475f90_4_k_cu_filename4cuda3std3__45__cpo7crbeginE
	.align		8
        /*0078*/ 	.dword	_ZN34_INTERNAL_79475f90_4_k_cu_filename4cuda3std3__45__cpo5crendE
	.align		8
        /*0080*/ 	.dword	_ZN34_INTERNAL_79475f90_4_k_cu_filename4cuda3std3__436_GLOBAL__N__79475f90_4_k_cu_filename6ignoreE
	.align		8
        /*0088*/ 	.dword	_ZN34_INTERNAL_79475f90_4_k_cu_filename4cuda3std3__419piecewise_constructE
	.align		8
        /*0090*/ 	.dword	_ZN34_INTERNAL_79475f90_4_k_cu_filename4cuda3std3__48in_placeE
	.align		8
        /*0098*/ 	.dword	_ZN34_INTERNAL_79475f90_4_k_cu_filename4cuda3std3__420unreachable_sentinelE
	.align		8
        /*00a0*/ 	.dword	_ZN34_INTERNAL_79475f90_4_k_cu_filename4cuda3std3__47nulloptE
	.align		8
        /*00a8*/ 	.dword	_ZN34_INTERNAL_79475f90_4_k_cu_filename4cuda3std3__48unexpectE
	.align		8
        /*00b0*/ 	.dword	_ZN34_INTERNAL_79475f90_4_k_cu_filename4cuda3std6ranges3__45__cpo4swapE
	.align		8
        /*00b8*/ 	.dword	_ZN34_INTERNAL_79475f90_4_k_cu_filename4cuda3std6ranges3__45__cpo9iter_moveE
	.align		8
        /*00c0*/ 	.dword	_ZN34_INTERNAL_79475f90_4_k_cu_filename4cuda3std6ranges3__45__cpo5beginE
	.align		8
        /*00c8*/ 	.dword	_ZN34_INTERNAL_79475f90_4_k_cu_filename4cuda3std6ranges3__45__cpo3endE
	.align		8
        /*00d0*/ 	.dword	_ZN34_INTERNAL_79475f90_4_k_cu_filename4cuda3std6ranges3__45__cpo6cbeginE
	.align		8
        /*00d8*/ 	.dword	_ZN34_INTERNAL_79475f90_4_k_cu_filename4cuda3std6ranges3__45__cpo4cendE
	.align		8
        /*00e0*/ 	.dword	_ZN34_INTERNAL_79475f90_4_k_cu_filename4cuda3std6ranges3__45__cpo7advanceE
	.align		8
        /*00e8*/ 	.dword	_ZN34_INTERNAL_79475f90_4_k_cu_filename4cuda3std6ranges3__45__cpo9iter_swapE
	.align		8
        /*00f0*/ 	.dword	_ZN34_INTERNAL_79475f90_4_k_cu_filename4cuda3std6ranges3__45__cpo4nextE
	.align		8
        /*00f8*/ 	.dword	_ZN34_INTERNAL_79475f90_4_k_cu_filename4cuda3std6ranges3__45__cpo4prevE
	.align		8
        /*0100*/ 	.dword	_ZN34_INTERNAL_79475f90_4_k_cu_filename4cuda3std6ranges3__45__cpo4dataE
	.align		8
        /*0108*/ 	.dword	_ZN34_INTERNAL_79475f90_4_k_cu_filename4cuda3std6ranges3__45__cpo5cdataE
	.align		8
        /*0110*/ 	.dword	_ZN34_INTERNAL_79475f90_4_k_cu_filename4cuda3std6ranges3__45__cpo4sizeE
	.align		8
        /*0118*/ 	.dword	_ZN34_INTERNAL_79475f90_4_k_cu_filename4cuda3std6ranges3__45__cpo5ssizeE
	.align		8
        /*0120*/ 	.dword	_ZN34_INTERNAL_79475f90_4_k_cu_filename4cuda3std6ranges3__45__cpo8distanceE
	.align		8
        /*0128*/ 	.dword	_ZN34_INTERNAL_79475f90_4_k_cu_filename6thrust24THRUST_300001_SM_1000_NS8cuda_cub3parE
	.align		8
        /*0130*/ 	.dword	_ZN34_INTERNAL_79475f90_4_k_cu_filename6thrust24THRUST_300001_SM_1000_NS8cuda_cub10par_nosyncE
	.align		8
        /*0138*/ 	.dword	_ZN34_INTERNAL_79475f90_4_k_cu_filename6thrust24THRUST_300001_SM_1000_NS6system6detail10sequential3seqE
	.align		8
        /*0140*/ 	.dword	_ZN34_INTERNAL_79475f90_4_k_cu_filename6thrust24THRUST_300001_SM_1000_NS12placeholders2_1E
	.align		8
        /*0148*/ 	.dword	_ZN34_INTERNAL_79475f90_4_k_cu_filename6thrust24THRUST_300001_SM_1000_NS12placeholders2_2E
	.align		8
        /*0150*/ 	.dword	_ZN34_INTERNAL_79475f90_4_k_cu_filename6thrust24THRUST_300001_SM_1000_NS12placeholders2_3E
	.align		8
        /*0158*/ 	.dword	_ZN34_INTERNAL_79475f90_4_k_cu_filename6thrust24THRUST_300001_SM_1000_NS12placeholders2_4E
	.align		8
        /*0160*/ 	.dword	_ZN34_INTERNAL_79475f90_4_k_cu_filename6thrust24THRUST_300001_SM_1000_NS12placeholders2_5E
	.align		8
        /*0168*/ 	.dword	_ZN34_INTERNAL_79475f90_4_k_cu_filename6thrust24THRUST_300001_SM_1000_NS12placeholders2_6E
	.align		8
        /*0170*/ 	.dword	_ZN34_INTERNAL_79475f90_4_k_cu_filename6thrust24THRUST_300001_SM_1000_NS12placeholders2_7E
	.align		8
        /*0178*/ 	.dword	_ZN34_INTERNAL_79475f90_4_k_cu_filename6thrust24THRUST_300001_SM_1000_NS12placeholders2_8E
	.align		8
        /*0180*/ 	.dword	_ZN34_INTERNAL_79475f90_4_k_cu_filename6thrust24THRUST_300001_SM_1000_NS12placeholders2_9E
	.align		8
        /*0188*/ 	.dword	_ZN34_INTERNAL_79475f90_4_k_cu_filename6thrust24THRUST_300001_SM_1000_NS12placeholders3_10E
	.align		8
        /*0190*/ 	.dword	_ZN34_INTERNAL_79475f90_4_k_cu_filename6thrust24THRUST_300001_SM_1000_NS3seqE


//--------------------- .nv.constant3             --------------------------
	.section	.nv.constant3,"a",@progbits
	.align	8
.nv.constant3:
	.type		__cr_lgamma_table,@object
	.size		__cr_lgamma_table,(cudaMap - __cr_lgamma_table)
__cr_lgamma_table:
        /*0000*/ 	.byte	0x00, 0x00, 0x00, 0x00, 0x00, 0x00, 0x00, 0x00, 0x00, 0x00, 0x00, 0x00, 0x00, 0x00, 0x00, 0x00
        /*0010*/ 	.byte	0xef, 0x39, 0xfa, 0xfe, 0x42, 0x2e, 0xe6, 0x3f, 0x02, 0x20, 0x2a, 0xfa, 0x0b, 0xab, 0xfc, 0x3f
        /*0020*/ 	.byte	0xf9, 0x2c, 0x92, 0x7c, 0xa7, 0x6c, 0x09, 0x40, 0xc9, 0x79, 0x44, 0x3c, 0x64, 0x26, 0x13, 0x40
        /*0030*/ 	.byte	0xca, 0x01, 0xcf, 0x3a, 0x27, 0x51, 0x1a, 0x40, 0x30, 0xcc, 0x2d, 0xf3, 0xe1, 0x0c, 0x21, 0x40
        /*0040*/ 	.byte	0x0d, 0xb7, 0xfc, 0x82, 0x8e, 0x35, 0x25, 0x40
	.type		cudaMap,@object
	.size		cudaMap,(.L_9 - cudaMap)
cudaMap:
	.zero		5776
.L_9:


//--------------------- .text._ZN3cub18CUB_300001_SM_10006detail11EmptyKernelIvEEvv --------------------------
	.section	.text._ZN3cub18CUB_300001_SM_10006detail11EmptyKernelIvEEvv,"ax",@progbits
	.align	128
        .global         _ZN3cub18CUB_300001_SM_10006detail11EmptyKernelIvEEvv
        .type           _ZN3cub18CUB_300001_SM_10006detail11EmptyKernelIvEEvv,@function
        .size           _ZN3cub18CUB_300001_SM_10006detail11EmptyKernelIvEEvv,(.L_x_351 - _ZN3cub18CUB_300001_SM_10006detail11EmptyKernelIvEEvv)
        .other          _ZN3cub18CUB_300001_SM_10006detail11EmptyKernelIvEEvv,@"STO_CUDA_ENTRY STV_DEFAULT"
_ZN3cub18CUB_300001_SM_10006detail11EmptyKernelIvEEvv:
.text._ZN3cub18CUB_300001_SM_10006detail11EmptyKernelIvEEvv:
[----:B------:R-:W-:Y:S01]  /*0000*/  LDC R1, c[0x0][0x37c] ;  /* 0x0000df00ff017b82 */ /* 0x000fe20000000800 */
[----:B------:R-:W-:Y:S05]  /*0010*/  EXIT ;  /* 0x000000000000794d */ /* 0x000fea0003800000 */
.L_x_0:
[----:B------:R-:W-:-:S00]  /*0020*/  BRA `(.L_x_0) ;  /* 0xfffffffc00fc7947 */ /* 0x000fc0000383ffff */
[----:B------:R-:W-:-:S00]  /*0030*/  NOP ;  /* 0x0000000000007918 */ /* 0x000fc00000000000 */
        /* <DEDUP_REMOVED lines=12> */
.L_x_351:


//--------------------- .text._Z15mutation_invertP10ChromosomeP17curandStateXORWOW --------------------------
	.section	.text._Z15mutation_invertP10ChromosomeP17curandStateXORWOW,"ax",@progbits
	.align	128
        .global         _Z15mutation_invertP10ChromosomeP17curandStateXORWOW
        .type           _Z15mutation_invertP10ChromosomeP17curandStateXORWOW,@function
        .size           _Z15mutation_invertP10ChromosomeP17curandStateXORWOW,(.L_x_352 - _Z15mutation_invertP10ChromosomeP17curandStateXORWOW)
        .other          _Z15mutation_invertP10ChromosomeP17curandStateXORWOW,@"STO_CUDA_ENTRY STV_DEFAULT"
_Z15mutation_invertP10ChromosomeP17curandStateXORWOW:
.text._Z15mutation_invertP10ChromosomeP17curandStateXORWOW:
[----:B------:R-:W-:Y:S01]  /*0000*/  LDC R1, c[0x0][0x37c] ;  /* 0x0000df00ff017b82 */ /* 0x000fe20000000800 */
[----:B------:R-:W0:Y:S07]  /*0010*/  S2R R3, SR_TID.X ;  /* 0x0000000000037919 */ /* 0x000e2e0000002100 */
[----:B------:R-:W0:Y:S08]  /*0020*/  S2UR UR4, SR_CTAID.X ;  /* 0x00000000000479c3 */ /* 0x000e300000002500 */
[----:B------:R-:W0:Y:S02]  /*0030*/  LDC R0, c[0x0][0x360] ;  /* 0x0000d800ff007b82 */ /* 0x000e240000000800 */
[----:B0-----:R-:W-:-:S05]  /*0040*/  IMAD R0, R0, UR4, R3 ;  /* 0x0000000400007c24 */ /* 0x001fca000f8e0203 */
[----:B------:R-:W-:-:S13]  /*0050*/  ISETP.GT.AND P0, PT, R0, 0xc34f, PT ;  /* 0x0000c34f0000780c */ /* 0x000fda0003f04270 */
[----:B------:R-:W-:Y:S05]  /*0060*/  @P0 EXIT ;  /* 0x000000000000094d */ /* 0x000fea0003800000 */
[----:B------:R-:W0:Y:S01]  /*0070*/  LDC.64 R6, c[0x0][0x388] ;  /* 0x0000e200ff067b82 */ /* 0x000e220000000a00 */
[----:B------:R-:W1:Y:S01]  /*0080*/  LDCU.64 UR4, c[0x0][0x358] ;  /* 0x00006b00ff0477ac */ /* 0x000e620008000a00 */
[----:B0-----:R-:W-:-:S05]  /*0090*/  IMAD.WIDE R6, R0, 0x30, R6 ;  /* 0x0000003000067825 */ /* 0x001fca00078e0206 */
[----:B-1----:R-:W2:Y:S04]  /*00a0*/  LDG.E.64 R4, desc[UR4][R6.64] ;  /* 0x0000000406047981 */ /* 0x002ea8000c1e1b00 */
[----:B------:R-:W3:Y:S01]  /*00b0*/  LDG.E.64 R8, desc[UR4][R6.64+0x10] ;  /* 0x0000100406087981 */ /* 0x000ee2000c1e1b00 */
[----:B--2---:R-:W-:Y:S01]  /*00c0*/  SHF.R.U32.HI R2, RZ, 0x2, R5 ;  /* 0x00000002ff027819 */ /* 0x004fe20000011605 */
[----:B------:R-:W-:-:S03]  /*00d0*/  VIADD R12, R4, 0x587c5 ;  /* 0x000587c5040c7836 */ /* 0x000fc60000000000 */
[----:B------:R-:W-:Y:S01]  /*00e0*/  LOP3.LUT R2, R2, R5, RZ, 0x3c, !PT ;  /* 0x0000000502027212 */ /* 0x000fe200078e3cff */
[----:B---3--:R-:W-:-:S04]  /*00f0*/  IMAD.SHL.U32 R10, R9, 0x10, RZ ;  /* 0x00000010090a7824 */ /* 0x008fc800078e00ff */
[----:B------:R-:W-:-:S05]  /*0100*/  IMAD.SHL.U32 R3, R2, 0x2, RZ ;  /* 0x0000000202037824 */ /* 0x000fca00078e00ff */
[----:B------:R-:W-:-:S04]  /*0110*/  LOP3.LUT R3, R9, R10, R3, 0x96, !PT ;  /* 0x0000000a09037212 */ /* 0x000fc800078e9603 */
[----:B------:R-:W-:Y:S01]  /*0120*/  LOP3.LUT R3, R3, R2, RZ, 0x3c, !PT ;  /* 0x0000000203037212 */ /* 0x000fe200078e3cff */
[----:B------:R-:W-:-:S03]  /*0130*/  IMAD.MOV.U32 R2, RZ, RZ, 0x2f800000 ;  /* 0x2f800000ff027424 */ /* 0x000fc600078e00ff */
[----:B------:R-:W-:-:S04]  /*0140*/  IADD3 R5, PT, PT, R3, R12, RZ ;  /* 0x0000000c03057210 */ /* 0x000fc80007ffe0ff */
[----:B------:R-:W-:-:S05]  /*0150*/  I2FP.F32.U32 R5, R5 ;  /* 0x0000000500057245 */ /* 0x000fca0000201000 */
[----:B------:R-:W-:-:S05]  /*0160*/  FFMA R5, R5, R2, 1.1641532182693481445e-10 ;  /* 0x2f00000005057423 */ /* 0x000fca0000000002 */
[----:B------:R-:W-:-:S13]  /*0170*/  FSETP.GT.AND P0, PT, R5, 0.5, PT ;  /* 0x3f0000000500780b */ /* 0x000fda0003f04000 */
[----:B------:R-:W-:Y:S05]  /*0180*/  @!P0 EXIT ;  /* 0x000000000000894d */ /* 0x000fea0003800000 */
[----:B------:R0:W2:Y:S01]  /*0190*/  LDG.E.64 R10, desc[UR4][R6.64+0x8] ;  /* 0x00000804060a7981 */ /* 0x0000a2000c1e1b00 */
[----:B------:R-:W-:Y:S01]  /*01a0*/  BSSY.RECONVERGENT B0, `(.L_x_1) ;  /* 0x0000025000007945 */ /* 0x000fe20003800200 */
[----:B0-----:R-:W-:Y:S02]  /*01b0*/  IMAD.MOV.U32 R6, RZ, RZ, R9 ;  /* 0x000000ffff067224 */ /* 0x001fe400078e0009 */
[----:B------:R-:W-:Y:S01]  /*01c0*/  IMAD.MOV.U32 R9, RZ, RZ, R8 ;  /* 0x000000ffff097224 */ /* 0x000fe200078e0008 */
[----:B------:R-:W-:Y:S01]  /*01d0*/  MOV R8, 0xb0f8a ;  /* 0x000b0f8a00087802 */ /* 0x000fe20000000f00 */
[----:B------:R-:W-:Y:S01]  /*01e0*/  IMAD.MOV.U32 R7, RZ, RZ, R12 ;  /* 0x000000ffff077224 */ /* 0x000fe200078e000c */
[----:B--2---:R-:W-:-:S04]  /*01f0*/  SHF.R.U32.HI R5, RZ, 0x2, R10 ;  /* 0x00000002ff057819 */ /* 0x004fc8000001160a */
[----:B------:R-:W-:Y:S01]  /*0200*/  LOP3.LUT R5, R5, R10, RZ, 0x3c, !PT ;  /* 0x0000000a05057212 */ /* 0x000fe200078e3cff */
[----:B------:R-:W-:-:S04]  /*0210*/  IMAD.SHL.U32 R10, R3, 0x10, RZ ;  /* 0x00000010030a7824 */ /* 0x000fc800078e00ff */
[----:B------:R-:W-:-:S05]  /*0220*/  IMAD.SHL.U32 R13, R5, 0x2, RZ ;  /* 0x00000002050d7824 */ /* 0x000fca00078e00ff */
[----:B------:R-:W-:-:S04]  /*0230*/  LOP3.LUT R10, R3, R10, R13, 0x96, !PT ;  /* 0x0000000a030a7212 */ /* 0x000fc800078e960d */
[----:B------:R-:W-:-:S04]  /*0240*/  LOP3.LUT R5, R10, R5, RZ, 0x3c, !PT ;  /* 0x000000050a057212 */ /* 0x000fc800078e3cff */
[----:B------:R-:W-:-:S04]  /*0250*/  IADD3 R4, PT, PT, R4, 0xb0f8a, R5 ;  /* 0x000b0f8a04047810 */ /* 0x000fc80007ffe005 */
[----:B------:R-:W-:Y:S01]  /*0260*/  I2FP.F32.U32 R13, R4 ;  /* 0x00000004000d7245 */ /* 0x000fe20000201000 */
[----:B------:R-:W-:-:S04]  /*0270*/  HFMA2 R4, -RZ, RZ, 3.03125, 0 ;  /* 0x42100000ff047431 */ /* 0x000fc800000001ff */
[----:B------:R-:W-:-:S04]  /*0280*/  FFMA R13, R13, R2, 1.1641532182693481445e-10 ;  /* 0x2f0000000d0d7423 */ /* 0x000fc80000000002 */
[----:B------:R-:W-:-:S06]  /*0290*/  FFMA R10, R13, R4, 1 ;  /* 0x3f8000000d0a7423 */ /* 0x000fcc0000000004 */
[----:B------:R-:W0:Y:S02]  /*02a0*/  F2I.TRUNC.NTZ R10, R10 ;  /* 0x0000000a000a7305 */ /* 0x000e24000020f100 */
.L_x_2:
[----:B------:R-:W-:Y:S01]  /*02b0*/  SHF.R.U32.HI R12, RZ, 0x2, R11 ;  /* 0x00000002ff0c7819 */ /* 0x000fe2000001160b */
[----:B------:R-:W-:Y:S02]  /*02c0*/  IMAD.SHL.U32 R14, R5, 0x10, RZ ;  /* 0x00000010050e7824 */ /* 0x000fe400078e00ff */
[----:B------:R-:W-:Y:S01]  /*02d0*/  IMAD.IADD R7, R8, 0x1, R7 ;  /* 0x0000000108077824 */ /* 0x000fe200078e0207 */
[----:B------:R-:W-:-:S05]  /*02e0*/  LOP3.LUT R12, R12, R11, RZ, 0x3c, !PT ;  /* 0x0000000b0c0c7212 */ /* 0x000fca00078e3cff */
[----:B------:R-:W-:-:S05]  /*02f0*/  IMAD.SHL.U32 R11, R12, 0x2, RZ ;  /* 0x000000020c0b7824 */ /* 0x000fca00078e00ff */
[----:B------:R-:W-:-:S04]  /*0300*/  LOP3.LUT R11, R5, R14, R11, 0x96, !PT ;  /* 0x0000000e050b7212 */ /* 0x000fc800078e960b */
[----:B------:R-:W-:-:S04]  /*0310*/  LOP3.LUT R12, R11, R12, RZ, 0x3c, !PT ;  /* 0x0000000c0b0c7212 */ /* 0x000fc800078e3cff */
[----:B------:R-:W-:-:S04]  /*0320*/  IADD3 R8, PT, PT, R12, R7, RZ ;  /* 0x000000070c087210 */ /* 0x000fc80007ffe0ff */
[----:B------:R-:W-:Y:S01]  /*0330*/  I2FP.F32.U32 R11, R8 ;  /* 0x00000008000b7245 */ /* 0x000fe20000201000 */
[----:B------:R-:W-:-:S04]  /*0340*/  IMAD.MOV.U32 R8, RZ, RZ, 0x587c5 ;  /* 0x000587c5ff087424 */ /* 0x000fc800078e00ff */
[----:B------:R-:W-:-:S04]  /*0350*/  FFMA R11, R11, R2, 1.1641532182693481445e-10 ;  /* 0x2f0000000b0b7423 */ /* 0x000fc80000000002 */
[----:B------:R-:W-:Y:S01]  /*0360*/  FFMA R13, R11, R4, 1 ;  /* 0x3f8000000b0d7423 */ /* 0x000fe20000000004 */
[----:B------:R-:W-:Y:S02]  /*0370*/  IMAD.MOV.U32 R11, RZ, RZ, R9 ;  /* 0x000000ffff0b7224 */ /* 0x000fe400078e0009 */
[----:B------:R-:W-:Y:S01]  /*0380*/  IMAD.MOV.U32 R9, RZ, RZ, R6 ;  /* 0x000000ffff097224 */ /* 0x000fe200078e0006 */
[----:B------:R-:W-:Y:S01]  /*0390*/  MOV R6, R3 ;  /* 0x0000000300067202 */ /* 0x000fe20000000f00 */
[----:B------:R-:W-:Y:S01]  /*03a0*/  IMAD.MOV.U32 R3, RZ, RZ, R5 ;  /* 0x000000ffff037224 */ /* 0x000fe200078e0005 */
[----:B------:R-:W0:Y:S01]  /*03b0*/  F2I.TRUNC.NTZ R13, R13 ;  /* 0x0000000d000d7305 */ /* 0x000e22000020f100 */
[----:B------:R-:W-:Y:S01]  /*03c0*/  IMAD.MOV.U32 R5, RZ, RZ, R12 ;  /* 0x000000ffff057224 */ /* 0x000fe200078e000c */
[----:B0-----:R-:W-:-:S13]  /*03d0*/  ISETP.NE.AND P0, PT, R10, R13, PT ;  /* 0x0000000d0a00720c */ /* 0x001fda0003f05270 */
[----:B------:R-:W-:Y:S05]  /*03e0*/  @!P0 BRA `(.L_x_2) ;  /* 0xfffffffc00b08947 */ /* 0x000fea000383ffff */
[----:B------:R-:W-:Y:S05]  /*03f0*/  BSYNC.RECONVERGENT B0 ;  /* 0x0000000000007941 */ /* 0x000fea0003800200 */
.L_x_1:
[----:B------:R-:W-:Y:S01]  /*0400*/  SHF.R.U32.HI R8, RZ, 0x2, R11 ;  /* 0x00000002ff087819 */ /* 0x000fe2000001160b */
[----:B------:R-:W-:Y:S01]  /*0410*/  IMAD.SHL.U32 R12, R5, 0x10, RZ ;  /* 0x00000010050c7824 */ /* 0x000fe200078e00ff */
[----:B------:R-:W-:Y:S02]  /*0420*/  BSSY.RECONVERGENT B0, `(.L_x_3) ;  /* 0x000001e000007945 */ /* 0x000fe40003800200 */
[----:B------:R-:W-:-:S04]  /*0430*/  LOP3.LUT R8, R8, R11, RZ, 0x3c, !PT ;  /* 0x0000000b08087212 */ /* 0x000fc800078e3cff */
[----:B------:R-:W-:-:S04]  /*0440*/  SHF.L.U32 R11, R8, 0x1, RZ ;  /* 0x00000001080b7819 */ /* 0x000fc800000006ff */
[----:B------:R-:W-:Y:S02]  /*0450*/  LOP3.LUT R11, R5, R12, R11, 0x96, !PT ;  /* 0x0000000c050b7212 */ /* 0x000fe400078e960b */
[CC--:B------:R-:W-:Y:S02]  /*0460*/  VIMNMX R12, PT, PT, R10.reuse, R13.reuse, PT ;  /* 0x0000000d0a0c7248 */ /* 0x0c0fe40003fe0100 */
[----:B------:R-:W-:Y:S02]  /*0470*/  LOP3.LUT R8, R11, R8, RZ, 0x3c, !PT ;  /* 0x000000080b087212 */ /* 0x000fe400078e3cff */
[----:B------:R-:W-:Y:S02]  /*0480*/  VIMNMX R13, PT, PT, R10, R13, !PT ;  /* 0x0000000d0a0d7248 */ /* 0x000fe40007fe0100 */
[----:B------:R-:W-:Y:S02]  /*0490*/  IADD3 R11, PT, PT, R7, 0x587c5, R8 ;  /* 0x000587c5070b7810 */ /* 0x000fe40007ffe008 */
[----:B------:R-:W-:-:S02]  /*04a0*/  ISETP.GE.AND P0, PT, R12, R13, PT ;  /* 0x0000000d0c00720c */ /* 0x000fc40003f06270 */
[----:B------:R-:W-:-:S05]  /*04b0*/  I2FP.F32.U32 R11, R11 ;  /* 0x0000000b000b7245 */ /* 0x000fca0000201000 */
[----:B------:R-:W-:-:S04]  /*04c0*/  FFMA R11, R11, R2, 1.1641532182693481445e-10 ;  /* 0x2f0000000b0b7423 */ /* 0x000fc80000000002 */
[----:B------:R-:W-:-:S04]  /*04d0*/  FFMA R11, R11, R4, 1 ;  /* 0x3f8000000b0b7423 */ /* 0x000fc80000000004 */
[----:B------:R0:W1:Y:S01]  /*04e0*/  F2I.TRUNC.NTZ R16, R11 ;  /* 0x0000000b00107305 */ /* 0x000062000020f100 */
[----:B------:R-:W-:Y:S05]  /*04f0*/  @P0 BRA `(.L_x_4) ;  /* 0x0000000000400947 */ /* 0x000fea0003800000 */
[----:B0-----:R-:W0:Y:S01]  /*0500*/  LDC.64 R10, c[0x0][0x380] ;  /* 0x0000e000ff0a7b82 */ /* 0x001e220000000a00 */
[----:B------:R-:W-:Y:S02]  /*0510*/  IMAD.MOV.U32 R17, RZ, RZ, R12 ;  /* 0x000000ffff117224 */ /* 0x000fe400078e000c */
[----:B------:R-:W-:Y:S02]  /*0520*/  IMAD.MOV.U32 R18, RZ, RZ, R13 ;  /* 0x000000ffff127224 */ /* 0x000fe400078e000d */
[----:B0-----:R-:W-:-:S03]  /*0530*/  IMAD.WIDE R10, R0, 0xa0, R10 ;  /* 0x000000a0000a7825 */ /* 0x001fc600078e020a */
[----:B------:R-:W-:-:S05]  /*0540*/  IADD3 R10, P0, PT, R10, 0x4, RZ ;  /* 0x000000040a0a7810 */ /* 0x000fca0007f1e0ff */
[----:B------:R-:W-:-:S08]  /*0550*/  IMAD.X R11, RZ, RZ, R11, P0 ;  /* 0x000000ffff0b7224 */ /* 0x000fd000000e060b */
.L_x_5:
[----:B--2---:R-:W-:-:S04]  /*0560*/  IMAD.WIDE R12, R18, 0x4, R10 ;  /* 0x00000004120c7825 */ /* 0x004fc800078e020a */
[C---:B------:R-:W-:Y:S01]  /*0570*/  IMAD.WIDE R14, R17.reuse, 0x4, R10 ;  /* 0x00000004110e7825 */ /* 0x040fe200078e020a */
[----:B------:R-:W2:Y:S04]  /*0580*/  LDG.E R21, desc[UR4][R12.64] ;  /* 0x000000040c157981 */ /* 0x000ea8000c1e1900 */
[----:B------:R-:W3:Y:S01]  /*0590*/  LDG.E R19, desc[UR4][R14.64] ;  /* 0x000000040e137981 */ /* 0x000ee2000c1e1900 */
[----:B------:R-:W-:Y:S01]  /*05a0*/  VIADD R18, R18, 0xffffffff ;  /* 0xffffffff12127836 */ /* 0x000fe20000000000 */
[----:B------:R-:W-:-:S04]  /*05b0*/  IADD3 R17, PT, PT, R17, 0x1, RZ ;  /* 0x0000000111117810 */ /* 0x000fc80007ffe0ff */
[----:B------:R-:W-:Y:S01]  /*05c0*/  ISETP.GE.AND P0, PT, R17, R18, PT ;  /* 0x000000121100720c */ /* 0x000fe20003f06270 */
[----:B--2---:R2:W-:Y:S04]  /*05d0*/  STG.E desc[UR4][R14.64], R21 ;  /* 0x000000150e007986 */ /* 0x0045e8000c101904 */
[----:B---3--:R2:W-:Y:S08]  /*05e0*/  STG.E desc[UR4][R12.64], R19 ;  /* 0x000000130c007986 */ /* 0x0085f0000c101904 */
[----:B------:R-:W-:Y:S05]  /*05f0*/  @!P0 BRA `(.L_x_5) ;  /* 0xfffffffc00d88947 */ /* 0x000fea000383ffff */
.L_x_4:
[----:B------:R-:W-:Y:S05]  /*0600*/  BSYNC.RECONVERGENT B0 ;  /* 0x0000000000007941 */ /* 0x000fea0003800200 */
.L_x_3:
[----:B------:R-:W-:Y:S01]  /*0610*/  BSSY.RECONVERGENT B0, `(.L_x_6) ;  /* 0x0000017000007945 */ /* 0x000fe20003800200 */
[----:B------:R-:W-:-:S07]  /*0620*/  IMAD.MOV.U32 R10, RZ, RZ, 0xb0f8a ;  /* 0x000b0f8aff0a7424 */ /* 0x000fce00078e00ff */
.L_x_7:
[----:B--2---:R-:W-:Y:S01]  /*0630*/  SHF.R.U32.HI R12, RZ, 0x2, R9 ;  /* 0x00000002ff0c7819 */ /* 0x004fe20000011609 */
[----:B------:R-:W-:Y:S02]  /*0640*/  IMAD.IADD R7, R10, 0x1, R7 ;  /* 0x000000010a077824 */ /* 0x000fe400078e0207 */
[----:B------:R-:W-:Y:S01]  /*0650*/  IMAD.MOV.U32 R14, RZ, RZ, R6 ;  /* 0x000000ffff0e7224 */ /* 0x000fe200078e0006 */
[----:B------:R-:W-:Y:S01]  /*0660*/  LOP3.LUT R12, R12, R9, RZ, 0x3c, !PT ;  /* 0x000000090c0c7212 */ /* 0x000fe200078e3cff */
[----:B------:R-:W-:Y:S01]  /*0670*/  IMAD.SHL.U32 R9, R8, 0x10, RZ ;  /* 0x0000001008097824 */ /* 0x000fe200078e00ff */
[----:B------:R-:W-:Y:S01]  /*0680*/  MOV R6, R3 ;  /* 0x0000000300067202 */ /* 0x000fe20000000f00 */
[----:B------:R-:W-:Y:S01]  /*0690*/  IMAD.MOV.U32 R3, RZ, RZ, R5 ;  /* 0x000000ffff037224 */ /* 0x000fe200078e0005 */
[----:B0-----:R-:W-:Y:S01]  /*06a0*/  SHF.L.U32 R11, R12, 0x1, RZ ;  /* 0x000000010c0b7819 */ /* 0x001fe200000006ff */
[----:B------:R-:W-:Y:S01]  /*06b0*/  IMAD.MOV.U32 R10, RZ, RZ, 0x587c5 ;  /* 0x000587c5ff0a7424 */ /* 0x000fe200078e00ff */
[----:B------:R-:W-:-:S02]  /*06c0*/  MOV R5, R8 ;  /* 0x0000000800057202 */ /* 0x000fc40000000f00 */
[----:B------:R-:W-:-:S04]  /*06d0*/  LOP3.LUT R9, R8, R9, R11, 0x96, !PT ;  /* 0x0000000908097212 */ /* 0x000fc800078e960b */
[----:B------:R-:W-:-:S05]  /*06e0*/  LOP3.LUT R12, R9, R12, RZ, 0x3c, !PT ;  /* 0x0000000c090c7212 */ /* 0x000fca00078e3cff */
[----:B------:R-:W-:Y:S02]  /*06f0*/  IMAD.IADD R9, R12, 0x1, R7 ;  /* 0x000000010c097824 */ /* 0x000fe400078e0207 */
[----:B------:R-:W-:-:S03]  /*0700*/  IMAD.MOV.U32 R8, RZ, RZ, R12 ;  /* 0x000000ffff087224 */ /* 0x000fc600078e000c */
[----:B------:R-:W-:-:S05]  /*0710*/  I2FP.F32.U32 R9, R9 ;  /* 0x0000000900097245 */ /* 0x000fca0000201000 */
[----:B------:R-:W-:-:S04]  /*0720*/  FFMA R9, R9, R2, 1.1641532182693481445e-10 ;  /* 0x2f00000009097423 */ /* 0x000fc80000000002 */
[----:B------:R-:W-:Y:S01]  /*0730*/  FFMA R11, R9, R4, 1 ;  /* 0x3f800000090b7423 */ /* 0x000fe20000000004 */
[----:B------:R-:W-:-:S03]  /*0740*/  IMAD.MOV.U32 R9, RZ, RZ, R14 ;  /* 0x000000ffff097224 */ /* 0x000fc600078e000e */
[----:B------:R-:W1:Y:S02]  /*0750*/  F2I.TRUNC.NTZ R13, R11 ;  /* 0x0000000b000d7305 */ /* 0x000e64000020f100 */
[----:B-1----:R-:W-:-:S13]  /*0760*/  ISETP.NE.AND P0, PT, R16, R13, PT ;  /* 0x0000000d1000720c */ /* 0x002fda0003f05270 */
[----:B------:R-:W-:Y:S05]  /*0770*/  @!P0 BRA `(.L_x_7) ;  /* 0xfffffffc00ac8947 */ /* 0x000fea000383ffff */
[----:B------:R-:W-:Y:S05]  /*0780*/  BSYNC.RECONVERGENT B0 ;  /* 0x0000000000007941 */ /* 0x000fea0003800200 */
.L_x_6:
[----:B------:R-:W-:Y:S01]  /*0790*/  SHF.R.U32.HI R9, RZ, 0x2, R14 ;  /* 0x00000002ff097819 */ /* 0x000fe2000001160e */
[----:B------:R-:W-:Y:S01]  /*07a0*/  IMAD.SHL.U32 R11, R8, 0x10, RZ ;  /* 0x00000010080b7824 */ /* 0x000fe200078e00ff */
[CC--:B------:R-:W-:Y:S01]  /*07b0*/  VIMNMX R12, PT, PT, R16.reuse, R13.reuse, PT ;  /* 0x0000000d100c7248 */ /* 0x0c0fe20003fe0100 */
[----:B------:R-:W-:Y:S01]  /*07c0*/  BSSY.RECONVERGENT B0, `(.L_x_8) ;  /* 0x000001d000007945 */ /* 0x000fe20003800200 */
[----:B------:R-:W-:Y:S02]  /*07d0*/  LOP3.LUT R9, R9, R14, RZ, 0x3c, !PT ;  /* 0x0000000e09097212 */ /* 0x000fe400078e3cff */
[----:B------:R-:W-:-:S03]  /*07e0*/  VIMNMX R13, PT, PT, R16, R13, !PT ;  /* 0x0000000d100d7248 */ /* 0x000fc60007fe0100 */
[----:B------:R-:W-:Y:S01]  /*07f0*/  IMAD.SHL.U32 R10, R9, 0x2, RZ ;  /* 0x00000002090a7824 */ /* 0x000fe200078e00ff */
[----:B------:R-:W-:-:S04]  /*0800*/  ISETP.GE.AND P0, PT, R12, R13, PT ;  /* 0x0000000d0c00720c */ /* 0x000fc80003f06270 */
[----:B------:R-:W-:-:S04]  /*0810*/  LOP3.LUT R10, R8, R11, R10, 0x96, !PT ;  /* 0x0000000b080a7212 */ /* 0x000fc800078e960a */
[----:B------:R-:W-:-:S04]  /*0820*/  LOP3.LUT R18, R10, R9, RZ, 0x3c, !PT ;  /* 0x000000090a127212 */ /* 0x000fc800078e3cff */
[----:B------:R-:W-:-:S04]  /*0830*/  IADD3 R9, PT, PT, R7, 0x587c5, R18 ;  /* 0x000587c507097810 */ /* 0x000fc80007ffe012 */
[----:B------:R-:W-:-:S05]  /*0840*/  I2FP.F32.U32 R9, R9 ;  /* 0x0000000900097245 */ /* 0x000fca0000201000 */
[----:B------:R-:W-:-:S04]  /*0850*/  FFMA R9, R9, R2, 1.1641532182693481445e-10 ;  /* 0x2f00000009097423 */ /* 0x000fc80000000002 */
[----:B------:R-:W-:-:S06]  /*0860*/  FFMA R9, R9, R4, 1 ;  /* 0x3f80000009097423 */ /* 0x000fcc0000000004 */
[----:B------:R-:W0:Y:S01]  /*0870*/  F2I.TRUNC.NTZ R9, R9 ;  /* 0x0000000900097305 */ /* 0x000e22000020f100 */
[----:B------:R-:W-:Y:S05]  /*0880*/  @P0 BRA `(.L_x_9) ;  /* 0x0000000000400947 */ /* 0x000fea0003800000 */
[----:B------:R-:W1:Y:S01]  /*0890*/  LDC.64 R10, c[0x0][0x380] ;  /* 0x0000e000ff0a7b82 */ /* 0x000e620000000a00 */
[----:B------:R-:W-:Y:S01]  /*08a0*/  MOV R17, R12 ;  /* 0x0000000c00117202 */ /* 0x000fe20000000f00 */
[----:B------:R-:W-:Y:S02]  /*08b0*/  IMAD.MOV.U32 R16, RZ, RZ, R13 ;  /* 0x000000ffff107224 */ /* 0x000fe400078e000d */
[----:B-1----:R-:W-:-:S03]  /*08c0*/  IMAD.WIDE R10, R0, 0xa0, R10 ;  /* 0x000000a0000a7825 */ /* 0x002fc600078e020a */
[----:B------:R-:W-:-:S05]  /*08d0*/  IADD3 R10, P0, PT, R10, 0x4, RZ ;  /* 0x000000040a0a7810 */ /* 0x000fca0007f1e0ff */
[----:B------:R-:W-:-:S08]  /*08e0*/  IMAD.X R11, RZ, RZ, R11, P0 ;  /* 0x000000ffff0b7224 */ /* 0x000fd000000e060b */
.L_x_10:
[----:B-1----:R-:W-:-:S04]  /*08f0*/  IMAD.WIDE R12, R16, 0x4, R10 ;  /* 0x00000004100c7825 */ /* 0x002fc800078e020a */
[C---:B------:R-:W-:Y:S01]  /*0900*/  IMAD.WIDE R14, R17.reuse, 0x4, R10 ;  /* 0x00000004110e7825 */ /* 0x040fe200078e020a */
[----:B------:R-:W2:Y:S04]  /*0910*/  LDG.E R21, desc[UR4][R12.64] ;  /* 0x000000040c157981 */ /* 0x000ea8000c1e1900 */
[----:B------:R-:W3:Y:S01]  /*0920*/  LDG.E R19, desc[UR4][R14.64] ;  /* 0x000000040e137981 */ /* 0x000ee2000c1e1900 */
[----:B------:R-:W-:Y:S01]  /*0930*/  VIADD R17, R17, 0x1 ;  /* 0x0000000111117836 */ /* 0x000fe20000000000 */
[----:B------:R-:W-:-:S04]  /*0940*/  IADD3 R16, PT, PT, R16, -0x1, RZ ;  /* 0xffffffff10107810 */ /* 0x000fc80007ffe0ff */
[----:B------:R-:W-:Y:S01]  /*0950*/  ISETP.GE.AND P0, PT, R17, R16, PT ;  /* 0x000000101100720c */ /* 0x000fe20003f06270 */
[----:B--2---:R1:W-:Y:S04]  /*0960*/  STG.E desc[UR4][R14.64], R21 ;  /* 0x000000150e007986 */ /* 0x0043e8000c101904 */
[----:B---3--:R1:W-:Y:S08]  /*0970*/  STG.E desc[UR4][R12.64], R19 ;  /* 0x000000130c007986 */ /* 0x0083f0000c101904 */
[----:B------:R-:W-:Y:S05]  /*0980*/  @!P0 BRA `(.L_x_10) ;  /* 0xfffffffc00d88947 */ /* 0x000fea000383ffff */
.L_x_9:
[----:B------:R-:W-:Y:S05]  /*0990*/  BSYNC.RECONVERGENT B0 ;  /* 0x0000000000007941 */ /* 0x000fea0003800200 */
.L_x_8:
[----:B------:R-:W-:Y:S01]  /*09a0*/  BSSY.RECONVERGENT B0, `(.L_x_11) ;  /* 0x0000016000007945 */ /* 0x000fe20003800200 */
[----:B------:R-:W-:-:S07]  /*09b0*/  IMAD.MOV.U32 R10, RZ, RZ, 0xb0f8a ;  /* 0x000b0f8aff0a7424 */ /* 0x000fce00078e00ff */
.L_x_12:
[----:B------:R-:W-:Y:S01]  /*09c0*/  SHF.R.U32.HI R11, RZ, 0x2, R6 ;  /* 0x00000002ff0b7819 */ /* 0x000fe20000011606 */
[----:B-1----:R-:W-:Y:S01]  /*09d0*/  IMAD.SHL.U32 R13, R18, 0x10, RZ ;  /* 0x00000010120d7824 */ /* 0x002fe200078e00ff */
[----:B------:R-:W-:Y:S01]  /*09e0*/  IADD3 R7, PT, PT, R10, R7, RZ ;  /* 0x000000070a077210 */ /* 0x000fe20007ffe0ff */
[----:B------:R-:W-:Y:S01]  /*09f0*/  HFMA2 R10, -RZ, RZ, 2.98023223876953125e-07, -0.00011855363845825195312 ;  /* 0x000587c5ff0a7431 */ /* 0x000fe200000001ff */
[----:B------:R-:W-:-:S05]  /*0a00*/  LOP3.LUT R11, R11, R6, RZ, 0x3c, !PT ;  /* 0x000000060b0b7212 */ /* 0x000fca00078e3cff */
[----:B------:R-:W-:-:S05]  /*0a10*/  IMAD.SHL.U32 R6, R11, 0x2, RZ ;  /* 0x000000020b067824 */ /* 0x000fca00078e00ff */
[----:B------:R-:W-:-:S04]  /*0a20*/  LOP3.LUT R6, R18, R13, R6, 0x96, !PT ;  /* 0x0000000d12067212 */ /* 0x000fc800078e9606 */
[----:B------:R-:W-:-:S05]  /*0a30*/  LOP3.LUT R12, R6, R11, RZ, 0x3c, !PT ;  /* 0x0000000b060c7212 */ /* 0x000fca00078e3cff */
[----:B------:R-:W-:-:S05]  /*0a40*/  IMAD.IADD R6, R12, 0x1, R7 ;  /* 0x000000010c067824 */ /* 0x000fca00078e0207 */
[----:B------:R-:W-:Y:S01]  /*0a50*/  I2FP.F32.U32 R11, R6 ;  /* 0x00000006000b7245 */ /* 0x000fe20000201000 */
[----:B------:R-:W-:Y:S02]  /*0a60*/  IMAD.MOV.U32 R6, RZ, RZ, R3 ;  /* 0x000000ffff067224 */ /* 0x000fe400078e0003 */
[----:B------:R-:W-:Y:S02]  /*0a70*/  IMAD.MOV.U32 R3, RZ, RZ, R5 ;  /* 0x000000ffff037224 */ /* 0x000fe400078e0005 */
[----:B------:R-:W-:Y:S01]  /*0a80*/  FFMA R11, R11, R2, 1.1641532182693481445e-10 ;  /* 0x2f0000000b0b7423 */ /* 0x000fe20000000002 */
[----:B------:R-:W-:Y:S02]  /*0a90*/  IMAD.MOV.U32 R5, RZ, RZ, R8 ;  /* 0x000000ffff057224 */ /* 0x000fe400078e0008 */
[----:B------:R-:W-:Y:S02]  /*0aa0*/  IMAD.MOV.U32 R8, RZ, RZ, R18 ;  /* 0x000000ffff087224 */ /* 0x000fe400078e0012 */
[----:B------:R-:W-:Y:S01]  /*0ab0*/  FFMA R11, R11, R4, 1 ;  /* 0x3f8000000b0b7423 */ /* 0x000fe20000000004 */
[----:B------:R-:W-:-:S03]  /*0ac0*/  MOV R18, R12 ;  /* 0x0000000c00127202 */ /* 0x000fc60000000f00 */
[----:B------:R-:W0:Y:S02]  /*0ad0*/  F2I.TRUNC.NTZ R14, R11 ;  /* 0x0000000b000e7305 */ /* 0x000e24000020f100 */
[----:B0-----:R-:W-:-:S13]  /*0ae0*/  ISETP.NE.AND P0, PT, R9, R14, PT ;  /* 0x0000000e0900720c */ /* 0x001fda0003f05270 */
[----:B------:R-:W-:Y:S05]  /*0af0*/  @!P0 BRA `(.L_x_12) ;  /* 0xfffffffc00b08947 */ /* 0x000fea000383ffff */
[----:B------:R-:W-:Y:S05]  /*0b00*/  BSYNC.RECONVERGENT B0 ;  /* 0x0000000000007941 */ /* 0x000fea0003800200 */
.L_x_11:
[CC--:B------:R-:W-:Y:S02]  /*0b10*/  VIMNMX R4, PT, PT, R9.reuse, R14.reuse, PT ;  /* 0x0000000e09047248 */ /* 0x0c0fe40003fe0100 */
[----:B------:R-:W-:-:S04]  /*0b20*/  VIMNMX R9, PT, PT, R9, R14, !PT ;  /* 0x0000000e09097248 */ /* 0x000fc80007fe0100 */
[----:B------:R-:W-:-:S13]  /*0b30*/  ISETP.GE.AND P0, PT, R4, R9, PT ;  /* 0x000000090400720c */ /* 0x000fda0003f06270 */
[----:B------:R-:W-:Y:S05]  /*0b40*/  @P0 EXIT ;  /* 0x000000000000094d */ /* 0x000fea0003800000 */
[----:B------:R-:W0:Y:S01]  /*0b50*/  LDC.64 R2, c[0x0][0x380] ;  /* 0x0000e000ff027b82 */ /* 0x000e220000000a00 */
[----:B------:R-:W-:Y:S02]  /*0b60*/  IMAD.MOV.U32 R11, RZ, RZ, R4 ;  /* 0x000000ffff0b7224 */ /* 0x000fe400078e0004 */
[----:B0-----:R-:W-:-:S03]  /*0b70*/  IMAD.WIDE R2, R0, 0xa0, R2 ;  /* 0x000000a000027825 */ /* 0x001fc600078e0202 */
[----:B------:R-:W-:-:S05]  /*0b80*/  IADD3 R6, P0, PT, R2, 0x4, RZ ;  /* 0x0000000402067810 */ /* 0x000fca0007f1e0ff */
[----:B------:R-:W-:-:S08]  /*0b90*/  IMAD.X R7, RZ, RZ, R3, P0 ;  /* 0x000000ffff077224 */ /* 0x000fd000000e0603 */
.L_x_13:
[----:B0-----:R-:W-:-:S04]  /*0ba0*/  IMAD.WIDE R2, R9, 0x4, R6 ;  /* 0x0000000409027825 */ /* 0x001fc800078e0206 */
[----:B------:R-:W-:Y:S01]  /*0bb0*/  IMAD.WIDE R4, R11, 0x4, R6 ;  /* 0x000000040b047825 */ /* 0x000fe200078e0206 */
        /* <DEDUP_REMOVED lines=8> */
[----:B------:R-:W-:Y:S05]  /*0c40*/  EXIT ;  /* 0x000000000000794d */ /* 0x000fea0003800000 */
.L_x_14:
        /* <DEDUP_REMOVED lines=11> */
.L_x_352:


//--------------------- .text._Z8mutationP10ChromosomeP17curandStateXORWOW --------------------------
	.section	.text._Z8mutationP10ChromosomeP17curandStateXORWOW,"ax",@progbits
	.align	128
        .global         _Z8mutationP10ChromosomeP17curandStateXORWOW
        .type           _Z8mutationP10ChromosomeP17curandStateXORWOW,@function
        .size           _Z8mutationP10ChromosomeP17curandStateXORWOW,(.L_x_353 - _Z8mutationP10ChromosomeP17curandStateXORWOW)
        .other          _Z8mutationP10ChromosomeP17curandStateXORWOW,@"STO_CUDA_ENTRY STV_DEFAULT"
_Z8mutationP10ChromosomeP17curandStateXORWOW:
.text._Z8mutationP10ChromosomeP17curandStateXORWOW:
        /* <DEDUP_REMOVED lines=12> */
[----:B--2---:R-:W-:-:S04]  /*00c0*/  SHF.R.U32.HI R8, RZ, 0x2, R7 ;  /* 0x00000002ff087819 */ /* 0x004fc80000011607 */
[----:B------:R-:W-:Y:S01]  /*00d0*/  LOP3.LUT R8, R8, R7, RZ, 0x3c, !PT ;  /* 0x0000000708087212 */ /* 0x000fe200078e3cff */
[----:B---3--:R-:W-:-:S04]  /*00e0*/  IMAD.SHL.U32 R10, R3, 0x10, RZ ;  /* 0x00000010030a7824 */ /* 0x008fc800078e00ff */
[----:B------:R-:W-:-:S05]  /*00f0*/  IMAD.SHL.U32 R7, R8, 0x2, RZ ;  /* 0x0000000208077824 */ /* 0x000fca00078e00ff */
[----:B------:R-:W-:Y:S01]  /*0100*/  LOP3.LUT R7, R3, R10, R7, 0x96, !PT ;  /* 0x0000000a03077212 */ /* 0x000fe200078e9607 */
[----:B------:R-:W-:Y:S02]  /*0110*/  VIADD R10, R6, 0x587c5 ;  /* 0x000587c5060a7836 */ /* 0x000fe40000000000 */
[----:B------:R-:W-:Y:S01]  /*0120*/  IMAD.MOV.U32 R6, RZ, RZ, 0x2f800000 ;  /* 0x2f800000ff067424 */ /* 0x000fe200078e00ff */
[----:B------:R-:W-:-:S04]  /*0130*/  LOP3.LUT R7, R7, R8, RZ, 0x3c, !PT ;  /* 0x0000000807077212 */ /* 0x000fc800078e3cff */
[----:B------:R-:W-:-:S04]  /*0140*/  IADD3 R8, PT, PT, R7, R10, RZ ;  /* 0x0000000a07087210 */ /* 0x000fc80007ffe0ff */
[----:B------:R-:W-:-:S05]  /*0150*/  I2FP.F32.U32 R9, R8 ;  /* 0x0000000800097245 */ /* 0x000fca0000201000 */
[----:B------:R-:W-:-:S05]  /*0160*/  FFMA R9, R9, R6, 1.1641532182693481445e-10 ;  /* 0x2f00000009097423 */ /* 0x000fca0000000006 */
[----:B------:R-:W-:-:S13]  /*0170*/  FSETP.GT.AND P0, PT, R9, 0.5, PT ;  /* 0x3f0000000900780b */ /* 0x000fda0003f04000 */
[----:B------:R-:W-:Y:S05]  /*0180*/  @!P0 EXIT ;  /* 0x000000000000894d */ /* 0x000fea0003800000 */
[----:B------:R-:W5:Y:S01]  /*0190*/  LDG.E.64 R4, desc[UR4][R4.64+0x8] ;  /* 0x0000080404047981 */ /* 0x000f62000c1e1b00 */
[----:B------:R-:W-:Y:S01]  /*01a0*/  BSSY.RECONVERGENT B0, `(.L_x_15) ;  /* 0x0000021000007945 */ /* 0x000fe20003800200 */
[----:B------:R-:W-:-:S07]  /*01b0*/  IMAD.MOV.U32 R8, RZ, RZ, R10 ;  /* 0x000000ffff087224 */ /* 0x000fce00078e000a */
.L_x_16:
[----:B-----5:R-:W-:Y:S01]  /*01c0*/  SHF.R.U32.HI R9, RZ, 0x2, R4 ;  /* 0x00000002ff097819 */ /* 0x020fe20000011604 */
[----:B------:R-:W-:Y:S01]  /*01d0*/  IMAD.MOV.U32 R13, RZ, RZ, R3 ;  /* 0x000000ffff0d7224 */ /* 0x000fe200078e0003 */
[----:B------:R-:W-:Y:S02]  /*01e0*/  SHF.R.U32.HI R12, RZ, 0x2, R5 ;  /* 0x00000002ff0c7819 */ /* 0x000fe40000011605 */
[----:B------:R-:W-:Y:S02]  /*01f0*/  LOP3.LUT R9, R9, R4, RZ, 0x3c, !PT ;  /* 0x0000000409097212 */ /* 0x000fe400078e3cff */
[----:B------:R-:W-:Y:S02]  /*0200*/  SHF.L.U32 R4, R7, 0x4, RZ ;  /* 0x0000000407047819 */ /* 0x000fe400000006ff */
[----:B------:R-:W-:Y:S01]  /*0210*/  LOP3.LUT R12, R12, R5, RZ, 0x3c, !PT ;  /* 0x000000050c0c7212 */ /* 0x000fe200078e3cff */
[----:B------:R-:W-:-:S05]  /*0220*/  IMAD.SHL.U32 R10, R9, 0x2, RZ ;  /* 0x00000002090a7824 */ /* 0x000fca00078e00ff */
[----:B------:R-:W-:Y:S01]  /*0230*/  LOP3.LUT R4, R7, R4, R10, 0x96, !PT ;  /* 0x0000000407047212 */ /* 0x000fe200078e960a */
[----:B------:R-:W-:-:S03]  /*0240*/  HFMA2 R10, -RZ, RZ, 3.03125, 0 ;  /* 0x42100000ff0a7431 */ /* 0x000fc600000001ff */
[----:B------:R-:W-:Y:S02]  /*0250*/  LOP3.LUT R3, R4, R9, RZ, 0x3c, !PT ;  /* 0x0000000904037212 */ /* 0x000fe400078e3cff */
[----:B------:R-:W-:Y:S02]  /*0260*/  SHF.L.U32 R9, R12, 0x1, RZ ;  /* 0x000000010c097819 */ /* 0x000fe400000006ff */
[C---:B------:R-:W-:Y:S01]  /*0270*/  IADD3 R4, PT, PT, R8.reuse, 0x587c5, R3 ;  /* 0x000587c508047810 */ /* 0x040fe20007ffe003 */
[----:B------:R-:W-:Y:S02]  /*0280*/  IMAD.SHL.U32 R5, R3, 0x10, RZ ;  /* 0x0000001003057824 */ /* 0x000fe400078e00ff */
[----:B------:R-:W-:-:S03]  /*0290*/  VIADD R8, R8, 0xb0f8a ;  /* 0x000b0f8a08087836 */ /* 0x000fc60000000000 */
[----:B------:R-:W-:Y:S02]  /*02a0*/  LOP3.LUT R12, R12, R9, R5, 0x96, !PT ;  /* 0x000000090c0c7212 */ /* 0x000fe400078e9605 */
[----:B------:R-:W-:Y:S02]  /*02b0*/  I2FP.F32.U32 R5, R4 ;  /* 0x0000000400057245 */ /* 0x000fe40000201000 */
[----:B------:R-:W-:-:S03]  /*02c0*/  LOP3.LUT R11, R12, R3, RZ, 0x3c, !PT ;  /* 0x000000030c0b7212 */ /* 0x000fc600078e3cff */
[----:B------:R-:W-:Y:S02]  /*02d0*/  FFMA R5, R5, R6, 1.1641532182693481445e-10 ;  /* 0x2f00000005057423 */ /* 0x000fe40000000006 */
[----:B------:R-:W-:Y:S02]  /*02e0*/  IMAD.IADD R4, R11, 0x1, R8 ;  /* 0x000000010b047824 */ /* 0x000fe400078e0208 */
[----:B------:R-:W-:-:S03]  /*02f0*/  FFMA R9, R5, R10, 1 ;  /* 0x3f80000005097423 */ /* 0x000fc6000000000a */
[----:B------:R-:W-:Y:S01]  /*0300*/  I2FP.F32.U32 R5, R4 ;  /* 0x0000000400057245 */ /* 0x000fe20000201000 */
[----:B------:R-:W-:Y:S01]  /*0310*/  IMAD.MOV.U32 R4, RZ, RZ, R2 ;  /* 0x000000ffff047224 */ /* 0x000fe200078e0002 */
[----:B------:R-:W-:Y:S01]  /*0320*/  MOV R2, R7 ;  /* 0x0000000700027202 */ /* 0x000fe20000000f00 */
[----:B------:R-:W-:Y:S01]  /*0330*/  F2I.TRUNC.NTZ R9, R9 ;  /* 0x0000000900097305 */ /* 0x000fe2000020f100 */
[----:B------:R-:W-:Y:S02]  /*0340*/  IMAD.MOV.U32 R7, RZ, RZ, R11 ;  /* 0x000000ffff077224 */ /* 0x000fe400078e000b */
[----:B------:R-:W-:-:S04]  /*0350*/  FFMA R5, R5, R6, 1.1641532182693481445e-10 ;  /* 0x2f00000005057423 */ /* 0x000fc80000000006 */
[----:B------:R-:W-:Y:S01]  /*0360*/  FFMA R10, R5, R10, 1 ;  /* 0x3f800000050a7423 */ /* 0x000fe2000000000a */
[----:B------:R-:W-:-:S05]  /*0370*/  IMAD.MOV.U32 R5, RZ, RZ, R13 ;  /* 0x000000ffff057224 */ /* 0x000fca00078e000d */
[----:B------:R-:W0:Y:S02]  /*0380*/  F2I.TRUNC.NTZ R10, R10 ;  /* 0x0000000a000a7305 */ /* 0x000e24000020f100 */
[----:B0-----:R-:W-:-:S13]  /*0390*/  ISETP.NE.AND P0, PT, R9, R10, PT ;  /* 0x0000000a0900720c */ /* 0x001fda0003f05270 */
[----:B------:R-:W-:Y:S05]  /*03a0*/  @!P0 BRA `(.L_x_16) ;  /* 0xfffffffc00848947 */ /* 0x000fea000383ffff */
[----:B------:R-:W-:Y:S05]  /*03b0*/  BSYNC.RECONVERGENT B0 ;  /* 0x0000000000007941 */ /* 0x000fea0003800200 */
.L_x_15:
[----:B------:R-:W0:Y:S02]  /*03c0*/  LDC.64 R2, c[0x0][0x380] ;  /* 0x0000e000ff027b82 */ /* 0x000e240000000a00 */
[----:B0-----:R-:W-:-:S03]  /*03d0*/  IMAD.WIDE R2, R0, 0xa0, R2 ;  /* 0x000000a000027825 */ /* 0x001fc600078e0202 */
[----:B------:R-:W-:-:S04]  /*03e0*/  IADD3 R2, P0, PT, R2, 0x4, RZ ;  /* 0x0000000402027810 */ /* 0x000fc80007f1e0ff */
[----:B------:R-:W-:-:S03]  /*03f0*/  IADD3.X R3, PT, PT, RZ, R3, RZ, P0, !PT ;  /* 0x00000003ff037210 */ /* 0x000fc600007fe4ff */
[----:B------:R-:W-:-:S04]  /*0400*/  IMAD.WIDE R4, R10, 0x4, R2 ;  /* 0x000000040a047825 */ /* 0x000fc800078e0202 */
[----:B------:R-:W-:Y:S02]  /*0410*/  IMAD.WIDE R2, R9, 0x4, R2 ;  /* 0x0000000409027825 */ /* 0x000fe400078e0202 */
[----:B------:R-:W2:Y:S04]  /*0420*/  LDG.E R9, desc[UR4][R4.64] ;  /* 0x0000000404097981 */ /* 0x000ea8000c1e1900 */
[----:B------:R-:W3:Y:S04]  /*0430*/  LDG.E R7, desc[UR4][R2.64] ;  /* 0x0000000402077981 */ /* 0x000ee8000c1e1900 */
[----:B--2---:R-:W-:Y:S04]  /*0440*/  STG.E desc[UR4][R2.64], R9 ;  /* 0x0000000902007986 */ /* 0x004fe8000c101904 */
[----:B---3--:R-:W-:Y:S01]  /*0450*/  STG.E desc[UR4][R4.64], R7 ;  /* 0x0000000704007986 */ /* 0x008fe2000c101904 */
[----:B------:R-:W-:Y:S05]  /*0460*/  EXIT ;  /* 0x000000000000794d */ /* 0x000fea0003800000 */
.L_x_17:
        /* <DEDUP_REMOVED lines=9> */
.L_x_353:


//--------------------- .text._Z9crossoverP10ChromosomeS0_P17curandStateXORWOW --------------------------
	.section	.text._Z9crossoverP10ChromosomeS0_P17curandStateXORWOW,"ax",@progbits
	.align	128
        .global         _Z9crossoverP10ChromosomeS0_P17curandStateXORWOW
        .type           _Z9crossoverP10ChromosomeS0_P17curandStateXORWOW,@function
        .size           _Z9crossoverP10ChromosomeS0_P17curandStateXORWOW,(.L_x_354 - _Z9crossoverP10ChromosomeS0_P17curandStateXORWOW)
        .other          _Z9crossoverP10ChromosomeS0_P17curandStateXORWOW,@"STO_CUDA_ENTRY STV_DEFAULT"
_Z9crossoverP10ChromosomeS0_P17curandStateXORWOW:
.text._Z9crossoverP10ChromosomeS0_P17curandStateXORWOW:
[----:B------:R-:W0:Y:S01]  /*0000*/  LDC R1, c[0x0][0x37c] ;  /* 0x0000df00ff017b82 */ /* 0x000e220000000800 */
[----:B------:R-:W1:Y:S07]  /*0010*/  S2R R0, SR_TID.X ;  /* 0x0000000000007919 */ /* 0x000e6e0000002100 */
[----:B------:R-:W1:Y:S01]  /*0020*/  S2UR UR4, SR_CTAID.X ;  /* 0x00000000000479c3 */ /* 0x000e620000002500 */
[----:B0-----:R-:W-:-:S07]  /*0030*/  VIADD R1, R1, 0xfffffe20 ;  /* 0xfffffe2001017836 */ /* 0x001fce0000000000 */
[----:B------:R-:W1:Y:S02]  /*0040*/  LDC R5, c[0x0][0x360] ;  /* 0x0000d800ff057b82 */ /* 0x000e640000000800 */
[----:B-1----:R-:W-:-:S05]  /*0050*/  IMAD R5, R5, UR4, R0 ;  /* 0x0000000405057c24 */ /* 0x002fca000f8e0200 */
[----:B------:R-:W-:-:S13]  /*0060*/  ISETP.GT.AND P0, PT, R5, 0xc34f, PT ;  /* 0x0000c34f0500780c */ /* 0x000fda0003f04270 */
[----:B------:R-:W-:Y:S05]  /*0070*/  @P0 EXIT ;  /* 0x000000000000094d */ /* 0x000fea0003800000 */
[----:B------:R-:W0:Y:S01]  /*0080*/  LDC.64 R2, c[0x0][0x390] ;  /* 0x0000e400ff027b82 */ /* 0x000e220000000a00 */
[----:B------:R-:W1:Y:S01]  /*0090*/  LDCU.64 UR4, c[0x0][0x358] ;  /* 0x00006b00ff0477ac */ /* 0x000e620008000a00 */
[----:B0-----:R-:W-:-:S05]  /*00a0*/  IMAD.WIDE R2, R5, 0x30, R2 ;  /* 0x0000003005027825 */ /* 0x001fca00078e0202 */
[----:B-1----:R0:W5:Y:S04]  /*00b0*/  LDG.E.64 R84, desc[UR4][R2.64] ;  /* 0x0000000402547981 */ /* 0x002168000c1e1b00 */
[----:B------:R0:W5:Y:S04]  /*00c0*/  LDG.E.64 R40, desc[UR4][R2.64+0x8] ;  /* 0x0000080402287981 */ /* 0x000168000c1e1b00 */
[----:B------:R0:W5:Y:S01]  /*00d0*/  LDG.E.64 R38, desc[UR4][R2.64+0x10] ;  /* 0x0000100402267981 */ /* 0x000162000c1e1b00 */
[----:B------:R-:W-:Y:S02]  /*00e0*/  IMAD.MOV.U32 R89, RZ, RZ, 0x1 ;  /* 0x00000001ff597424 */ /* 0x000fe400078e00ff */
[----:B------:R-:W-:-:S07]  /*00f0*/  VIADD R88, R1, 0x140 ;  /* 0x0000014001587836 */ /* 0x000fce0000000000 */
.L_x_176:
[----:B-----5:R-:W-:Y:S01]  /*0100*/  SHF.R.U32.HI R0, RZ, 0x2, R85 ;  /* 0x00000002ff007819 */ /* 0x020fe20000011655 */
[----:B0-----:R-:W-:Y:S01]  /*0110*/  IMAD.SHL.U32 R2, R39, 0x10, RZ ;  /* 0x0000001027027824 */ /* 0x001fe200078e00ff */
[----:B------:R-:W-:Y:S01]  /*0120*/  SHF.R.U32.HI R5, RZ, 0x2, R40 ;  /* 0x00000002ff057819 */ /* 0x000fe20000011628 */
[----:B------:R-:W0:Y:S01]  /*0130*/  LDC.64 R86, c[0x0][0x388] ;  /* 0x0000e200ff567b82 */ /* 0x000e220000000a00 */
[----:B------:R-:W-:Y:S02]  /*0140*/  LOP3.LUT R0, R0, R85, RZ, 0x3c, !PT ;  /* 0x0000005500007212 */ /* 0x000fe400078e3cff */
[----:B------:R-:W-:-:S03]  /*0150*/  LOP3.LUT R5, R5, R40, RZ, 0x3c, !PT ;  /* 0x0000002805057212 */ /* 0x000fc600078e3cff */
[----:B------:R-:W-:-:S05]  /*0160*/  IMAD.SHL.U32 R3, R0, 0x2, RZ ;  /* 0x0000000200037824 */ /* 0x000fca00078e00ff */
[----:B------:R-:W-:-:S04]  /*0170*/  LOP3.LUT R3, R39, R2, R3, 0x96, !PT ;  /* 0x0000000227037212 */ /* 0x000fc800078e9603 */
[----:B------:R-:W-:Y:S01]  /*0180*/  LOP3.LUT R91, R3, R0, RZ, 0x3c, !PT ;  /* 0x00000000035b7212 */ /* 0x000fe200078e3cff */
[----:B------:R-:W-:-:S03]  /*0190*/  IMAD.SHL.U32 R3, R5, 0x2, RZ ;  /* 0x0000000205037824 */ /* 0x000fc600078e00ff */
[----:B------:R-:W-:Y:S02]  /*01a0*/  SHF.L.U32 R2, R91, 0x4, RZ ;  /* 0x000000045b027819 */ /* 0x000fe400000006ff */
[C---:B------:R-:W-:Y:S01]  /*01b0*/  IADD3 R0, PT, PT, R84.reuse, 0x587c5, R91 ;  /* 0x000587c554007810 */ /* 0x040fe20007ffe05b */
[----:B------:R-:W-:Y:S01]  /*01c0*/  VIADD R84, R84, 0xb0f8a ;  /* 0x000b0f8a54547836 */ /* 0x000fe20000000000 */
[----:B------:R-:W-:Y:S01]  /*01d0*/  LOP3.LUT R2, R5, R3, R2, 0x96, !PT ;  /* 0x0000000305027212 */ /* 0x000fe200078e9602 */
[----:B------:R-:W-:Y:S01]  /*01e0*/  IMAD.MOV.U32 R5, RZ, RZ, 0x2f800000 ;  /* 0x2f800000ff057424 */ /* 0x000fe200078e00ff */
[----:B------:R-:W-:Y:S02]  /*01f0*/  I2FP.F32.U32 R0, R0 ;  /* 0x0000000000007245 */ /* 0x000fe40000201000 */
[----:B------:R-:W-:-:S03]  /*0200*/  LOP3.LUT R93, R2, R91, RZ, 0x3c, !PT ;  /* 0x0000005b025d7212 */ /* 0x000fc600078e3cff */
[----:B------:R-:W-:Y:S02]  /*0210*/  FFMA R0, R0, R5, 1.1641532182693481445e-10 ;  /* 0x2f00000000007423 */ /* 0x000fe40000000005 */
[----:B------:R-:W-:Y:S02]  /*0220*/  IMAD.IADD R2, R93, 0x1, R84 ;  /* 0x000000015d027824 */ /* 0x000fe400078e0254 */
[----:B------:R-:W-:-:S03]  /*0230*/  FMUL R4, R0, 49999 ;  /* 0x47434f0000047820 */ /* 0x000fc60000400000 */
[----:B------:R-:W-:Y:S01]  /*0240*/  I2FP.F32.U32 R2, R2 ;  /* 0x0000000200027245 */ /* 0x000fe20000201000 */
[----:B------:R-:W0:Y:S04]  /*0250*/  F2I.TRUNC.NTZ R3, R4 ;  /* 0x0000000400037305 */ /* 0x000e28000020f100 */
[----:B------:R-:W-:-:S04]  /*0260*/  FFMA R2, R2, R5, 1.1641532182693481445e-10 ;  /* 0x2f00000002027423 */ /* 0x000fc80000000005 */
[----:B------:R-:W-:-:S06]  /*0270*/  FMUL R5, R2, 49999 ;  /* 0x47434f0002057820 */ /* 0x000fcc0000400000 */
[----:B------:R-:W1:Y:S01]  /*0280*/  F2I.TRUNC.NTZ R5, R5 ;  /* 0x0000000500057305 */ /* 0x000e62000020f100 */
[----:B0-----:R-:W-:-:S05]  /*0290*/  IMAD.WIDE R2, R3, 0xa0, R86 ;  /* 0x000000a003027825 */ /* 0x001fca00078e0256 */
[----:B------:R-:W2:Y:S04]  /*02a0*/  LDG.E R0, desc[UR4][R2.64+0x4] ;  /* 0x0000040402007981 */ /* 0x000ea8000c1e1900 */
[----:B------:R-:W3:Y:S04]  /*02b0*/  LDG.E R81, desc[UR4][R2.64+0x9c] ;  /* 0x00009c0402517981 */ /* 0x000ee8000c1e1900 */
[----:B------:R-:W3:Y:S01]  /*02c0*/  LDG.E R80, desc[UR4][R2.64+0x98] ;  /* 0x0000980402507981 */ /* 0x000ee2000c1e1900 */
[----:B-1----:R-:W-:-:S03]  /*02d0*/  IMAD.WIDE R86, R5, 0xa0, R86 ;  /* 0x000000a005567825 */ /* 0x002fc600078e0256 */
[----:B------:R-:W4:Y:S04]  /*02e0*/  LDG.E R45, desc[UR4][R2.64+0x94] ;  /* 0x00009404022d7981 */ /* 0x000f28000c1e1900 */
[----:B------:R-:W4:Y:S04]  /*02f0*/  LDG.E R44, desc[UR4][R2.64+0x90] ;  /* 0x00009004022c7981 */ /* 0x000f28000c1e1900 */
[----:B------:R-:W2:Y:S04]  /*0300*/  LDG.E R47, desc[UR4][R2.64+0x8c] ;  /* 0x00008c04022f7981 */ /* 0x000ea8000c1e1900 */
        /* <DEDUP_REMOVED lines=72> */
[----:B---3--:R-:W-:Y:S04]  /*0790*/  STL.64 [R1+0x98], R80 ;  /* 0x0000985001007387 */ /* 0x008fe80000100a00 */
[----:B----4-:R-:W-:Y:S01]  /*07a0*/  STL.64 [R1+0x90], R44 ;  /* 0x0000902c01007387 */ /* 0x010fe20000100a00 */
[----:B--2---:R-:W-:-:S03]  /*07b0*/  ISETP.NE.AND P0, PT, R0, R83, PT ;  /* 0x000000530000720c */ /* 0x004fc60003f05270 */
[----:B------:R-:W-:Y:S04]  /*07c0*/  STL.64 [R1+0x88], R46 ;  /* 0x0000882e01007387 */ /* 0x000fe80000100a00 */
        /* <DEDUP_REMOVED lines=35> */
[----:B------:R-:W-:Y:S01]  /*0a00*/  STL [R1+0xa4], R82 ;  /* 0x0000a45201007387 */ /* 0x000fe20000100800 */
[----:B------:R-:W-:Y:S01]  /*0a10*/  BSSY.RECONVERGENT B0, `(.L_x_18) ;  /* 0x0000076000007945 */ /* 0x000fe20003800200 */
[----:B------:R-:W-:-:S02]  /*0a20*/  IMAD.MOV.U32 R85, RZ, RZ, R41 ;  /* 0x000000ffff557224 */ /* 0x000fc400078e0029 */
[----:B------:R0:W-:Y:S01]  /*0a30*/  STL [R1+0x4], R0 ;  /* 0x0000040001007387 */ /* 0x0001e20000100800 */
[----:B------:R-:W-:Y:S01]  /*0a40*/  IMAD.MOV.U32 R40, RZ, RZ, R38 ;  /* 0x000000ffff287224 */ /* 0x000fe200078e0026 */
[----:B------:R-:W-:Y:S01]  /*0a50*/  MOV R38, R91 ;  /* 0x0000005b00267202 */ /* 0x000fe20000000f00 */
[----:B------:R-:W-:Y:S02]  /*0a60*/  IMAD.MOV.U32 R41, RZ, RZ, R39 ;  /* 0x000000ffff297224 */ /* 0x000fe400078e0027 */
[----:B------:R-:W-:Y:S02]  /*0a70*/  IMAD.MOV.U32 R39, RZ, RZ, R93 ;  /* 0x000000ffff277224 */ /* 0x000fe400078e005d */
[----:B0-----:R-:W-:Y:S01]  /*0a80*/  IMAD.MOV.U32 R0, RZ, RZ, 0x1 ;  /* 0x00000001ff007424 */ /* 0x001fe200078e00ff */
[----:B------:R-:W-:Y:S06]  /*0a90*/  @!P0 BRA `(.L_x_19) ;  /* 0x0000000400b48947 */ /* 0x000fec0003800000 */
[----:B------:R-:W-:Y:S01]  /*0aa0*/  ISETP.NE.AND P0, PT, R78, R83, PT ;  /* 0x000000534e00720c */ /* 0x000fe20003f05270 */
[----:B------:R-:W-:-:S12]  /*0ab0*/  IMAD.MOV.U32 R0, RZ, RZ, 0x2 ;  /* 0x00000002ff007424 */ /* 0x000fd800078e00ff */
[----:B------:R-:W-:Y:S05]  /*0ac0*/  @!P0 BRA `(.L_x_19) ;  /* 0x0000000400a88947 */ /* 0x000fea0003800000 */
        /* <DEDUP_REMOVED lines=10> */
[----:B------:R-:W-:-:S12]  /*0b70*/  HFMA2 R0, -RZ, RZ, 0, 3.5762786865234375e-07 ;  /* 0x00000006ff007431 */ /* 0x000fd800000001ff */
        /* <DEDUP_REMOVED lines=19> */
[----:B------:R-:W-:Y:S02]  /*0cb0*/  ISETP.NE.AND P0, PT, R69, R83, PT ;  /* 0x000000534500720c */ /* 0x000fe40003f05270 */
[----:B------:R-:W-:-:S11]  /*0cc0*/  MOV R0, 0xd ;  /* 0x0000000d00007802 */ /* 0x000fd60000000f00 */
        /* <DEDUP_REMOVED lines=20> */
[----:B------:R-:W-:-:S12]  /*0e10*/  HFMA2 R0, -RZ, RZ, 0, 1.1920928955078125e-06 ;  /* 0x00000014ff007431 */ /* 0x000fd800000001ff */
        /* <DEDUP_REMOVED lines=41> */
[----:B------:R-:W-:-:S12]  /*10b0*/  HFMA2 R0, -RZ, RZ, 0, 2.02655792236328125e-06 ;  /* 0x00000022ff007431 */ /* 0x000fd800000001ff */
        /* <DEDUP_REMOVED lines=9> */
[----:B------:R-:W-:-:S04]  /*1150*/  @P0 ISETP.NE.AND P1, PT, R80, R83, PT ;  /* 0x000000535000020c */ /* 0x000fc80003f25270 */
[----:B------:R-:W-:-:S09]  /*1160*/  @P0 SEL R0, RZ, 0x26, P1 ;  /* 0x00000026ff000807 */ /* 0x000fd20000800000 */
.L_x_19:
[----:B------:R-:W-:Y:S05]  /*1170*/  BSYNC.RECONVERGENT B0 ;  /* 0x0000000000007941 */ /* 0x000fea0003800200 */
.L_x_18:
[----:B------:R-:W-:-:S06]  /*1180*/  IMAD.U32 R0, R0, 0x4, R1 ;  /* 0x0000000400007824 */ /* 0x000fcc00078e0001 */
[----:B------:R-:W2:Y:S01]  /*1190*/  LDL R0, [R0+0x4] ;  /* 0x0000040000007983 */ /* 0x000ea20000100800 */
[----:B------:R-:W-:Y:S01]  /*11a0*/  BSSY.RECONVERGENT B0, `(.L_x_20) ;  /* 0x00001ee000007945 */ /* 0x000fe20003800200 */
[----:B--2---:R-:W-:-:S13]  /*11b0*/  ISETP.NE.AND P0, PT, R0, RZ, PT ;  /* 0x000000ff0000720c */ /* 0x004fda0003f05270 */
[----:B------:R-:W-:Y:S05]  /*11c0*/  @!P0 BRA `(.L_x_21) ;  /* 0x0000000000348947 */ /* 0x000fea0003800000 */
[----:B------:R-:W2:Y:S02]  /*11d0*/  LDL R43, [R1+0x144] ;  /* 0x00014400012b7983 */ /* 0x000ea40000100800 */
[----:B--2---:R-:W-:-:S13]  /*11e0*/  ISETP.NE.AND P0, PT, R43, R0, PT ;  /* 0x000000002b00720c */ /* 0x004fda0003f05270 */
[----:B------:R-:W-:Y:S05]  /*11f0*/  @!P0 BRA `(.L_x_21) ;  /* 0x0000000000288947 */ /* 0x000fea0003800000 */
[----:B------:R-:W-:-:S07]  /*1200*/  IMAD.MOV.U32 R43, RZ, RZ, RZ ;  /* 0x000000ffff2b7224 */ /* 0x000fce00078e00ff */
.L_x_23:
[----:B------:R-:W-:Y:S01]  /*1210*/  VIADD R44, R43, 0x1 ;  /* 0x000000012b2c7836 */ /* 0x000fe20000000000 */
[----:B------:R-:W-:-:S04]  /*1220*/  MOV R43, R0 ;  /* 0x00000000002b7202 */ /* 0x000fc80000000f00 */
[----:B------:R-:W-:-:S13]  /*1230*/  ISETP.NE.AND P0, PT, R44, R89, PT ;  /* 0x000000592c00720c */ /* 0x000fda0003f05270 */
[----:B------:R-:W-:Y:S05]  /*1240*/  @!P0 BRA `(.L_x_22) ;  /* 0x0000001c008c8947 */ /* 0x000fea0003800000 */
[----:B------:R-:W-:-:S04]  /*1250*/  IMAD.MOV.U32 R43, RZ, RZ, R44 ;  /* 0x000000ffff2b7224 */ /* 0x000fc800078e002c */
[----:B------:R-:W-:-:S05]  /*1260*/  IMAD R44, R43, 0x4, R88 ;  /* 0x000000042b2c7824 */ /* 0x000fca00078e0258 */
[----:B------:R-:W2:Y:S02]  /*1270*/  LDL R45, [R44+0x4] ;  /* 0x000004002c2d7983 */ /* 0x000ea40000100800 */
[----:B--2---:R-:W-:-:S13]  /*1280*/  ISETP.NE.AND P0, PT, R45, R0, PT ;  /* 0x000000002d00720c */ /* 0x004fda0003f05270 */
[----:B------:R-:W-:Y:S05]  /*1290*/  @P0 BRA `(.L_x_23) ;  /* 0xfffffffc00dc0947 */ /* 0x000fea000383ffff */
.L_x_21:
[----:B------:R-:W2:Y:S02]  /*12a0*/  LDL R43, [R1+0x144] ;  /* 0x00014400012b7983 */ /* 0x000ea40000100800 */
[----:B--2---:R-:W-:-:S13]  /*12b0*/  ISETP.NE.AND P0, PT, R43, 0x1, PT ;  /* 0x000000012b00780c */ /* 0x004fda0003f05270 */
[----:B------:R-:W-:Y:S05]  /*12c0*/  @!P0 BRA `(.L_x_24) ;  /* 0x0000000000288947 */ /* 0x000fea0003800000 */
[----:B------:R-:W-:-:S07]  /*12d0*/  IMAD.MOV.U32 R43, RZ, RZ, RZ ;  /* 0x000000ffff2b7224 */ /* 0x000fce00078e00ff */
.L_x_25:
[----:B------:R-:W-:Y:S02]  /*12e0*/  VIADD R44, R43, 0x1 ;  /* 0x000000012b2c7836 */ /* 0x000fe40000000000 */
[----:B------:R-:W-:-:S03]  /*12f0*/  IMAD.MOV.U32 R43, RZ, RZ, 0x1 ;  /* 0x00000001ff2b7424 */ /* 0x000fc600078e00ff */
[----:B------:R-:W-:-:S13]  /*1300*/  ISETP.NE.AND P0, PT, R44, R89, PT ;  /* 0x000000592c00720c */ /* 0x000fda0003f05270 */
[----:B------:R-:W-:Y:S05]  /*1310*/  @!P0 BRA `(.L_x_22) ;  /* 0x0000001c00588947 */ /* 0x000fea0003800000 */
[----:B------:R-:W-:-:S05]  /*1320*/  IMAD.MOV.U32 R43, RZ, RZ, R44 ;  /* 0x000000ffff2b7224 */ /* 0x000fca00078e002c */
[----:B------:R-:W-:-:S06]  /*1330*/  LEA R44, R43, R88, 0x2 ;  /* 0x000000582b2c7211 */ /* 0x000fcc00078e10ff */
[----:B------:R-:W2:Y:S02]  /*1340*/  LDL R44, [R44+0x4] ;  /* 0x000004002c2c7983 */ /* 0x000ea40000100800 */
[----:B--2---:R-:W-:-:S13]  /*1350*/  ISETP.NE.AND P0, PT, R44, 0x1, PT ;  /* 0x000000012c00780c */ /* 0x004fda0003f05270 */
[----:B------:R-:W-:Y:S05]  /*1360*/  @P0 BRA `(.L_x_25) ;  /* 0xfffffffc00dc0947 */ /* 0x000fea000383ffff */
.L_x_24:
[----:B------:R-:W2:Y:S02]  /*1370*/  LDL R43, [R1+0x144] ;  /* 0x00014400012b7983 */ /* 0x000ea40000100800 */
[----:B--2---:R-:W-:-:S13]  /*1380*/  ISETP.NE.AND P0, PT, R43, 0x2, PT ;  /* 0x000000022b00780c */ /* 0x004fda0003f05270 */
[----:B------:R-:W-:Y:S05]  /*1390*/  @!P0 BRA `(.L_x_26) ;  /* 0x0000000000288947 */ /* 0x000fea0003800000 */
[----:B------:R-:W-:-:S07]  /*13a0*/  IMAD.MOV.U32 R43, RZ, RZ, RZ ;  /* 0x000000ffff2b7224 */ /* 0x000fce00078e00ff */
.L_x_27:
[----:B------:R-:W-:Y:S02]  /*13b0*/  VIADD R44, R43, 0x1 ;  /* 0x000000012b2c7836 */ /* 0x000fe40000000000 */
[----:B------:R-:W-:-:S03]  /*13c0*/  IMAD.MOV.U32 R43, RZ, RZ, 0x2 ;  /* 0x00000002ff2b7424 */ /* 0x000fc600078e00ff */
[----:B------:R-:W-:-:S13]  /*13d0*/  ISETP.NE.AND P0, PT, R44, R89, PT ;  /* 0x000000592c00720c */ /* 0x000fda0003f05270 */
[----:B------:R-:W-:Y:S05]  /*13e0*/  @!P0 BRA `(.L_x_22) ;  /* 0x0000001c00248947 */ /* 0x000fea0003800000 */
[----:B------:R-:W-:-:S04]  /*13f0*/  IMAD.MOV.U32 R43, RZ, RZ, R44 ;  /* 0x000000ffff2b7224 */ /* 0x000fc800078e002c */
[----:B------:R-:W-:-:S06]  /*1400*/  IMAD R44, R43, 0x4, R88 ;  /* 0x000000042b2c7824 */ /* 0x000fcc00078e0258 */
[----:B------:R-:W2:Y:S02]  /*1410*/  LDL R44, [R44+0x4] ;  /* 0x000004002c2c7983 */ /* 0x000ea40000100800 */
[----:B--2---:R-:W-:-:S13]  /*1420*/  ISETP.NE.AND P0, PT, R44, 0x2, PT ;  /* 0x000000022c00780c */ /* 0x004fda0003f05270 */
[----:B------:R-:W-:Y:S05]  /*1430*/  @P0 BRA `(.L_x_27) ;  /* 0xfffffffc00dc0947 */ /* 0x000fea000383ffff */
.L_x_26:
[----:B------:R-:W2:Y:S02]  /*1440*/  LDL R43, [R1+0x144] ;  /* 0x00014400012b7983 */ /* 0x000ea40000100800 */
[----:B--2---:R-:W-:-:S13]  /*1450*/  ISETP.NE.AND P0, PT, R43, 0x3, PT ;  /* 0x000000032b00780c */ /* 0x004fda0003f05270 */
[----:B------:R-:W-:Y:S05]  /*1460*/  @!P0 BRA `(.L_x_28) ;  /* 0x0000000000288947 */ /* 0x000fea0003800000 */
[----:B------:R-:W-:-:S07]  /*1470*/  IMAD.MOV.U32 R43, RZ, RZ, RZ ;  /* 0x000000ffff2b7224 */ /* 0x000fce00078e00ff */
.L_x_29:
[----:B------:R-:W-:Y:S01]  /*1480*/  IADD3 R44, PT, PT, R43, 0x1, RZ ;  /* 0x000000012b2c7810 */ /* 0x000fe20007ffe0ff */
        /* <DEDUP_REMOVED lines=8> */
.L_x_28:
[----:B------:R-:W2:Y:S02]  /*1510*/  LDL R43, [R1+0x144] ;  /* 0x00014400012b7983 */ /* 0x000ea40000100800 */
[----:B--2---:R-:W-:-:S13]  /*1520*/  ISETP.NE.AND P0, PT, R43, 0x4, PT ;  /* 0x000000042b00780c */ /* 0x004fda0003f05270 */
[----:B------:R-:W-:Y:S05]  /*1530*/  @!P0 BRA `(.L_x_30) ;  /* 0x0000000000288947 */ /* 0x000fea0003800000 */
[----:B------:R-:W-:-:S07]  /*1540*/  IMAD.MOV.U32 R43, RZ, RZ, RZ ;  /* 0x000000ffff2b7224 */ /* 0x000fce00078e00ff */
.L_x_31:
[----:B------:R-:W-:Y:S02]  /*1550*/  VIADD R44, R43, 0x1 ;  /* 0x000000012b2c7836 */ /* 0x000fe40000000000 */
[----:B------:R-:W-:-:S03]  /*1560*/  IMAD.MOV.U32 R43, RZ, RZ, 0x4 ;  /* 0x00000004ff2b7424 */ /* 0x000fc600078e00ff */
[----:B------:R-:W-:-:S13]  /*1570*/  ISETP.NE.AND P0, PT, R44, R89, PT ;  /* 0x000000592c00720c */ /* 0x000fda0003f05270 */
[----:B------:R-:W-:Y:S05]  /*1580*/  @!P0 BRA `(.L_x_22) ;  /* 0x0000001800bc8947 */ /* 0x000fea0003800000 */
[----:B------:R-:W-:-:S05]  /*1590*/  MOV R43, R44 ;  /* 0x0000002c002b7202 */ /* 0x000fca0000000f00 */
[----:B------:R-:W-:-:S06]  /*15a0*/  IMAD R44, R43, 0x4, R88 ;  /* 0x000000042b2c7824 */ /* 0x000fcc00078e0258 */
[----:B------:R-:W2:Y:S02]  /*15b0*/  LDL R44, [R44+0x4] ;  /* 0x000004002c2c7983 */ /* 0x000ea40000100800 */
[----:B--2---:R-:W-:-:S13]  /*15c0*/  ISETP.NE.AND P0, PT, R44, 0x4, PT ;  /* 0x000000042c00780c */ /* 0x004fda0003f05270 */
[----:B------:R-:W-:Y:S05]  /*15d0*/  @P0 BRA `(.L_x_31) ;  /* 0xfffffffc00dc0947 */ /* 0x000fea000383ffff */
.L_x_30:
[----:B------:R-:W2:Y:S02]  /*15e0*/  LDL R43, [R1+0x144] ;  /* 0x00014400012b7983 */ /* 0x000ea40000100800 */
[----:B--2---:R-:W-:-:S13]  /*15f0*/  ISETP.NE.AND P0, PT, R43, 0x5, PT ;  /* 0x000000052b00780c */ /* 0x004fda0003f05270 */
[----:B------:R-:W-:Y:S05]  /*1600*/  @!P0 BRA `(.L_x_32) ;  /* 0x0000000000288947 */ /* 0x000fea0003800000 */
[----:B------:R-:W-:-:S07]  /*1610*/  IMAD.MOV.U32 R43, RZ, RZ, RZ ;  /* 0x000000ffff2b7224 */ /* 0x000fce00078e00ff */
.L_x_33:
        /* <DEDUP_REMOVED lines=9> */
.L_x_32:
[----:B------:R-:W2:Y:S02]  /*16b0*/  LDL R43, [R1+0x144] ;  /* 0x00014400012b7983 */ /* 0x000ea40000100800 */
[----:B--2---:R-:W-:-:S13]  /*16c0*/  ISETP.NE.AND P0, PT, R43, 0x6, PT ;  /* 0x000000062b00780c */ /* 0x004fda0003f05270 */
[----:B------:R-:W-:Y:S05]  /*16d0*/  @!P0 BRA `(.L_x_34) ;  /* 0x0000000000288947 */ /* 0x000fea0003800000 */
[----:B------:R-:W-:-:S07]  /*16e0*/  HFMA2 R43, -RZ, RZ, 0, 0 ;  /* 0x00000000ff2b7431 */ /* 0x000fce00000001ff */
.L_x_35:
        /* <DEDUP_REMOVED lines=9> */
.L_x_34:
[----:B------:R-:W2:Y:S02]  /*1780*/  LDL R43, [R1+0x144] ;  /* 0x00014400012b7983 */ /* 0x000ea40000100800 */
[----:B--2---:R-:W-:-:S13]  /*1790*/  ISETP.NE.AND P0, PT, R43, 0x7, PT ;  /* 0x000000072b00780c */ /* 0x004fda0003f05270 */
[----:B------:R-:W-:Y:S05]  /*17a0*/  @!P0 BRA `(.L_x_36) ;  /* 0x0000000000288947 */ /* 0x000fea0003800000 */
[----:B------:R-:W-:-:S07]  /*17b0*/  IMAD.MOV.U32 R43, RZ, RZ, RZ ;  /* 0x000000ffff2b7224 */ /* 0x000fce00078e00ff */
.L_x_37:
[----:B------:R-:W-:Y:S01]  /*17c0*/  VIADD R44, R43, 0x1 ;  /* 0x000000012b2c7836 */ /* 0x000fe20000000000 */
[----:B------:R-:W-:-:S04]  /*17d0*/  MOV R43, 0x7 ;  /* 0x00000007002b7802 */ /* 0x000fc80000000f00 */
[----:B------:R-:W-:-:S13]  /*17e0*/  ISETP.NE.AND P0, PT, R44, R89, PT ;  /* 0x000000592c00720c */ /* 0x000fda0003f05270 */
[----:B------:R-:W-:Y:S05]  /*17f0*/  @!P0 BRA `(.L_x_22) ;  /* 0x0000001800208947 */ /* 0x000fea0003800000 */
[----:B------:R-:W-:-:S04]  /*1800*/  IMAD.MOV.U32 R43, RZ, RZ, R44 ;  /* 0x000000ffff2b7224 */ /* 0x000fc800078e002c */
[----:B------:R-:W-:-:S06]  /*1810*/  IMAD R44, R43, 0x4, R88 ;  /* 0x000000042b2c7824 */ /* 0x000fcc00078e0258 */
[----:B------:R-:W2:Y:S02]  /*1820*/  LDL R44, [R44+0x4] ;  /* 0x000004002c2c7983 */ /* 0x000ea40000100800 */
[----:B--2---:R-:W-:-:S13]  /*1830*/  ISETP.NE.AND P0, PT, R44, 0x7, PT ;  /* 0x000000072c00780c */ /* 0x004fda0003f05270 */
[----:B------:R-:W-:Y:S05]  /*1840*/  @P0 BRA `(.L_x_37) ;  /* 0xfffffffc00dc0947 */ /* 0x000fea000383ffff */
.L_x_36:
[----:B------:R-:W2:Y:S02]  /*1850*/  LDL R43, [R1+0x144] ;  /* 0x00014400012b7983 */ /* 0x000ea40000100800 */
[----:B--2---:R-:W-:-:S13]  /*1860*/  ISETP.NE.AND P0, PT, R43, 0x8, PT ;  /* 0x000000082b00780c */ /* 0x004fda0003f05270 */
[----:B------:R-:W-:Y:S05]  /*1870*/  @!P0 BRA `(.L_x_38) ;  /* 0x0000000000288947 */ /* 0x000fea0003800000 */
[----:B------:R-:W-:-:S07]  /*1880*/  IMAD.MOV.U32 R43, RZ, RZ, RZ ;  /* 0x000000ffff2b7224 */ /* 0x000fce00078e00ff */
.L_x_39:
        /* <DEDUP_REMOVED lines=9> */
.L_x_38:
[----:B------:R-:W2:Y:S02]  /*1920*/  LDL R43, [R1+0x144] ;  /* 0x00014400012b7983 */ /* 0x000ea40000100800 */
[----:B--2---:R-:W-:-:S13]  /*1930*/  ISETP.NE.AND P0, PT, R43, 0x9, PT ;  /* 0x000000092b00780c */ /* 0x004fda0003f05270 */
[----:B------:R-:W-:Y:S05]  /*1940*/  @!P0 BRA `(.L_x_40) ;  /* 0x0000000000288947 */ /* 0x000fea0003800000 */
[----:B------:R-:W-:-:S07]  /*1950*/  IMAD.MOV.U32 R43, RZ, RZ, RZ ;  /* 0x000000ffff2b7224 */ /* 0x000fce00078e00ff */
.L_x_41:
        /* <DEDUP_REMOVED lines=9> */
.L_x_40:
[----:B------:R-:W2:Y:S02]  /*19f0*/  LDL R43, [R1+0x144] ;  /* 0x00014400012b7983 */ /* 0x000ea40000100800 */
[----:B--2---:R-:W-:-:S13]  /*1a00*/  ISETP.NE.AND P0, PT, R43, 0xa, PT ;  /* 0x0000000a2b00780c */ /* 0x004fda0003f05270 */
[----:B------:R-:W-:Y:S05]  /*1a10*/  @!P0 BRA `(.L_x_42) ;  /* 0x0000000000288947 */ /* 0x000fea0003800000 */
[----:B------:R-:W-:-:S07]  /*1a20*/  IMAD.MOV.U32 R43, RZ, RZ, RZ ;  /* 0x000000ffff2b7224 */ /* 0x000fce00078e00ff */
.L_x_43:
        /* <DEDUP_REMOVED lines=9> */
.L_x_42:
[----:B------:R-:W2:Y:S02]  /*1ac0*/  LDL R43, [R1+0x144] ;  /* 0x00014400012b7983 */ /* 0x000ea40000100800 */
[----:B--2---:R-:W-:-:S13]  /*1ad0*/  ISETP.NE.AND P0, PT, R43, 0xb, PT ;  /* 0x0000000b2b00780c */ /* 0x004fda0003f05270 */
[----:B------:R-:W-:Y:S05]  /*1ae0*/  @!P0 BRA `(.L_x_44) ;  /* 0x0000000000288947 */ /* 0x000fea0003800000 */
[----:B------:R-:W-:-:S07]  /*1af0*/  IMAD.MOV.U32 R43, RZ, RZ, RZ ;  /* 0x000000ffff2b7224 */ /* 0x000fce00078e00ff */
.L_x_45:
        /* <DEDUP_REMOVED lines=9> */
.L_x_44:
[----:B------:R-:W2:Y:S02]  /*1b90*/  LDL R43, [R1+0x144] ;  /* 0x00014400012b7983 */ /* 0x000ea40000100800 */
[----:B--2---:R-:W-:-:S13]  /*1ba0*/  ISETP.NE.AND P0, PT, R43, 0xc, PT ;  /* 0x0000000c2b00780c */ /* 0x004fda0003f05270 */
[----:B------:R-:W-:Y:S05]  /*1bb0*/  @!P0 BRA `(.L_x_46) ;  /* 0x0000000000288947 */ /* 0x000fea0003800000 */
[----:B------:R-:W-:-:S07]  /*1bc0*/  IMAD.MOV.U32 R43, RZ, RZ, RZ ;  /* 0x000000ffff2b7224 */ /* 0x000fce00078e00ff */
.L_x_47:
        /* <DEDUP_REMOVED lines=9> */
.L_x_46:
[----:B------:R-:W2:Y:S02]  /*1c60*/  LDL R43, [R1+0x144] ;  /* 0x00014400012b7983 */ /* 0x000ea40000100800 */
[----:B--2---:R-:W-:-:S13]  /*1c70*/  ISETP.NE.AND P0, PT, R43, 0xd, PT ;  /* 0x0000000d2b00780c */ /* 0x004fda0003f05270 */
[----:B------:R-:W-:Y:S05]  /*1c80*/  @!P0 BRA `(.L_x_48) ;  /* 0x0000000000288947 */ /* 0x000fea0003800000 */
[----:B------:R-:W-:-:S07]  /*1c90*/  HFMA2 R43, -RZ, RZ, 0, 0 ;  /* 0x00000000ff2b7431 */ /* 0x000fce00000001ff */
.L_x_49:
        /* <DEDUP_REMOVED lines=9> */
.L_x_48:
[----:B------:R-:W2:Y:S02]  /*1d30*/  LDL R43, [R1+0x144] ;  /* 0x00014400012b7983 */ /* 0x000ea40000100800 */
[----:B--2---:R-:W-:-:S13]  /*1d40*/  ISETP.NE.AND P0, PT, R43, 0xe, PT ;  /* 0x0000000e2b00780c */ /* 0x004fda0003f05270 */
[----:B------:R-:W-:Y:S05]  /*1d50*/  @!P0 BRA `(.L_x_50) ;  /* 0x0000000000288947 */ /* 0x000fea0003800000 */
[----:B------:R-:W-:-:S07]  /*1d60*/  IMAD.MOV.U32 R43, RZ, RZ, RZ ;  /* 0x000000ffff2b7224 */ /* 0x000fce00078e00ff */
.L_x_51:
        /* <DEDUP_REMOVED lines=9> */
.L_x_50:
[----:B------:R-:W2:Y:S02]  /*1e00*/  LDL R43, [R1+0x144] ;  /* 0x00014400012b7983 */ /* 0x000ea40000100800 */
[----:B--2---:R-:W-:-:S13]  /*1e10*/  ISETP.NE.AND P0, PT, R43, 0xf, PT ;  /* 0x0000000f2b00780c */ /* 0x004fda0003f05270 */
[----:B------:R-:W-:Y:S05]  /*1e20*/  @!P0 BRA `(.L_x_52) ;  /* 0x0000000000288947 */ /* 0x000fea0003800000 */
[----:B------:R-:W-:-:S07]  /*1e30*/  IMAD.MOV.U32 R43, RZ, RZ, RZ ;  /* 0x000000ffff2b7224 */ /* 0x000fce00078e00ff */
.L_x_53:
        /* <DEDUP_REMOVED lines=9> */
.L_x_52:
[----:B------:R-:W2:Y:S02]  /*1ed0*/  LDL R43, [R1+0x144] ;  /* 0x00014400012b7983 */ /* 0x000ea40000100800 */
[----:B--2---:R-:W-:-:S13]  /*1ee0*/  ISETP.NE.AND P0, PT, R43, 0x10, PT ;  /* 0x000000102b00780c */ /* 0x004fda0003f05270 */
[----:B------:R-:W-:Y:S05]  /*1ef0*/  @!P0 BRA `(.L_x_54) ;  /* 0x0000000000288947 */ /* 0x000fea0003800000 */
[----:B------:R-:W-:-:S07]  /*1f00*/  IMAD.MOV.U32 R43, RZ, RZ, RZ ;  /* 0x000000ffff2b7224 */ /* 0x000fce00078e00ff */
.L_x_55:
        /* <DEDUP_REMOVED lines=9> */
.L_x_54:
[----:B------:R-:W2:Y:S02]  /*1fa0*/  LDL R43, [R1+0x144] ;  /* 0x00014400012b7983 */ /* 0x000ea40000100800 */
[----:B--2---:R-:W-:-:S13]  /*1fb0*/  ISETP.NE.AND P0, PT, R43, 0x11, PT ;  /* 0x000000112b00780c */ /* 0x004fda0003f05270 */
[----:B------:R-:W-:Y:S05]  /*1fc0*/  @!P0 BRA `(.L_x_56) ;  /* 0x0000000000288947 */ /* 0x000fea0003800000 */
[----:B------:R-:W-:-:S07]  /*1fd0*/  IMAD.MOV.U32 R43, RZ, RZ, RZ ;  /* 0x000000ffff2b7224 */ /* 0x000fce00078e00ff */
.L_x_57:
        /* <DEDUP_REMOVED lines=9> */
.L_x_56:
[----:B------:R-:W2:Y:S02]  /*2070*/  LDL R43, [R1+0x144] ;  /* 0x00014400012b7983 */ /* 0x000ea40000100800 */
[----:B--2---:R-:W-:-:S13]  /*2080*/  ISETP.NE.AND P0, PT, R43, 0x12, PT ;  /* 0x000000122b00780c */ /* 0x004fda0003f05270 */
[----:B------:R-:W-:Y:S05]  /*2090*/  @!P0 BRA `(.L_x_58) ;  /* 0x0000000000288947 */ /* 0x000fea0003800000 */
[----:B------:R-:W-:-:S07]  /*20a0*/  IMAD.MOV.U32 R43, RZ, RZ, RZ ;  /* 0x000000ffff2b7224 */ /* 0x000fce00078e00ff */
.L_x_59:
        /* <DEDUP_REMOVED lines=9> */
.L_x_58:
[----:B------:R-:W2:Y:S02]  /*2140*/  LDL R43, [R1+0x144] ;  /* 0x00014400012b7983 */ /* 0x000ea40000100800 */
[----:B--2---:R-:W-:-:S13]  /*2150*/  ISETP.NE.AND P0, PT, R43, 0x13, PT ;  /* 0x000000132b00780c */ /* 0x004fda0003f05270 */
[----:B------:R-:W-:Y:S05]  /*2160*/  @!P0 BRA `(.L_x_60) ;  /* 0x0000000000288947 */ /* 0x000fea0003800000 */
[----:B------:R-:W-:-:S07]  /*2170*/  IMAD.MOV.U32 R43, RZ, RZ, RZ ;  /* 0x000000ffff2b7224 */ /* 0x000fce00078e00ff */
.L_x_61:
        /* <DEDUP_REMOVED lines=9> */
.L_x_60:
[----:B------:R-:W2:Y:S02]  /*2210*/  LDL R43, [R1+0x144] ;  /* 0x00014400012b7983 */ /* 0x000ea40000100800 */
[----:B--2---:R-:W-:-:S13]  /*2220*/  ISETP.NE.AND P0, PT, R43, 0x14, PT ;  /* 0x000000142b00780c */ /* 0x004fda0003f05270 */
[----:B------:R-:W-:Y:S05]  /*2230*/  @!P0 BRA `(.L_x_62) ;  /* 0x0000000000288947 */ /* 0x000fea0003800000 */
[----:B------:R-:W-:-:S07]  /*2240*/  HFMA2 R43, -RZ, RZ, 0, 0 ;  /* 0x00000000ff2b7431 */ /* 0x000fce00000001ff */
.L_x_63:
        /* <DEDUP_REMOVED lines=9> */
.L_x_62:
[----:B------:R-:W2:Y:S02]  /*22e0*/  LDL R43, [R1+0x144] ;  /* 0x00014400012b7983 */ /* 0x000ea40000100800 */
[----:B--2---:R-:W-:-:S13]  /*22f0*/  ISETP.NE.AND P0, PT, R43, 0x15, PT ;  /* 0x000000152b00780c */ /* 0x004fda0003f05270 */
[----:B------:R-:W-:Y:S05]  /*2300*/  @!P0 BRA `(.L_x_64) ;  /* 0x0000000000288947 */ /* 0x000fea0003800000 */
[----:B------:R-:W-:-:S07]  /*2310*/  IMAD.MOV.U32 R43, RZ, RZ, RZ ;  /* 0x000000ffff2b7224 */ /* 0x000fce00078e00ff */
.L_x_65:
        /* <DEDUP_REMOVED lines=9> */
.L_x_64:
[----:B------:R-:W2:Y:S02]  /*23b0*/  LDL R43, [R1+0x144] ;  /* 0x00014400012b7983 */ /* 0x000ea40000100800 */
[----:B--2---:R-:W-:-:S13]  /*23c0*/  ISETP.NE.AND P0, PT, R43, 0x16, PT ;  /* 0x000000162b00780c */ /* 0x004fda0003f05270 */
[----:B------:R-:W-:Y:S05]  /*23d0*/  @!P0 BRA `(.L_x_66) ;  /* 0x0000000000288947 */ /* 0x000fea0003800000 */
[----:B------:R-:W-:-:S07]  /*23e0*/  IMAD.MOV.U32 R43, RZ, RZ, RZ ;  /* 0x000000ffff2b7224 */ /* 0x000fce00078e00ff */
.L_x_67:
        /* <DEDUP_REMOVED lines=9> */
.L_x_66:
[----:B------:R-:W2:Y:S02]  /*2480*/  LDL R43, [R1+0x144] ;  /* 0x00014400012b7983 */ /* 0x000ea40000100800 */
[----:B--2---:R-:W-:-:S13]  /*2490*/  ISETP.NE.AND P0, PT, R43, 0x17, PT ;  /* 0x000000172b00780c */ /* 0x004fda0003f05270 */
[----:B------:R-:W-:Y:S05]  /*24a0*/  @!P0 BRA `(.L_x_68) ;  /* 0x0000000000288947 */ /* 0x000fea0003800000 */
[----:B------:R-:W-:-:S07]  /*24b0*/  IMAD.MOV.U32 R43, RZ, RZ, RZ ;  /* 0x000000ffff2b7224 */ /* 0x000fce00078e00ff */
.L_x_69:
        /* <DEDUP_REMOVED lines=9> */
.L_x_68:
[----:B------:R-:W2:Y:S02]  /*2550*/  LDL R43, [R1+0x144] ;  /* 0x00014400012b7983 */ /* 0x000ea40000100800 */
[----:B--2---:R-:W-:-:S13]  /*2560*/  ISETP.NE.AND P0, PT, R43, 0x18, PT ;  /* 0x000000182b00780c */ /* 0x004fda0003f05270 */
[----:B------:R-:W-:Y:S05]  /*2570*/  @!P0 BRA `(.L_x_70) ;  /* 0x0000000000288947 */ /* 0x000fea0003800000 */
[----:B------:R-:W-:-:S07]  /*2580*/  IMAD.MOV.U32 R43, RZ, RZ, RZ ;  /* 0x000000ffff2b7224 */ /* 0x000fce00078e00ff */
.L_x_71:
        /* <DEDUP_REMOVED lines=9> */
.L_x_70:
[----:B------:R-:W2:Y:S02]  /*2620*/  LDL R43, [R1+0x144] ;  /* 0x00014400012b7983 */ /* 0x000ea40000100800 */
[----:B--2---:R-:W-:-:S13]  /*2630*/  ISETP.NE.AND P0, PT, R43, 0x19, PT ;  /* 0x000000192b00780c */ /* 0x004fda0003f05270 */
[----:B------:R-:W-:Y:S05]  /*2640*/  @!P0 BRA `(.L_x_72) ;  /* 0x0000000000288947 */ /* 0x000fea0003800000 */
[----:B------:R-:W-:-:S07]  /*2650*/  IMAD.MOV.U32 R43, RZ, RZ, RZ ;  /* 0x000000ffff2b7224 */ /* 0x000fce00078e00ff */
.L_x_73:
        /* <DEDUP_REMOVED lines=9> */
.L_x_72:
[----:B------:R-:W2:Y:S02]  /*26f0*/  LDL R43, [R1+0x144] ;  /* 0x00014400012b7983 */ /* 0x000ea40000100800 */
[----:B--2---:R-:W-:-:S13]  /*2700*/  ISETP.NE.AND P0, PT, R43, 0x1a, PT ;  /* 0x0000001a2b00780c */ /* 0x004fda0003f05270 */
[----:B------:R-:W-:Y:S05]  /*2710*/  @!P0 BRA `(.L_x_74) ;  /* 0x0000000000288947 */ /* 0x000fea0003800000 */
[----:B------:R-:W-:-:S07]  /*2720*/  IMAD.MOV.U32 R43, RZ, RZ, RZ ;  /* 0x000000ffff2b7224 */ /* 0x000fce00078e00ff */
.L_x_75:
        /* <DEDUP_REMOVED lines=9> */
.L_x_74:
[----:B------:R-:W2:Y:S02]  /*27c0*/  LDL R43, [R1+0x144] ;  /* 0x00014400012b7983 */ /* 0x000ea40000100800 */
[----:B--2---:R-:W-:-:S13]  /*27d0*/  ISETP.NE.AND P0, PT, R43, 0x1b, PT ;  /* 0x0000001b2b00780c */ /* 0x004fda0003f05270 */
[----:B------:R-:W-:Y:S05]  /*27e0*/  @!P0 BRA `(.L_x_76) ;  /* 0x0000000000288947 */ /* 0x000fea0003800000 */
[----:B------:R-:W-:-:S07]  /*27f0*/  HFMA2 R43, -RZ, RZ, 0, 0 ;  /* 0x00000000ff2b7431 */ /* 0x000fce00000001ff */
.L_x_77:
        /* <DEDUP_REMOVED lines=9> */
.L_x_76:
[----:B------:R-:W2:Y:S02]  /*2890*/  LDL R43, [R1+0x144] ;  /* 0x00014400012b7983 */ /* 0x000ea40000100800 */
[----:B--2---:R-:W-:-:S13]  /*28a0*/  ISETP.NE.AND P0, PT, R43, 0x1c, PT ;  /* 0x0000001c2b00780c */ /* 0x004fda0003f05270 */
[----:B------:R-:W-:Y:S05]  /*28b0*/  @!P0 BRA `(.L_x_78) ;  /* 0x0000000000288947 */ /* 0x000fea0003800000 */
[----:B------:R-:W-:-:S07]  /*28c0*/  IMAD.MOV.U32 R43, RZ, RZ, RZ ;  /* 0x000000ffff2b7224 */ /* 0x000fce00078e00ff */
.L_x_79:
        /* <DEDUP_REMOVED lines=9> */
.L_x_78:
[----:B------:R-:W2:Y:S02]  /*2960*/  LDL R43, [R1+0x144] ;  /* 0x00014400012b7983 */ /* 0x000ea40000100800 */
[----:B--2---:R-:W-:-:S13]  /*2970*/  ISETP.NE.AND P0, PT, R43, 0x1d, PT ;  /* 0x0000001d2b00780c */ /* 0x004fda0003f05270 */
[----:B------:R-:W-:Y:S05]  /*2980*/  @!P0 BRA `(.L_x_80) ;  /* 0x0000000000288947 */ /* 0x000fea0003800000 */
[----:B------:R-:W-:-:S07]  /*2990*/  IMAD.MOV.U32 R43, RZ, RZ, RZ ;  /* 0x000000ffff2b7224 */ /* 0x000fce00078e00ff */
.L_x_81:
        /* <DEDUP_REMOVED lines=9> */
.L_x_80:
[----:B------:R-:W2:Y:S02]  /*2a30*/  LDL R43, [R1+0x144] ;  /* 0x00014400012b7983 */ /* 0x000ea40000100800 */
[----:B--2---:R-:W-:-:S13]  /*2a40*/  ISETP.NE.AND P0, PT, R43, 0x1e, PT ;  /* 0x0000001e2b00780c */ /* 0x004fda0003f05270 */
[----:B------:R-:W-:Y:S05]  /*2a50*/  @!P0 BRA `(.L_x_82) ;  /* 0x0000000000288947 */ /* 0x000fea0003800000 */
[----:B------:R-:W-:-:S07]  /*2a60*/  IMAD.MOV.U32 R43, RZ, RZ, RZ ;  /* 0x000000ffff2b7224 */ /* 0x000fce00078e00ff */
.L_x_83:
        /* <DEDUP_REMOVED lines=9> */
.L_x_82:
[----:B------:R-:W2:Y:S02]  /*2b00*/  LDL R43, [R1+0x144] ;  /* 0x00014400012b7983 */ /* 0x000ea40000100800 */
[----:B--2---:R-:W-:-:S13]  /*2b10*/  ISETP.NE.AND P0, PT, R43, 0x1f, PT ;  /* 0x0000001f2b00780c */ /* 0x004fda0003f05270 */
[----:B------:R-:W-:Y:S05]  /*2b20*/  @!P0 BRA `(.L_x_84) ;  /* 0x0000000000288947 */ /* 0x000fea0003800000 */
[----:B------:R-:W-:-:S07]  /*2b30*/  IMAD.MOV.U32 R43, RZ, RZ, RZ ;  /* 0x000000ffff2b7224 */ /* 0x000fce00078e00ff */
.L_x_85:
        /* <DEDUP_REMOVED lines=9> */
.L_x_84:
[----:B------:R-:W2:Y:S02]  /*2bd0*/  LDL R43, [R1+0x144] ;  /* 0x00014400012b7983 */ /* 0x000ea40000100800 */
[----:B--2---:R-:W-:-:S13]  /*2be0*/  ISETP.NE.AND P0, PT, R43, 0x20, PT ;  /* 0x000000202b00780c */ /* 0x004fda0003f05270 */
[----:B------:R-:W-:Y:S05]  /*2bf0*/  @!P0 BRA `(.L_x_86) ;  /* 0x0000000000288947 */ /* 0x000fea0003800000 */
[----:B------:R-:W-:-:S07]  /*2c00*/  IMAD.MOV.U32 R43, RZ, RZ, RZ ;  /* 0x000000ffff2b7224 */ /* 0x000fce00078e00ff */
.L_x_87:
        /* <DEDUP_REMOVED lines=9> */
.L_x_86:
[----:B------:R-:W2:Y:S02]  /*2ca0*/  LDL R43, [R1+0x144] ;  /* 0x00014400012b7983 */ /* 0x000ea40000100800 */
[----:B--2---:R-:W-:-:S13]  /*2cb0*/  ISETP.NE.AND P0, PT, R43, 0x21, PT ;  /* 0x000000212b00780c */ /* 0x004fda0003f05270 */
[----:B------:R-:W-:Y:S05]  /*2cc0*/  @!P0 BRA `(.L_x_88) ;  /* 0x0000000000288947 */ /* 0x000fea0003800000 */
[----:B------:R-:W-:-:S07]  /*2cd0*/  IMAD.MOV.U32 R43, RZ, RZ, RZ ;  /* 0x000000ffff2b7224 */ /* 0x000fce00078e00ff */
.L_x_89:
        /* <DEDUP_REMOVED lines=9> */
.L_x_88:
[----:B------:R-:W2:Y:S02]  /*2d70*/  LDL R43, [R1+0x144] ;  /* 0x00014400012b7983 */ /* 0x000ea40000100800 */
[----:B--2---:R-:W-:-:S13]  /*2d80*/  ISETP.NE.AND P0, PT, R43, 0x22, PT ;  /* 0x000000222b00780c */ /* 0x004fda0003f05270 */
[----:B------:R-:W-:Y:S05]  /*2d90*/  @!P0 BRA `(.L_x_90) ;  /* 0x0000000000288947 */ /* 0x000fea0003800000 */
[----:B------:R-:W-:-:S07]  /*2da0*/  HFMA2 R43, -RZ, RZ, 0, 0 ;  /* 0x00000000ff2b7431 */ /* 0x000fce00000001ff */
.L_x_91:
        /* <DEDUP_REMOVED lines=9> */
.L_x_90:
[----:B------:R-:W2:Y:S02]  /*2e40*/  LDL R43, [R1+0x144] ;  /* 0x00014400012b7983 */ /* 0x000ea40000100800 */
[----:B--2---:R-:W-:-:S13]  /*2e50*/  ISETP.NE.AND P0, PT, R43, 0x23, PT ;  /* 0x000000232b00780c */ /* 0x004fda0003f05270 */
[----:B------:R-:W-:Y:S05]  /*2e60*/  @!P0 BRA `(.L_x_92) ;  /* 0x0000000000288947 */ /* 0x000fea0003800000 */
[----:B------:R-:W-:-:S07]  /*2e70*/  IMAD.MOV.U32 R43, RZ, RZ, RZ ;  /* 0x000000ffff2b7224 */ /* 0x000fce00078e00ff */
.L_x_93:
        /* <DEDUP_REMOVED lines=9> */
.L_x_92:
[----:B------:R-:W2:Y:S02]  /*2f10*/  LDL R43, [R1+0x144] ;  /* 0x00014400012b7983 */ /* 0x000ea40000100800 */
[----:B--2---:R-:W-:-:S13]  /*2f20*/  ISETP.NE.AND P0, PT, R43, 0x24, PT ;  /* 0x000000242b00780c */ /* 0x004fda0003f05270 */
[----:B------:R-:W-:Y:S05]  /*2f30*/  @!P0 BRA `(.L_x_94) ;  /* 0x0000000000288947 */ /* 0x000fea0003800000 */
[----:B------:R-:W-:-:S07]  /*2f40*/  IMAD.MOV.U32 R43, RZ, RZ, RZ ;  /* 0x000000ffff2b7224 */ /* 0x000fce00078e00ff */
.L_x_95:
        /* <DEDUP_REMOVED lines=9> */
.L_x_94:
[----:B------:R-:W-:-:S07]  /*2fe0*/  IMAD.MOV.U32 R44, RZ, RZ, RZ ;  /* 0x000000ffff2c7224 */ /* 0x000fce00078e00ff */
.L_x_96:
[----:B------:R-:W-:-:S06]  /*2ff0*/  IMAD R45, R44, 0x4, R88 ;  /* 0x000000042c2d7824 */ /* 0x000fcc00078e0258 */
[----:B------:R-:W2:Y:S01]  /*3000*/  LDL R45, [R45+0x4] ;  /* 0x000004002d2d7983 */ /* 0x000ea20000100800 */
[----:B------:R-:W-:Y:S01]  /*3010*/  IMAD.MOV.U32 R43, RZ, RZ, R0 ;  /* 0x000000ffff2b7224 */ /* 0x000fe200078e0000 */
[----:B--2---:R-:W-:-:S13]  /*3020*/  ISETP.NE.AND P0, PT, R45, 0x25, PT ;  /* 0x000000252d00780c */ /* 0x004fda0003f05270 */
[----:B------:R-:W-:Y:S05]  /*3030*/  @!P0 BRA `(.L_x_22) ;  /* 0x0000000000108947 */ /* 0x000fea0003800000 */
[----:B------:R-:W-:-:S05]  /*3040*/  VIADD R44, R44, 0x1 ;  /* 0x000000012c2c7836 */ /* 0x000fca0000000000 */
[----:B------:R-:W-:-:S13]  /*3050*/  ISETP.NE.AND P0, PT, R44, R89, PT ;  /* 0x000000592c00720c */ /* 0x000fda0003f05270 */
[----:B------:R-:W-:Y:S05]  /*3060*/  @P0 BRA `(.L_x_96) ;  /* 0xfffffffc00e00947 */ /* 0x000fea000383ffff */
[----:B------:R-:W-:-:S07]  /*3070*/  IMAD.MOV.U32 R43, RZ, RZ, 0x25 ;  /* 0x00000025ff2b7424 */ /* 0x000fce00078e00ff */
.L_x_22:
[----:B------:R-:W-:Y:S05]  /*3080*/  BSYNC.RECONVERGENT B0 ;  /* 0x0000000000007941 */ /* 0x000fea0003800200 */
.L_x_20:
[----:B------:R-:W-:Y:S01]  /*3090*/  ISETP.NE.AND P0, PT, R82, R83, PT ;  /* 0x000000535200720c */ /* 0x000fe20003f05270 */
[----:B------:R-:W-:Y:S01]  /*30a0*/  BSSY.RECONVERGENT B0, `(.L_x_97) ;  /* 0x0000070000007945 */ /* 0x000fe20003800200 */
[----:B------:R-:W-:-:S11]  /*30b0*/  IMAD.MOV.U32 R0, RZ, RZ, 0x1 ;  /* 0x00000001ff007424 */ /* 0x000fd600078e00ff */
        /* <DEDUP_REMOVED lines=44> */
[----:B------:R-:W-:-:S12]  /*3380*/  HFMA2 R0, -RZ, RZ, 0, 9.5367431640625e-07 ;  /* 0x00000010ff007431 */ /* 0x000fd800000001ff */
        /* <DEDUP_REMOVED lines=41> */
[----:B------:R-:W-:-:S12]  /*3620*/  HFMA2 R0, -RZ, RZ, 0, 1.78813934326171875e-06 ;  /* 0x0000001eff007431 */ /* 0x000fd800000001ff */
        /* <DEDUP_REMOVED lines=21> */
[----:B------:R-:W-:-:S04]  /*3780*/  @P0 ISETP.NE.AND P1, PT, R42, R83, PT ;  /* 0x000000532a00020c */ /* 0x000fc80003f25270 */
[----:B------:R-:W-:-:S09]  /*3790*/  @P0 SEL R0, RZ, 0x26, P1 ;  /* 0x00000026ff000807 */ /* 0x000fd20000800000 */
.L_x_98:
[----:B------:R-:W-:Y:S05]  /*37a0*/  BSYNC.RECONVERGENT B0 ;  /* 0x0000000000007941 */ /* 0x000fea0003800200 */
.L_x_97:
        /* <DEDUP_REMOVED lines=9> */
.L_x_102:
[----:B------:R-:W-:Y:S02]  /*3840*/  VIADD R3, R3, 0x1 ;  /* 0x0000000103037836 */ /* 0x000fe40000000000 */
[----:B------:R-:W-:-:S03]  /*3850*/  IMAD.MOV.U32 R2, RZ, RZ, R0 ;  /* 0x000000ffff027224 */ /* 0x000fc600078e0000 */
[----:B------:R-:W-:-:S13]  /*3860*/  ISETP.NE.AND P0, PT, R3, R89, PT ;  /* 0x000000590300720c */ /* 0x000fda0003f05270 */
[----:B------:R-:W-:Y:S05]  /*3870*/  @!P0 BRA `(.L_x_101) ;  /* 0x0000001800f88947 */ /* 0x000fea0003800000 */
[----:B------:R-:W-:-:S05]  /*3880*/  LEA R2, R3, R88, 0x2 ;  /* 0x0000005803027211 */ /* 0x000fca00078e10ff */
[----:B------:R-:W2:Y:S02]  /*3890*/  LDL R5, [R2+0x4] ;  /* 0x0000040002057983 */ /* 0x000ea40000100800 */
[----:B--2---:R-:W-:-:S13]  /*38a0*/  ISETP.NE.AND P0, PT, R5, R0, PT ;  /* 0x000000000500720c */ /* 0x004fda0003f05270 */
[----:B------:R-:W-:Y:S05]  /*38b0*/  @P0 BRA `(.L_x_102) ;  /* 0xfffffffc00e00947 */ /* 0x000fea000383ffff */
.L_x_100:
[----:B------:R-:W2:Y:S02]  /*38c0*/  LDL R2, [R1+0x144] ;  /* 0x0001440001027983 */ /* 0x000ea40000100800 */
[----:B--2---:R-:W-:-:S13]  /*38d0*/  ISETP.NE.AND P0, PT, R2, 0x1, PT ;  /* 0x000000010200780c */ /* 0x004fda0003f05270 */
[----:B------:R-:W-:Y:S05]  /*38e0*/  @!P0 BRA `(.L_x_103) ;  /* 0x0000000000248947 */ /* 0x000fea0003800000 */
[----:B------:R-:W-:-:S07]  /*38f0*/  IMAD.MOV.U32 R3, RZ, RZ, RZ ;  /* 0x000000ffff037224 */ /* 0x000fce00078e00ff */
.L_x_104:
[----:B------:R-:W-:Y:S02]  /*3900*/  VIADD R3, R3, 0x1 ;  /* 0x0000000103037836 */ /* 0x000fe40000000000 */
[----:B------:R-:W-:-:S03]  /*3910*/  IMAD.MOV.U32 R2, RZ, RZ, 0x1 ;  /* 0x00000001ff027424 */ /* 0x000fc600078e00ff */
[----:B------:R-:W-:-:S13]  /*3920*/  ISETP.NE.AND P0, PT, R3, R89, PT ;  /* 0x000000590300720c */ /* 0x000fda0003f05270 */
[----:B------:R-:W-:Y:S05]  /*3930*/  @!P0 BRA `(.L_x_101) ;  /* 0x0000001800c88947 */ /* 0x000fea0003800000 */
[----:B------:R-:W-:-:S06]  /*3940*/  IMAD R2, R3, 0x4, R88 ;  /* 0x0000000403027824 */ /* 0x000fcc00078e0258 */
[----:B------:R-:W2:Y:S02]  /*3950*/  LDL R2, [R2+0x4] ;  /* 0x0000040002027983 */ /* 0x000ea40000100800 */
[----:B--2---:R-:W-:-:S13]  /*3960*/  ISETP.NE.AND P0, PT, R2, 0x1, PT ;  /* 0x000000010200780c */ /* 0x004fda0003f05270 */
[----:B------:R-:W-:Y:S05]  /*3970*/  @P0 BRA `(.L_x_104) ;  /* 0xfffffffc00e00947 */ /* 0x000fea000383ffff */
.L_x_103:
[----:B------:R-:W2:Y:S02]  /*3980*/  LDL R2, [R1+0x144] ;  /* 0x0001440001027983 */ /* 0x000ea40000100800 */
[----:B--2---:R-:W-:-:S13]  /*3990*/  ISETP.NE.AND P0, PT, R2, 0x2, PT ;  /* 0x000000020200780c */ /* 0x004fda0003f05270 */
[----:B------:R-:W-:Y:S05]  /*39a0*/  @!P0 BRA `(.L_x_105) ;  /* 0x0000000000248947 */ /* 0x000fea0003800000 */
[----:B------:R-:W-:-:S07]  /*39b0*/  IMAD.MOV.U32 R3, RZ, RZ, RZ ;  /* 0x000000ffff037224 */ /* 0x000fce00078e00ff */
.L_x_106:
[----:B------:R-:W-:Y:S01]  /*39c0*/  IADD3 R3, PT, PT, R3, 0x1, RZ ;  /* 0x0000000103037810 */ /* 0x000fe20007ffe0ff */
[----:B------:R-:W-:-:S03]  /*39d0*/  IMAD.MOV.U32 R2, RZ, RZ, 0x2 ;  /* 0x00000002ff027424 */ /* 0x000fc600078e00ff */
[----:B------:R-:W-:-:S13]  /*39e0*/  ISETP.NE.AND P0, PT, R3, R89, PT ;  /* 0x000000590300720c */ /* 0x000fda0003f05270 */
[----:B------:R-:W-:Y:S05]  /*39f0*/  @!P0 BRA `(.L_x_101) ;  /* 0x0000001800988947 */ /* 0x000fea0003800000 */
[----:B------:R-:W-:-:S06]  /*3a00*/  IMAD R2, R3, 0x4, R88 ;  /* 0x0000000403027824 */ /* 0x000fcc00078e0258 */
[----:B------:R-:W2:Y:S02]  /*3a10*/  LDL R2, [R2+0x4] ;  /* 0x0000040002027983 */ /* 0x000ea40000100800 */
[----:B--2---:R-:W-:-:S13]  /*3a20*/  ISETP.NE.AND P0, PT, R2, 0x2, PT ;  /* 0x000000020200780c */ /* 0x004fda0003f05270 */
[----:B------:R-:W-:Y:S05]  /*3a30*/  @P0 BRA `(.L_x_106) ;  /* 0xfffffffc00e00947 */ /* 0x000fea000383ffff */
.L_x_105:
[----:B------:R-:W2:Y:S02]  /*3a40*/  LDL R2, [R1+0x144] ;  /* 0x0001440001027983 */ /* 0x000ea40000100800 */
[----:B--2---:R-:W-:-:S13]  /*3a50*/  ISETP.NE.AND P0, PT, R2, 0x3, PT ;  /* 0x000000030200780c */ /* 0x004fda0003f05270 */
[----:B------:R-:W-:Y:S05]  /*3a60*/  @!P0 BRA `(.L_x_107) ;  /* 0x0000000000248947 */ /* 0x000fea0003800000 */
[----:B------:R-:W-:-:S07]  /*3a70*/  IMAD.MOV.U32 R3, RZ, RZ, RZ ;  /* 0x000000ffff037224 */ /* 0x000fce00078e00ff */
.L_x_108:
[----:B------:R-:W-:Y:S02]  /*3a80*/  VIADD R3, R3, 0x1 ;  /* 0x0000000103037836 */ /* 0x000fe40000000000 */
[----:B------:R-:W-:-:S03]  /*3a90*/  IMAD.MOV.U32 R2, RZ, RZ, 0x3 ;  /* 0x00000003ff027424 */ /* 0x000fc600078e00ff */
[----:B------:R-:W-:-:S13]  /*3aa0*/  ISETP.NE.AND P0, PT, R3, R89, PT ;  /* 0x000000590300720c */ /* 0x000fda0003f05270 */
[----:B------:R-:W-:Y:S05]  /*3ab0*/  @!P0 BRA `(.L_x_101) ;  /* 0x0000001800688947 */ /* 0x000fea0003800000 */
[----:B------:R-:W-:-:S06]  /*3ac0*/  LEA R2, R3, R88, 0x2 ;  /* 0x0000005803027211 */ /* 0x000fcc00078e10ff */
[----:B------:R-:W2:Y:S02]  /*3ad0*/  LDL R2, [R2+0x4] ;  /* 0x0000040002027983 */ /* 0x000ea40000100800 */
[----:B--2---:R-:W-:-:S13]  /*3ae0*/  ISETP.NE.AND P0, PT, R2, 0x3, PT ;  /* 0x000000030200780c */ /* 0x004fda0003f05270 */
[----:B------:R-:W-:Y:S05]  /*3af0*/  @P0 BRA `(.L_x_108) ;  /* 0xfffffffc00e00947 */ /* 0x000fea000383ffff */
.L_x_107:
[----:B------:R-:W2:Y:S02]  /*3b00*/  LDL R2, [R1+0x144] ;  /* 0x0001440001027983 */ /* 0x000ea40000100800 */
[----:B--2---:R-:W-:-:S13]  /*3b10*/  ISETP.NE.AND P0, PT, R2, 0x4, PT ;  /* 0x000000040200780c */ /* 0x004fda0003f05270 */
[----:B------:R-:W-:Y:S05]  /*3b20*/  @!P0 BRA `(.L_x_109) ;  /* 0x0000000000248947 */ /* 0x000fea0003800000 */
[----:B------:R-:W-:-:S07]  /*3b30*/  IMAD.MOV.U32 R3, RZ, RZ, RZ ;  /* 0x000000ffff037224 */ /* 0x000fce00078e00ff */
.L_x_110:
        /* <DEDUP_REMOVED lines=8> */
.L_x_109:
[----:B------:R-:W2:Y:S02]  /*3bc0*/  LDL R2, [R1+0x144] ;  /* 0x0001440001027983 */ /* 0x000ea40000100800 */
[----:B--2---:R-:W-:-:S13]  /*3bd0*/  ISETP.NE.AND P0, PT, R2, 0x5, PT ;  /* 0x000000050200780c */ /* 0x004fda0003f05270 */
[----:B------:R-:W-:Y:S05]  /*3be0*/  @!P0 BRA `(.L_x_111) ;  /* 0x0000000000248947 */ /* 0x000fea0003800000 */
[----:B------:R-:W-:-:S07]  /*3bf0*/  IMAD.MOV.U32 R3, RZ, RZ, RZ ;  /* 0x000000ffff037224 */ /* 0x000fce00078e00ff */
.L_x_112:
        /* <DEDUP_REMOVED lines=8> */
.L_x_111:
[----:B------:R-:W2:Y:S02]  /*3c80*/  LDL R2, [R1+0x144] ;  /* 0x0001440001027983 */ /* 0x000ea40000100800 */
[----:B--2---:R-:W-:-:S13]  /*3c90*/  ISETP.NE.AND P0, PT, R2, 0x6, PT ;  /* 0x000000060200780c */ /* 0x004fda0003f05270 */
[----:B------:R-:W-:Y:S05]  /*3ca0*/  @!P0 BRA `(.L_x_113) ;  /* 0x0000000000248947 */ /* 0x000fea0003800000 */
[----:B------:R-:W-:-:S07]  /*3cb0*/  IMAD.MOV.U32 R3, RZ, RZ, RZ ;  /* 0x000000ffff037224 */ /* 0x000fce00078e00ff */
.L_x_114:
        /* <DEDUP_REMOVED lines=8> */
.L_x_113:
[----:B------:R-:W2:Y:S02]  /*3d40*/  LDL R2, [R1+0x144] ;  /* 0x0001440001027983 */ /* 0x000ea40000100800 */
[----:B--2---:R-:W-:-:S13]  /*3d50*/  ISETP.NE.AND P0, PT, R2, 0x7, PT ;  /* 0x000000070200780c */ /* 0x004fda0003f05270 */
[----:B------:R-:W-:Y:S05]  /*3d60*/  @!P0 BRA `(.L_x_115) ;  /* 0x0000000000248947 */ /* 0x000fea0003800000 */
[----:B------:R-:W-:-:S07]  /*3d70*/  IMAD.MOV.U32 R3, RZ, RZ, RZ ;  /* 0x000000ffff037224 */ /* 0x000fce00078e00ff */
.L_x_116:
        /* <DEDUP_REMOVED lines=8> */
.L_x_115:
[----:B------:R-:W2:Y:S02]  /*3e00*/  LDL R2, [R1+0x144] ;  /* 0x0001440001027983 */ /* 0x000ea40000100800 */
[----:B--2---:R-:W-:-:S13]  /*3e10*/  ISETP.NE.AND P0, PT, R2, 0x8, PT ;  /* 0x000000080200780c */ /* 0x004fda0003f05270 */
[----:B------:R-:W-:Y:S05]  /*3e20*/  @!P0 BRA `(.L_x_117) ;  /* 0x0000000000248947 */ /* 0x000fea0003800000 */
[----:B------:R-:W-:-:S07]  /*3e30*/  IMAD.MOV.U32 R3, RZ, RZ, RZ ;  /* 0x000000ffff037224 */ /* 0x000fce00078e00ff */
.L_x_118:
        /* <DEDUP_REMOVED lines=8> */
.L_x_117:
[----:B------:R-:W2:Y:S02]  /*3ec0*/  LDL R2, [R1+0x144] ;  /* 0x0001440001027983 */ /* 0x000ea40000100800 */
[----:B--2---:R-:W-:-:S13]  /*3ed0*/  ISETP.NE.AND P0, PT, R2, 0x9, PT ;  /* 0x000000090200780c */ /* 0x004fda0003f05270 */
[----:B------:R-:W-:Y:S05]  /*3ee0*/  @!P0 BRA `(.L_x_119) ;  /* 0x0000000000248947 */ /* 0x000fea0003800000 */
[----:B------:R-:W-:-:S07]  /*3ef0*/  IMAD.MOV.U32 R3, RZ, RZ, RZ ;  /* 0x000000ffff037224 */ /* 0x000fce00078e00ff */
.L_x_120:
        /* <DEDUP_REMOVED lines=8> */
.L_x_119:
[----:B------:R-:W2:Y:S02]  /*3f80*/  LDL R2, [R1+0x144] ;  /* 0x0001440001027983 */ /* 0x000ea40000100800 */
[----:B--2---:R-:W-:-:S13]  /*3f90*/  ISETP.NE.AND P0, PT, R2, 0xa, PT ;  /* 0x0000000a0200780c */ /* 0x004fda0003f05270 */
[----:B------:R-:W-:Y:S05]  /*3fa0*/  @!P0 BRA `(.L_x_121) ;  /* 0x0000000000248947 */ /* 0x000fea0003800000 */
[----:B------:R-:W-:-:S07]  /*3fb0*/  IMAD.MOV.U32 R3, RZ, RZ, RZ ;  /* 0x000000ffff037224 */ /* 0x000fce00078e00ff */
.L_x_122:
        /* <DEDUP_REMOVED lines=8> */
.L_x_121:
[----:B------:R-:W2:Y:S02]  /*4040*/  LDL R2, [R1+0x144] ;  /* 0x0001440001027983 */ /* 0x000ea40000100800 */
[----:B--2---:R-:W-:-:S13]  /*4050*/  ISETP.NE.AND P0, PT, R2, 0xb, PT ;  /* 0x0000000b0200780c */ /* 0x004fda0003f05270 */
[----:B------:R-:W-:Y:S05]  /*4060*/  @!P0 BRA `(.L_x_123) ;  /* 0x0000000000248947 */ /* 0x000fea0003800000 */
[----:B------:R-:W-:-:S07]  /*4070*/  IMAD.MOV.U32 R3, RZ, RZ, RZ ;  /* 0x000000ffff037224 */ /* 0x000fce00078e00ff */
.L_x_124:
        /* <DEDUP_REMOVED lines=8> */
.L_x_123:
[----:B------:R-:W2:Y:S02]  /*4100*/  LDL R2, [R1+0x144] ;  /* 0x0001440001027983 */ /* 0x000ea40000100800 */
[----:B--2---:R-:W-:-:S13]  /*4110*/  ISETP.NE.AND P0, PT, R2, 0xc, PT ;  /* 0x0000000c0200780c */ /* 0x004fda0003f05270 */
[----:B------:R-:W-:Y:S05]  /*4120*/  @!P0 BRA `(.L_x_125) ;  /* 0x0000000000248947 */ /* 0x000fea0003800000 */
[----:B------:R-:W-:-:S07]  /*4130*/  IMAD.MOV.U32 R3, RZ, RZ, RZ ;  /* 0x000000ffff037224 */ /* 0x000fce00078e00ff */
.L_x_126:
        /* <DEDUP_REMOVED lines=8> */
.L_x_125:
[----:B------:R-:W2:Y:S02]  /*41c0*/  LDL R2, [R1+0x144] ;  /* 0x0001440001027983 */ /* 0x000ea40000100800 */
[----:B--2---:R-:W-:-:S13]  /*41d0*/  ISETP.NE.AND P0, PT, R2, 0xd, PT ;  /* 0x0000000d0200780c */ /* 0x004fda0003f05270 */
[----:B------:R-:W-:Y:S05]  /*41e0*/  @!P0 BRA `(.L_x_127) ;  /* 0x0000000000248947 */ /* 0x000fea0003800000 */
[----:B------:R-:W-:-:S07]  /*41f0*/  IMAD.MOV.U32 R3, RZ, RZ, RZ ;  /* 0x000000ffff037224 */ /* 0x000fce00078e00ff */
.L_x_128:
        /* <DEDUP_REMOVED lines=8> */
.L_x_127:
[----:B------:R-:W2:Y:S02]  /*4280*/  LDL R2, [R1+0x144] ;  /* 0x0001440001027983 */ /* 0x000ea40000100800 */
[----:B--2---:R-:W-:-:S13]  /*4290*/  ISETP.NE.AND P0, PT, R2, 0xe, PT ;  /* 0x0000000e0200780c */ /* 0x004fda0003f05270 */
[----:B------:R-:W-:Y:S05]  /*42a0*/  @!P0 BRA `(.L_x_129) ;  /* 0x0000000000248947 */ /* 0x000fea0003800000 */
[----:B------:R-:W-:-:S07]  /*42b0*/  IMAD.MOV.U32 R3, RZ, RZ, RZ ;  /* 0x000000ffff037224 */ /* 0x000fce00078e00ff */
.L_x_130:
        /* <DEDUP_REMOVED lines=8> */
.L_x_129:
[----:B------:R-:W2:Y:S02]  /*4340*/  LDL R2, [R1+0x144] ;  /* 0x0001440001027983 */ /* 0x000ea40000100800 */
[----:B--2---:R-:W-:-:S13]  /*4350*/  ISETP.NE.AND P0, PT, R2, 0xf, PT ;  /* 0x0000000f0200780c */ /* 0x004fda0003f05270 */
[----:B------:R-:W-:Y:S05]  /*4360*/  @!P0 BRA `(.L_x_131) ;  /* 0x0000000000248947 */ /* 0x000fea0003800000 */
[----:B------:R-:W-:-:S07]  /*4370*/  IMAD.MOV.U32 R3, RZ, RZ, RZ ;  /* 0x000000ffff037224 */ /* 0x000fce00078e00ff */
.L_x_132:
        /* <DEDUP_REMOVED lines=8> */
.L_x_131:
[----:B------:R-:W2:Y:S02]  /*4400*/  LDL R2, [R1+0x144] ;  /* 0x0001440001027983 */ /* 0x000ea40000100800 */
[----:B--2---:R-:W-:-:S13]  /*4410*/  ISETP.NE.AND P0, PT, R2, 0x10, PT ;  /* 0x000000100200780c */ /* 0x004fda0003f05270 */
[----:B------:R-:W-:Y:S05]  /*4420*/  @!P0 BRA `(.L_x_133) ;  /* 0x0000000000248947 */ /* 0x000fea0003800000 */
[----:B------:R-:W-:-:S07]  /*4430*/  IMAD.MOV.U32 R3, RZ, RZ, RZ ;  /* 0x000000ffff037224 */ /* 0x000fce00078e00ff */
.L_x_134:
        /* <DEDUP_REMOVED lines=8> */
.L_x_133:
[----:B------:R-:W2:Y:S02]  /*44c0*/  LDL R2, [R1+0x144] ;  /* 0x0001440001027983 */ /* 0x000ea40000100800 */
[----:B--2---:R-:W-:-:S13]  /*44d0*/  ISETP.NE.AND P0, PT, R2, 0x11, PT ;  /* 0x000000110200780c */ /* 0x004fda0003f05270 */
[----:B------:R-:W-:Y:S05]  /*44e0*/  @!P0 BRA `(.L_x_135) ;  /* 0x0000000000248947 */ /* 0x000fea0003800000 */
[----:B------:R-:W-:-:S07]  /*44f0*/  IMAD.MOV.U32 R3, RZ, RZ, RZ ;  /* 0x000000ffff037224 */ /* 0x000fce00078e00ff */
.L_x_136:
        /* <DEDUP_REMOVED lines=8> */
.L_x_135:
[----:B------:R-:W2:Y:S02]  /*4580*/  LDL R2, [R1+0x144] ;  /* 0x0001440001027983 */ /* 0x000ea40000100800 */
[----:B--2---:R-:W-:-:S13]  /*4590*/  ISETP.NE.AND P0, PT, R2, 0x12, PT ;  /* 0x000000120200780c */ /* 0x004fda0003f05270 */
[----:B------:R-:W-:Y:S05]  /*45a0*/  @!P0 BRA `(.L_x_137) ;  /* 0x0000000000248947 */ /* 0x000fea0003800000 */
[----:B------:R-:W-:-:S07]  /*45b0*/  IMAD.MOV.U32 R3, RZ, RZ, RZ ;  /* 0x000000ffff037224 */ /* 0x000fce00078e00ff */
.L_x_138:
        /* <DEDUP_REMOVED lines=8> */
.L_x_137:
[----:B------:R-:W2:Y:S02]  /*4640*/  LDL R2, [R1+0x144] ;  /* 0x0001440001027983 */ /* 0x000ea40000100800 */
[----:B--2---:R-:W-:-:S13]  /*4650*/  ISETP.NE.AND P0, PT, R2, 0x13, PT ;  /* 0x000000130200780c */ /* 0x004fda0003f05270 */
[----:B------:R-:W-:Y:S05]  /*4660*/  @!P0 BRA `(.L_x_139) ;  /* 0x0000000000248947 */ /* 0x000fea0003800000 */
[----:B------:R-:W-:-:S07]  /*4670*/  IMAD.MOV.U32 R3, RZ, RZ, RZ ;  /* 0x000000ffff037224 */ /* 0x000fce00078e00ff */
.L_x_140:
        /* <DEDUP_REMOVED lines=8> */
.L_x_139:
[----:B------:R-:W2:Y:S02]  /*4700*/  LDL R2, [R1+0x144] ;  /* 0x0001440001027983 */ /* 0x000ea40000100800 */
[----:B--2---:R-:W-:-:S13]  /*4710*/  ISETP.NE.AND P0, PT, R2, 0x14, PT ;  /* 0x000000140200780c */ /* 0x004fda0003f05270 */
[----:B------:R-:W-:Y:S05]  /*4720*/  @!P0 BRA `(.L_x_141) ;  /* 0x0000000000248947 */ /* 0x000fea0003800000 */
[----:B------:R-:W-:-:S07]  /*4730*/  IMAD.MOV.U32 R3, RZ, RZ, RZ ;  /* 0x000000ffff037224 */ /* 0x000fce00078e00ff */
.L_x_142:
        /* <DEDUP_REMOVED lines=8> */
.L_x_141:
[----:B------:R-:W2:Y:S02]  /*47c0*/  LDL R2, [R1+0x144] ;  /* 0x0001440001027983 */ /* 0x000ea40000100800 */
[----:B--2---:R-:W-:-:S13]  /*47d0*/  ISETP.NE.AND P0, PT, R2, 0x15, PT ;  /* 0x000000150200780c */ /* 0x004fda0003f05270 */
[----:B------:R-:W-:Y:S05]  /*47e0*/  @!P0 BRA `(.L_x_143) ;  /* 0x0000000000248947 */ /* 0x000fea0003800000 */
[----:B------:R-:W-:-:S07]  /*47f0*/  IMAD.MOV.U32 R3, RZ, RZ, RZ ;  /* 0x000000ffff037224 */ /* 0x000fce00078e00ff */
.L_x_144:
        /* <DEDUP_REMOVED lines=8> */
.L_x_143:
[----:B------:R-:W2:Y:S02]  /*4880*/  LDL R2, [R1+0x144] ;  /* 0x0001440001027983 */ /* 0x000ea40000100800 */
[----:B--2---:R-:W-:-:S13]  /*4890*/  ISETP.NE.AND P0, PT, R2, 0x16, PT ;  /* 0x000000160200780c */ /* 0x004fda0003f05270 */
[----:B------:R-:W-:Y:S05]  /*48a0*/  @!P0 BRA `(.L_x_145) ;  /* 0x0000000000248947 */ /* 0x000fea0003800000 */
[----:B------:R-:W-:-:S07]  /*48b0*/  IMAD.MOV.U32 R3, RZ, RZ, RZ ;  /* 0x000000ffff037224 */ /* 0x000fce00078e00ff */
.L_x_146:
        /* <DEDUP_REMOVED lines=8> */
.L_x_145:
[----:B------:R-:W2:Y:S02]  /*4940*/  LDL R2, [R1+0x144] ;  /* 0x0001440001027983 */ /* 0x000ea40000100800 */
[----:B--2---:R-:W-:-:S13]  /*4950*/  ISETP.NE.AND P0, PT, R2, 0x17, PT ;  /* 0x000000170200780c */ /* 0x004fda0003f05270 */
[----:B------:R-:W-:Y:S05]  /*4960*/  @!P0 BRA `(.L_x_147) ;  /* 0x0000000000248947 */ /* 0x000fea0003800000 */
[----:B------:R-:W-:-:S07]  /*4970*/  IMAD.MOV.U32 R3, RZ, RZ, RZ ;  /* 0x000000ffff037224 */ /* 0x000fce00078e00ff */
.L_x_148:
        /* <DEDUP_REMOVED lines=8> */
.L_x_147:
[----:B------:R-:W2:Y:S02]  /*4a00*/  LDL R2, [R1+0x144] ;  /* 0x0001440001027983 */ /* 0x000ea40000100800 */
[----:B--2---:R-:W-:-:S13]  /*4a10*/  ISETP.NE.AND P0, PT, R2, 0x18, PT ;  /* 0x000000180200780c */ /* 0x004fda0003f05270 */
[----:B------:R-:W-:Y:S05]  /*4a20*/  @!P0 BRA `(.L_x_149) ;  /* 0x0000000000248947 */ /* 0x000fea0003800000 */
[----:B------:R-:W-:-:S07]  /*4a30*/  IMAD.MOV.U32 R3, RZ, RZ, RZ ;  /* 0x000000ffff037224 */ /* 0x000fce00078e00ff */
.L_x_150:
        /* <DEDUP_REMOVED lines=8> */
.L_x_149:
[----:B------:R-:W2:Y:S02]  /*4ac0*/  LDL R2, [R1+0x144] ;  /* 0x0001440001027983 */ /* 0x000ea40000100800 */
[----:B--2---:R-:W-:-:S13]  /*4ad0*/  ISETP.NE.AND P0, PT, R2, 0x19, PT ;  /* 0x000000190200780c */ /* 0x004fda0003f05270 */
[----:B------:R-:W-:Y:S05]  /*4ae0*/  @!P0 BRA `(.L_x_151) ;  /* 0x0000000000248947 */ /* 0x000fea0003800000 */
[----:B------:R-:W-:-:S07]  /*4af0*/  IMAD.MOV.U32 R3, RZ, RZ, RZ ;  /* 0x000000ffff037224 */ /* 0x000fce00078e00ff */
.L_x_152:
        /* <DEDUP_REMOVED lines=8> */
.L_x_151:
[----:B------:R-:W2:Y:S02]  /*4b80*/  LDL R2, [R1+0x144] ;  /* 0x0001440001027983 */ /* 0x000ea40000100800 */
[----:B--2---:R-:W-:-:S13]  /*4b90*/  ISETP.NE.AND P0, PT, R2, 0x1a, PT ;  /* 0x0000001a0200780c */ /* 0x004fda0003f05270 */
[----:B------:R-:W-:Y:S05]  /*4ba0*/  @!P0 BRA `(.L_x_153) ;  /* 0x0000000000248947 */ /* 0x000fea0003800000 */
[----:B------:R-:W-:-:S07]  /*4bb0*/  IMAD.MOV.U32 R3, RZ, RZ, RZ ;  /* 0x000000ffff037224 */ /* 0x000fce00078e00ff */
.L_x_154:
        /* <DEDUP_REMOVED lines=8> */
.L_x_153:
[----:B------:R-:W2:Y:S02]  /*4c40*/  LDL R2, [R1+0x144] ;  /* 0x0001440001027983 */ /* 0x000ea40000100800 */
[----:B--2---:R-:W-:-:S13]  /*4c50*/  ISETP.NE.AND P0, PT, R2, 0x1b, PT ;  /* 0x0000001b0200780c */ /* 0x004fda0003f05270 */
[----:B------:R-:W-:Y:S05]  /*4c60*/  @!P0 BRA `(.L_x_155) ;  /* 0x0000000000248947 */ /* 0x000fea0003800000 */
[----:B------:R-:W-:-:S07]  /*4c70*/  IMAD.MOV.U32 R3, RZ, RZ, RZ ;  /* 0x000000ffff037224 */ /* 0x000fce00078e00ff */
.L_x_156:
        /* <DEDUP_REMOVED lines=8> */
.L_x_155:
[----:B------:R-:W2:Y:S02]  /*4d00*/  LDL R2, [R1+0x144] ;  /* 0x0001440001027983 */ /* 0x000ea40000100800 */
[----:B--2---:R-:W-:-:S13]  /*4d10*/  ISETP.NE.AND P0, PT, R2, 0x1c, PT ;  /* 0x0000001c0200780c */ /* 0x004fda0003f05270 */
[----:B------:R-:W-:Y:S05]  /*4d20*/  @!P0 BRA `(.L_x_157) ;  /* 0x0000000000248947 */ /* 0x000fea0003800000 */
[----:B------:R-:W-:-:S07]  /*4d30*/  IMAD.MOV.U32 R3, RZ, RZ, RZ ;  /* 0x000000ffff037224 */ /* 0x000fce00078e00ff */
.L_x_158:
        /* <DEDUP_REMOVED lines=8> */
.L_x_157:
[----:B------:R-:W2:Y:S02]  /*4dc0*/  LDL R2, [R1+0x144] ;  /* 0x0001440001027983 */ /* 0x000ea40000100800 */
[----:B--2---:R-:W-:-:S13]  /*4dd0*/  ISETP.NE.AND P0, PT, R2, 0x1d, PT ;  /* 0x0000001d0200780c */ /* 0x004fda0003f05270 */
[----:B------:R-:W-:Y:S05]  /*4de0*/  @!P0 BRA `(.L_x_159) ;  /* 0x0000000000248947 */ /* 0x000fea0003800000 */
[----:B------:R-:W-:-:S07]  /*4df0*/  IMAD.MOV.U32 R3, RZ, RZ, RZ ;  /* 0x000000ffff037224 */ /* 0x000fce00078e00ff */
.L_x_160:
        /* <DEDUP_REMOVED lines=8> */
.L_x_159:
[----:B------:R-:W2:Y:S02]  /*4e80*/  LDL R2, [R1+0x144] ;  /* 0x0001440001027983 */ /* 0x000ea40000100800 */
[----:B--2---:R-:W-:-:S13]  /*4e90*/  ISETP.NE.AND P0, PT, R2, 0x1e, PT ;  /* 0x0000001e0200780c */ /* 0x004fda0003f05270 */
[----:B------:R-:W-:Y:S05]  /*4ea0*/  @!P0 BRA `(.L_x_161) ;  /* 0x0000000000248947 */ /* 0x000fea0003800000 */
[----:B------:R-:W-:-:S07]  /*4eb0*/  IMAD.MOV.U32 R3, RZ, RZ, RZ ;  /* 0x000000ffff037224 */ /* 0x000fce00078e00ff */
.L_x_162:
        /* <DEDUP_REMOVED lines=8> */
.L_x_161:
[----:B------:R-:W2:Y:S02]  /*4f40*/  LDL R2, [R1+0x144] ;  /* 0x0001440001027983 */ /* 0x000ea40000100800 */
[----:B--2---:R-:W-:-:S13]  /*4f50*/  ISETP.NE.AND P0, PT, R2, 0x1f, PT ;  /* 0x0000001f0200780c */ /* 0x004fda0003f05270 */
[----:B------:R-:W-:Y:S05]  /*4f60*/  @!P0 BRA `(.L_x_163) ;  /* 0x0000000000248947 */ /* 0x000fea0003800000 */
[----:B------:R-:W-:-:S07]  /*4f70*/  IMAD.MOV.U32 R3, RZ, RZ, RZ ;  /* 0x000000ffff037224 */ /* 0x000fce00078e00ff */
.L_x_164:
        /* <DEDUP_REMOVED lines=8> */
.L_x_163:
[----:B------:R-:W2:Y:S02]  /*5000*/  LDL R2, [R1+0x144] ;  /* 0x0001440001027983 */ /* 0x000ea40000100800 */
[----:B--2---:R-:W-:-:S13]  /*5010*/  ISETP.NE.AND P0, PT, R2, 0x20, PT ;  /* 0x000000200200780c */ /* 0x004fda0003f05270 */
[----:B------:R-:W-:Y:S05]  /*5020*/  @!P0 BRA `(.L_x_165) ;  /* 0x0000000000248947 */ /* 0x000fea0003800000 */
[----:B------:R-:W-:-:S07]  /*5030*/  IMAD.MOV.U32 R3, RZ, RZ, RZ ;  /* 0x000000ffff037224 */ /* 0x000fce00078e00ff */
.L_x_166:
        /* <DEDUP_REMOVED lines=8> */
.L_x_165:
[----:B------:R-:W2:Y:S02]  /*50c0*/  LDL R2, [R1+0x144] ;  /* 0x0001440001027983 */ /* 0x000ea40000100800 */
[----:B--2---:R-:W-:-:S13]  /*50d0*/  ISETP.NE.AND P0, PT, R2, 0x21, PT ;  /* 0x000000210200780c */ /* 0x004fda0003f05270 */
[----:B------:R-:W-:Y:S05]  /*50e0*/  @!P0 BRA `(.L_x_167) ;  /* 0x0000000000248947 */ /* 0x000fea0003800000 */
[----:B------:R-:W-:-:S07]  /*50f0*/  IMAD.MOV.U32 R3, RZ, RZ, RZ ;  /* 0x000000ffff037224 */ /* 0x000fce00078e00ff */
.L_x_168:
        /* <DEDUP_REMOVED lines=8> */
.L_x_167:
[----:B------:R-:W2:Y:S02]  /*5180*/  LDL R2, [R1+0x144] ;  /* 0x0001440001027983 */ /* 0x000ea40000100800 */
[----:B--2---:R-:W-:-:S13]  /*5190*/  ISETP.NE.AND P0, PT, R2, 0x22, PT ;  /* 0x000000220200780c */ /* 0x004fda0003f05270 */
[----:B------:R-:W-:Y:S05]  /*51a0*/  @!P0 BRA `(.L_x_169) ;  /* 0x0000000000248947 */ /* 0x000fea0003800000 */
[----:B------:R-:W-:-:S07]  /*51b0*/  IMAD.MOV.U32 R3, RZ, RZ, RZ ;  /* 0x000000ffff037224 */ /* 0x000fce00078e00ff */
.L_x_170:
        /* <DEDUP_REMOVED lines=8> */
.L_x_169:
[----:B------:R-:W2:Y:S02]  /*5240*/  LDL R2, [R1+0x144] ;  /* 0x0001440001027983 */ /* 0x000ea40000100800 */
[----:B--2---:R-:W-:-:S13]  /*5250*/  ISETP.NE.AND P0, PT, R2, 0x23, PT ;  /* 0x000000230200780c */ /* 0x004fda0003f05270 */
[----:B------:R-:W-:Y:S05]  /*5260*/  @!P0 BRA `(.L_x_171) ;  /* 0x0000000000248947 */ /* 0x000fea0003800000 */
[----:B------:R-:W-:-:S07]  /*5270*/  IMAD.MOV.U32 R3, RZ, RZ, RZ ;  /* 0x000000ffff037224 */ /* 0x000fce00078e00ff */
.L_x_172:
        /* <DEDUP_REMOVED lines=8> */
.L_x_171:
[----:B------:R-:W2:Y:S02]  /*5300*/  LDL R2, [R1+0x144] ;  /* 0x0001440001027983 */ /* 0x000ea40000100800 */
[----:B--2---:R-:W-:-:S13]  /*5310*/  ISETP.NE.AND P0, PT, R2, 0x24, PT ;  /* 0x000000240200780c */ /* 0x004fda0003f05270 */
[----:B------:R-:W-:Y:S05]  /*5320*/  @!P0 BRA `(.L_x_173) ;  /* 0x0000000000248947 */ /* 0x000fea0003800000 */
[----:B------:R-:W-:-:S07]  /*5330*/  IMAD.MOV.U32 R3, RZ, RZ, RZ ;  /* 0x000000ffff037224 */ /* 0x000fce00078e00ff */
.L_x_174:
        /* <DEDUP_REMOVED lines=8> */
.L_x_173:
[----:B------:R-:W-:-:S07]  /*53c0*/  IMAD.MOV.U32 R3, RZ, RZ, RZ ;  /* 0x000000ffff037224 */ /* 0x000fce00078e00ff */
.L_x_175:
        /* <DEDUP_REMOVED lines=9> */
.L_x_101:
[----:B------:R-:W-:Y:S05]  /*5460*/  BSYNC.RECONVERGENT B0 ;  /* 0x0000000000007941 */ /* 0x000fea0003800200 */
.L_x_99:
[----:B------:R-:W-:Y:S02]  /*5470*/  HFMA2 R0, -RZ, RZ, 0, 4.291534423828125e-06 ;  /* 0x00000048ff007431 */ /* 0x000fe400000001ff */
[C---:B------:R-:W-:Y:S02]  /*5480*/  IMAD R4, R89.reuse, 0x4, R88 ;  /* 0x0000000459047824 */ /* 0x040fe400078e0258 */
[----:B------:R-:W-:Y:S02]  /*5490*/  VIADD R89, R89, 0x1 ;  /* 0x0000000159597836 */ /* 0x000fe40000000000 */
[----:B------:R-:W-:-:S04]  /*54a0*/  IMAD R83, R83, 0x98, R0 ;  /* 0x0000009853537824 */ /* 0x000fc800078e0200 */
[--C-:B------:R-:W-:Y:S02]  /*54b0*/  IMAD R0, R43, 0x4, R83.reuse ;  /* 0x000000042b007824 */ /* 0x100fe400078e0253 */
[----:B------:R-:W-:-:S04]  /*54c0*/  IMAD R3, R2, 0x4, R83 ;  /* 0x0000000402037824 */ /* 0x000fc800078e0253 */
[----:B------:R-:W0:Y:S08]  /*54d0*/  LDC R0, c[0x3][R0] ;  /* 0x00c0000000007b82 */ /* 0x000e300000000800 */
[----:B------:R-:W0:Y:S02]  /*54e0*/  LDC R3, c[0x3][R3] ;  /* 0x00c0000003037b82 */ /* 0x000e240000000800 */
[----:B0-----:R-:W-:-:S04]  /*54f0*/  ISETP.GT.AND P0, PT, R0, R3, PT ;  /* 0x000000030000720c */ /* 0x001fc80003f04270 */
[----:B------:R-:W-:Y:S02]  /*5500*/  SEL R83, R2, R43, P0 ;  /* 0x0000002b02537207 */ /* 0x000fe40000000000 */
[----:B------:R-:W-:-:S03]  /*5510*/  ISETP.NE.AND P0, PT, R89, 0x26, PT ;  /* 0x000000265900780c */ /* 0x000fc60003f05270 */
[----:B------:R1:W-:Y:S10]  /*5520*/  STL [R4+0x4], R83 ;  /* 0x0000045304007387 */ /* 0x0003f40000100800 */
[----:B-1----:R-:W-:Y:S05]  /*5530*/  @P0 BRA `(.L_x_176) ;  /* 0xffffffa800f00947 */ /* 0x002fea000383ffff */
[----:B------:R-:W2:Y:S04]  /*5540*/  LDL.64 R42, [R1+0x148] ;  /* 0x00014800012a7983 */ /* 0x000ea80000100a00 */
[----:B------:R-:W3:Y:S04]  /*5550*/  LDL.64 R4, [R1+0x150] ;  /* 0x0001500001047983 */ /* 0x000ee80000100a00 */
[----:B------:R-:W4:Y:S04]  /*5560*/  LDL.64 R6, [R1+0x158] ;  /* 0x0001580001067983 */ /* 0x000f280000100a00 */
[----:B------:R-:W5:Y:S04]  /*5570*/  LDL.64 R8, [R1+0x160] ;  /* 0x0001600001087983 */ /* 0x000f680000100a00 */
        /* <DEDUP_REMOVED lines=14> */
[----:B------:R-:W5:Y:S01]  /*5660*/  LDL.64 R38, [R1+0x1d8] ;  /* 0x0001d80001267983 */ /* 0x000f620000100a00 */
[----:B------:R-:W0:Y:S01]  /*5670*/  S2UR UR6, SR_CTAID.X ;  /* 0x00000000000679c3 */ /* 0x000e220000002500 */
[----:B------:R-:W0:Y:S07]  /*5680*/  S2R R41, SR_TID.X ;  /* 0x0000000000297919 */ /* 0x000e2e0000002100 */
[----:B------:R-:W0:Y:S08]  /*5690*/  LDC R0, c[0x0][0x360] ;  /* 0x0000d800ff007b82 */ /* 0x000e300000000800 */
[----:B------:R-:W1:Y:S01]  /*56a0*/  LDC.64 R2, c[0x0][0x380] ;  /* 0x0000e000ff027b82 */ /* 0x000e620000000a00 */
[----:B0-----:R-:W-:-:S04]  /*56b0*/  IMAD R0, R0, UR6, R41 ;  /* 0x0000000600007c24 */ /* 0x001fc8000f8e0229 */
[----:B-1----:R-:W-:-:S05]  /*56c0*/  IMAD.WIDE R2, R0, 0xa0, R2 ;  /* 0x000000a000027825 */ /* 0x002fca00078e0202 */
[----:B--2---:R-:W-:Y:S04]  /*56d0*/  STG.E desc[UR4][R2.64+0x8], R42 ;  /* 0x0000082a02007986 */ /* 0x004fe8000c101904 */
[----:B------:R-:W-:Y:S04]  /*56e0*/  STG.E desc[UR4][R2.64+0xc], R43 ;  /* 0x00000c2b02007986 */ /* 0x000fe8000c101904 */
[----:B---3--:R-:W-:Y:S04]  /*56f0*/  STG.E desc[UR4][R2.64+0x10], R4 ;  /* 0x0000100402007986 */ /* 0x008fe8000c101904 */
[----:B------:R-:W-:Y:S04]  /*5700*/  STG.E desc[UR4][R2.64+0x14], R5 ;  /* 0x0000140502007986 */ /* 0x000fe8000c101904 */
[----:B----4-:R-:W-:Y:S04]  /*5710*/  STG.E desc[UR4][R2.64+0x18], R6 ;  /* 0x0000180602007986 */ /* 0x010fe8000c101904 */
[----:B------:R-:W-:Y:S04]  /*5720*/  STG.E desc[UR4][R2.64+0x1c], R7 ;  /* 0x00001c0702007986 */ /* 0x000fe8000c101904 */
[----:B-----5:R-:W-:Y:S04]  /*5730*/  STG.E desc[UR4][R2.64+0x20], R8 ;  /* 0x0000200802007986 */ /* 0x020fe8000c101904 */
[----:B------:R-:W-:Y:S04]  /*5740*/  STG.E desc[UR4][R2.64+0x24], R9 ;  /* 0x0000240902007986 */ /* 0x000fe8000c101904 */
        /* <DEDUP_REMOVED lines=29> */
[----:B------:R-:W-:Y:S01]  /*5920*/  STG.E desc[UR4][R2.64+0x9c], R39 ;  /* 0x00009c2702007986 */ /* 0x000fe2000c101904 */
[----:B------:R-:W-:Y:S05]  /*5930*/  EXIT ;  /* 0x000000000000794d */ /* 0x000fea0003800000 */
.L_x_177:
        /* <DEDUP_REMOVED lines=12> */
.L_x_354:


//--------------------- .text._Z16crossover_singleP10ChromosomeS0_i --------------------------
	.section	.text._Z16crossover_singleP10ChromosomeS0_i,"ax",@progbits
	.align	128
        .global         _Z16crossover_singleP10ChromosomeS0_i
        .type           _Z16crossover_singleP10ChromosomeS0_i,@function
        .size           _Z16crossover_singleP10ChromosomeS0_i,(.L_x_355 - _Z16crossover_singleP10ChromosomeS0_i)
        .other          _Z16crossover_singleP10ChromosomeS0_i,@"STO_CUDA_ENTRY STV_DEFAULT"
_Z16crossover_singleP10ChromosomeS0_i:
.text._Z16crossover_singleP10ChromosomeS0_i:
        /* <DEDUP_REMOVED lines=9> */
[----:B------:R-:W1:Y:S07]  /*0090*/  LDCU.64 UR4, c[0x0][0x358] ;  /* 0x00006b00ff0477ac */ /* 0x000e6e0008000a00 */
[----:B------:R-:W2:Y:S01]  /*00a0*/  LDC.64 R82, c[0x0][0x388] ;  /* 0x0000e200ff527b82 */ /* 0x000ea20000000a00 */
[C---:B------:R-:W-:Y:S01]  /*00b0*/  IMAD.SHL.U32 R0, R37.reuse, 0x2, RZ ;  /* 0x0000000225007824 */ /* 0x040fe200078e00ff */
[----:B------:R-:W3:Y:S01]  /*00c0*/  LDCU UR6, c[0x0][0x390] ;  /* 0x00007200ff0677ac */ /* 0x000ee20008000800 */
[----:B0-----:R-:W-:-:S05]  /*00d0*/  IMAD.WIDE R84, R37, 0xa0, R84 ;  /* 0x000000a025547825 */ /* 0x001fca00078e0254 */
[----:B-1----:R-:W4:Y:S04]  /*00e0*/  LDG.E R3, desc[UR4][R84.64+0x9c] ;  /* 0x00009c0454037981 */ /* 0x002f28000c1e1900 */
[----:B------:R-:W4:Y:S04]  /*00f0*/  LDG.E R2, desc[UR4][R84.64+0x98] ;  /* 0x0000980454027981 */ /* 0x000f28000c1e1900 */
[----:B------:R-:W5:Y:S04]  /*0100*/  LDG.E R5, desc[UR4][R84.64+0x94] ;  /* 0x0000940454057981 */ /* 0x000f68000c1e1900 */
[----:B------:R-:W5:Y:S04]  /*0110*/  LDG.E R4, desc[UR4][R84.64+0x90] ;  /* 0x0000900454047981 */ /* 0x000f68000c1e1900 */
[----:B------:R-:W3:Y:S04]  /*0120*/  LDG.E R7, desc[UR4][R84.64+0x8c] ;  /* 0x00008c0454077981 */ /* 0x000ee8000c1e1900 */
        /* <DEDUP_REMOVED lines=28> */
[----:B------:R-:W3:Y:S01]  /*02f0*/  LDG.E R34, desc[UR4][R84.64+0x18] ;  /* 0x0000180454227981 */ /* 0x000ee2000c1e1900 */
[----:B--2---:R-:W-:-:S03]  /*0300*/  IMAD.WIDE R82, R0, 0xa0, R82 ;  /* 0x000000a000527825 */ /* 0x004fc600078e0252 */
        /* <DEDUP_REMOVED lines=42> */
[----:B----4-:R-:W-:Y:S04]  /*05b0*/  STL.64 [R1+0x1d8], R2 ;  /* 0x0001d80201007387 */ /* 0x010fe80000100a00 */
[----:B------:R-:W4:Y:S04]  /*05c0*/  LDG.E R45, desc[UR4][R82.64+0x7c] ;  /* 0x00007c04522d7981 */ /* 0x000f28000c1e1900 */
[----:B-----5:R-:W-:Y:S04]  /*05d0*/  STL.64 [R1+0x1d0], R4 ;  /* 0x0001d00401007387 */ /* 0x020fe80000100a00 */
[----:B------:R-:W4:Y:S04]  /*05e0*/  LDG.E R44, desc[UR4][R82.64+0x78] ;  /* 0x00007804522c7981 */ /* 0x000f28000c1e1900 */
[----:B---3--:R-:W-:Y:S04]  /*05f0*/  STL.64 [R1+0x1c8], R6 ;  /* 0x0001c80601007387 */ /* 0x008fe80000100a00 */
[----:B------:R-:W3:Y:S04]  /*0600*/  LDG.E R43, desc[UR4][R82.64+0x84] ;  /* 0x00008404522b7981 */ /* 0x000ee8000c1e1900 */
[----:B------:R-:W-:Y:S04]  /*0610*/  STL.64 [R1+0x1c0], R8 ;  /* 0x0001c00801007387 */ /* 0x000fe80000100a00 */
[----:B------:R-:W3:Y:S04]  /*0620*/  LDG.E R42, desc[UR4][R82.64+0x80] ;  /* 0x00008004522a7981 */ /* 0x000ee8000c1e1900 */
[----:B------:R-:W-:Y:S04]  /*0630*/  STL.64 [R1+0x1b8], R10 ;  /* 0x0001b80a01007387 */ /* 0x000fe80000100a00 */
[----:B------:R-:W5:Y:S04]  /*0640*/  LDG.E R41, desc[UR4][R82.64+0x8c] ;  /* 0x00008c0452297981 */ /* 0x000f68000c1e1900 */
        /* <DEDUP_REMOVED lines=8> */
[----:B------:R0:W-:Y:S04]  /*06d0*/  STL.64 [R1+0x190], R20 ;  /* 0x0001901401007387 */ /* 0x0001e80000100a00 */
[----:B------:R-:W5:Y:S04]  /*06e0*/  LDG.E R36, desc[UR4][R82.64+0x130] ;  /* 0x0001300452247981 */ /* 0x000f68000c1e1900 */
[----:B------:R1:W-:Y:S04]  /*06f0*/  STL.64 [R1+0x188], R22 ;  /* 0x0001881601007387 */ /* 0x0003e80000100a00 */
[----:B0-----:R-:W5:Y:S04]  /*0700*/  LDG.E R21, desc[UR4][R82.64+0xf4] ;  /* 0x0000f40452157981 */ /* 0x001f68000c1e1900 */
[----:B------:R0:W-:Y:S04]  /*0710*/  STL.64 [R1+0x180], R24 ;  /* 0x0001801801007387 */ /* 0x0001e80000100a00 */
[----:B-1----:R-:W5:Y:S04]  /*0720*/  LDG.E R23, desc[UR4][R82.64+0xfc] ;  /* 0x0000fc0452177981 */ /* 0x002f68000c1e1900 */
        /* <DEDUP_REMOVED lines=10> */
[----:B------:R-:W5:Y:S04]  /*07d0*/  LDG.E R32, desc[UR4][R82.64+0x120] ;  /* 0x0001200452207981 */ /* 0x000f68000c1e1900 */
[----:B-1----:R-:W5:Y:S04]  /*07e0*/  LDG.E R35, desc[UR4][R82.64+0x12c] ;  /* 0x00012c0452237981 */ /* 0x002f68000c1e1900 */
[----:B------:R-:W5:Y:S04]  /*07f0*/  LDG.E R34, desc[UR4][R82.64+0x128] ;  /* 0x0001280452227981 */ /* 0x000f68000c1e1900 */
        /* <DEDUP_REMOVED lines=23> */
[----:B------:R0:W5:Y:S01]  /*0970*/  LDG.E R2, desc[UR4][R82.64+0xa8] ;  /* 0x0000a80452027981 */ /* 0x000162000c1e1900 */
[----:B------:R-:W-:-:S02]  /*0980*/  VIADD R93, R1, 0x144 ;  /* 0x00000144015d7836 */ /* 0x000fc40000000000 */
[----:B------:R-:W-:Y:S01]  /*0990*/  IMAD.U32 R0, RZ, RZ, UR6 ;  /* 0x00000006ff007e24 */ /* 0x000fe2000f8e00ff */
[----:B--2---:R-:W-:Y:S03]  /*09a0*/  STL.64 [R1+0x150], R86 ;  /* 0x0001505601007387 */ /* 0x004fe60000100a00 */
[----:B0-----:R-:W-:Y:S01]  /*09b0*/  IMAD R82, R0, 0x4, R93 ;  /* 0x0000000400527824 */ /* 0x001fe200078e025d */
[----:B------:R-:W-:Y:S04]  /*09c0*/  STL.64 [R1+0x148], R88 ;  /* 0x0001485801007387 */ /* 0x000fe80000100a00 */
[----:B------:R-:W-:Y:S04]  /*09d0*/  STL.64 [R1+0x140], R90 ;  /* 0x0001405a01007387 */ /* 0x000fe80000100a00 */
[----:B------:R-:W-:Y:S04]  /*09e0*/  STL.64 [R1], R80 ;  /* 0x0000005001007387 */ /* 0x000fe80000100a00 */
[----:B------:R-:W-:Y:S04]  /*09f0*/  STL.64 [R1+0x98], R76 ;  /* 0x0000984c01007387 */ /* 0x000fe80000100a00 */
[----:B------:R-:W-:Y:S04]  /*0a00*/  STL.64 [R1+0xa0], R78 ;  /* 0x0000a04e01007387 */ /* 0x000fe80000100a00 */
[----:B------:R0:W-:Y:S04]  /*0a10*/  STL.64 [R1+0x138], R74 ;  /* 0x0001384a01007387 */ /* 0x0001e80000100a00 */
        /* <DEDUP_REMOVED lines=14> */
[----:B----4-:R1:W-:Y:S04]  /*0b00*/  STL.64 [R1+0x78], R44 ;  /* 0x0000782c01007387 */ /* 0x0103e80000100a00 */
[----:B---3--:R1:W-:Y:S04]  /*0b10*/  STL.64 [R1+0x80], R42 ;  /* 0x0000802a01007387 */ /* 0x0083e80000100a00 */
[----:B-----5:R1:W-:Y:S04]  /*0b20*/  STL.64 [R1+0x88], R40 ;  /* 0x0000882801007387 */ /* 0x0203e80000100a00 */
        /* <DEDUP_REMOVED lines=19> */
[----:B0-----:R-:W2:Y:S01]  /*0c60*/  LDL R75, [R82+-0x4] ;  /* 0xfffffc00524b7983 */ /* 0x001ea20000100800 */
[----:B------:R-:W-:Y:S01]  /*0c70*/  IADD3 R80, P1, PT, R84, 0x4, RZ ;  /* 0x0000000454507810 */ /* 0x000fe20007f3e0ff */
[----:B------:R-:W-:Y:S01]  /*0c80*/  BSSY.RECONVERGENT B0, `(.L_x_178) ;  /* 0x0000073000007945 */ /* 0x000fe20003800200 */
[----:B------:R-:W-:-:S02]  /*0c90*/  VIADD R77, R1, 0x140 ;  /* 0x00000140014d7836 */ /* 0x000fc40000000000 */
[----:B------:R-:W-:Y:S01]  /*0ca0*/  IMAD.MOV.U32 R78, RZ, RZ, 0x1 ;  /* 0x00000001ff4e7424 */ /* 0x000fe200078e00ff */
[----:B--2---:R-:W-:Y:S01]  /*0cb0*/  ISETP.NE.AND P0, PT, R81, R75, PT ;  /* 0x0000004b5100720c */ /* 0x004fe20003f05270 */
[----:B------:R-:W-:-:S12]  /*0cc0*/  IMAD.X R81, RZ, RZ, R85, P1 ;  /* 0x000000ffff517224 */ /* 0x000fd800008e0655 */
[----:B-1----:R-:W-:Y:S05]  /*0cd0*/  @!P0 BRA `(.L_x_179) ;  /* 0x0000000400b48947 */ /* 0x002fea0003800000 */
        /* <DEDUP_REMOVED lines=109> */
.L_x_179:
[----:B------:R-:W-:Y:S05]  /*13b0*/  BSYNC.RECONVERGENT B0 ;  /* 0x0000000000007941 */ /* 0x000fea0003800200 */
.L_x_178:
[----:B------:R-:W-:Y:S01]  /*13c0*/  LEA R39, R78, R1, 0x2 ;  /* 0x000000014e277211 */ /* 0x000fe200078e10ff */
[----:B------:R-:W0:Y:S01]  /*13d0*/  LDCU UR6, c[0x0][0x390] ;  /* 0x00007200ff0677ac */ /* 0x000e220008000800 */
[----:B------:R-:W1:Y:S04]  /*13e0*/  LDCU UR7, c[0x0][0x390] ;  /* 0x00007200ff0777ac */ /* 0x000e680008000800 */
[----:B------:R-:W2:Y:S01]  /*13f0*/  LDL R39, [R39+0x4] ;  /* 0x0000040027277983 */ /* 0x000ea20000100800 */
[----:B------:R-:W-:Y:S01]  /*1400*/  BSSY.RECONVERGENT B0, `(.L_x_180) ;  /* 0x00001f3000007945 */ /* 0x000fe20003800200 */
[----:B--2---:R-:W-:-:S13]  /*1410*/  ISETP.NE.AND P0, PT, R39, RZ, PT ;  /* 0x000000ff2700720c */ /* 0x004fda0003f05270 */
[----:B01----:R-:W-:Y:S05]  /*1420*/  @!P0 BRA `(.L_x_181) ;  /* 0x0000000000448947 */ /* 0x003fea0003800000 */
[----:B------:R-:W-:Y:S01]  /*1430*/  ISETP.GE.AND P0, PT, R0, 0x1, PT ;  /* 0x000000010000780c */ /* 0x000fe20003f06270 */
[----:B------:R-:W-:-:S12]  /*1440*/  IMAD.MOV.U32 R38, RZ, RZ, R39 ;  /* 0x000000ffff267224 */ /* 0x000fd800078e0027 */
[----:B------:R-:W-:Y:S05]  /*1450*/  @!P0 BRA `(.L_x_182) ;  /* 0x0000001c00b48947 */ /* 0x000fea0003800000 */
[----:B------:R-:W2:Y:S02]  /*1460*/  LDL R38, [R1+0x144] ;  /* 0x0001440001267983 */ /* 0x000ea40000100800 */
[----:B--2---:R-:W-:-:S13]  /*1470*/  ISETP.NE.AND P0, PT, R38, R39, PT ;  /* 0x000000272600720c */ /* 0x004fda0003f05270 */
[----:B------:R-:W-:Y:S05]  /*1480*/  @!P0 BRA `(.L_x_181) ;  /* 0x00000000002c8947 */ /* 0x000fea0003800000 */
[----:B------:R-:W0:Y:S01]  /*1490*/  LDC R0, c[0x0][0x390] ;  /* 0x0000e400ff007b82 */ /* 0x000e220000000800 */
[----:B------:R-:W-:-:S07]  /*14a0*/  IMAD.MOV.U32 R38, RZ, RZ, RZ ;  /* 0x000000ffff267224 */ /* 0x000fce00078e00ff */
.L_x_183:
[----:B------:R-:W-:Y:S02]  /*14b0*/  VIADD R41, R38, 0x1 ;  /* 0x0000000126297836 */ /* 0x000fe40000000000 */
[----:B------:R-:W-:-:S03]  /*14c0*/  IMAD.MOV.U32 R38, RZ, RZ, R39 ;  /* 0x000000ffff267224 */ /* 0x000fc600078e0027 */
[----:B0-----:R-:W-:-:S13]  /*14d0*/  ISETP.NE.AND P0, PT, R41, R0, PT ;  /* 0x000000002900720c */ /* 0x001fda0003f05270 */
[----:B------:R-:W-:Y:S05]  /*14e0*/  @!P0 BRA `(.L_x_182) ;  /* 0x0000001c00908947 */ /* 0x000fea0003800000 */
[----:B------:R-:W-:-:S04]  /*14f0*/  IMAD.MOV.U32 R38, RZ, RZ, R41 ;  /* 0x000000ffff267224 */ /* 0x000fc800078e0029 */
[----:B------:R-:W-:-:S06]  /*1500*/  IMAD R40, R38, 0x4, R77 ;  /* 0x0000000426287824 */ /* 0x000fcc00078e024d */
[----:B------:R-:W2:Y:S02]  /*1510*/  LDL R40, [R40+0x4] ;  /* 0x0000040028287983 */ /* 0x000ea40000100800 */
[----:B--2---:R-:W-:-:S13]  /*1520*/  ISETP.NE.AND P0, PT, R40, R39, PT ;  /* 0x000000272800720c */ /* 0x004fda0003f05270 */
[----:B------:R-:W-:Y:S05]  /*1530*/  @P0 BRA `(.L_x_183) ;  /* 0xfffffffc00dc0947 */ /* 0x000fea000383ffff */
.L_x_181:
[----:B------:R-:W-:Y:S01]  /*1540*/  ISETP.GE.AND P0, PT, R0, 0x1, PT ;  /* 0x000000010000780c */ /* 0x000fe20003f06270 */
[----:B------:R-:W-:-:S12]  /*1550*/  IMAD.MOV.U32 R38, RZ, RZ, 0x1 ;  /* 0x00000001ff267424 */ /* 0x000fd800078e00ff */
[----:B------:R-:W-:Y:S05]  /*1560*/  @!P0 BRA `(.L_x_182) ;  /* 0x0000001c00708947 */ /* 0x000fea0003800000 */
[----:B------:R-:W2:Y:S02]  /*1570*/  LDL R0, [R1+0x144] ;  /* 0x0001440001007983 */ /* 0x000ea40000100800 */
[----:B--2---:R-:W-:-:S13]  /*1580*/  ISETP.NE.AND P0, PT, R0, 0x1, PT ;  /* 0x000000010000780c */ /* 0x004fda0003f05270 */
[----:B------:R-:W-:Y:S05]  /*1590*/  @!P0 BRA `(.L_x_184) ;  /* 0x0000000000208947 */ /* 0x000fea0003800000 */
[----:B------:R-:W-:-:S07]  /*15a0*/  IMAD.MOV.U32 R0, RZ, RZ, RZ ;  /* 0x000000ffff007224 */ /* 0x000fce00078e00ff */
.L_x_185:
[----:B------:R-:W-:-:S04]  /*15b0*/  IADD3 R0, PT, PT, R0, 0x1, RZ ;  /* 0x0000000100007810 */ /* 0x000fc80007ffe0ff */
[----:B------:R-:W-:-:S13]  /*15c0*/  ISETP.NE.AND P0, PT, R0, UR6, PT ;  /* 0x0000000600007c0c */ /* 0x000fda000bf05270 */
[----:B------:R-:W-:Y:S05]  /*15d0*/  @!P0 BRA `(.L_x_182) ;  /* 0x0000001c00548947 */ /* 0x000fea0003800000 */
[----:B------:R-:W-:-:S06]  /*15e0*/  IMAD R40, R0, 0x4, R77 ;  /* 0x0000000400287824 */ /* 0x000fcc00078e024d */
[----:B------:R-:W2:Y:S02]  /*15f0*/  LDL R40, [R40+0x4] ;  /* 0x0000040028287983 */ /* 0x000ea40000100800 */
[----:B--2---:R-:W-:-:S13]  /*1600*/  ISETP.NE.AND P0, PT, R40, 0x1, PT ;  /* 0x000000012800780c */ /* 0x004fda0003f05270 */
[----:B------:R-:W-:Y:S05]  /*1610*/  @P0 BRA `(.L_x_185) ;  /* 0xfffffffc00e40947 */ /* 0x000fea000383ffff */
.L_x_184:
[----:B------:R-:W2:Y:S02]  /*1620*/  LDL R0, [R1+0x144] ;  /* 0x0001440001007983 */ /* 0x000ea40000100800 */
[----:B--2---:R-:W-:-:S13]  /*1630*/  ISETP.NE.AND P0, PT, R0, 0x2, PT ;  /* 0x000000020000780c */ /* 0x004fda0003f05270 */
[----:B------:R-:W-:Y:S05]  /*1640*/  @!P0 BRA `(.L_x_186) ;  /* 0x0000000000248947 */ /* 0x000fea0003800000 */
[----:B------:R-:W-:-:S07]  /*1650*/  IMAD.MOV.U32 R0, RZ, RZ, RZ ;  /* 0x000000ffff007224 */ /* 0x000fce00078e00ff */
.L_x_187:
[----:B------:R-:W-:Y:S02]  /*1660*/  VIADD R0, R0, 0x1 ;  /* 0x0000000100007836 */ /* 0x000fe40000000000 */
[----:B------:R-:W-:-:S03]  /*1670*/  IMAD.MOV.U32 R38, RZ, RZ, 0x2 ;  /* 0x00000002ff267424 */ /* 0x000fc600078e00ff */
[----:B------:R-:W-:-:S13]  /*1680*/  ISETP.NE.AND P0, PT, R0, UR7, PT ;  /* 0x0000000700007c0c */ /* 0x000fda000bf05270 */
[----:B------:R-:W-:Y:S05]  /*1690*/  @!P0 BRA `(.L_x_182) ;  /* 0x0000001c00248947 */ /* 0x000fea0003800000 */
[----:B------:R-:W-:-:S06]  /*16a0*/  IMAD R38, R0, 0x4, R77 ;  /* 0x0000000400267824 */ /* 0x000fcc00078e024d */
[----:B------:R-:W2:Y:S02]  /*16b0*/  LDL R38, [R38+0x4] ;  /* 0x0000040026267983 */ /* 0x000ea40000100800 */
[----:B--2---:R-:W-:-:S13]  /*16c0*/  ISETP.NE.AND P0, PT, R38, 0x2, PT ;  /* 0x000000022600780c */ /* 0x004fda0003f05270 */
[----:B------:R-:W-:Y:S05]  /*16d0*/  @P0 BRA `(.L_x_187) ;  /* 0xfffffffc00e00947 */ /* 0x000fea000383ffff */
.L_x_186:
[----:B------:R-:W2:Y:S02]  /*16e0*/  LDL R0, [R1+0x144] ;  /* 0x0001440001007983 */ /* 0x000ea40000100800 */
[----:B--2---:R-:W-:-:S13]  /*16f0*/  ISETP.NE.AND P0, PT, R0, 0x3, PT ;  /* 0x000000030000780c */ /* 0x004fda0003f05270 */
[----:B------:R-:W-:Y:S05]  /*1700*/  @!P0 BRA `(.L_x_188) ;  /* 0x0000000000288947 */ /* 0x000fea0003800000 */
[----:B------:R-:W-:-:S07]  /*1710*/  IMAD.MOV.U32 R0, RZ, RZ, RZ ;  /* 0x000000ffff007224 */ /* 0x000fce00078e00ff */
.L_x_189:
[----:B------:R-:W0:Y:S01]  /*1720*/  LDCU UR8, c[0x0][0x390] ;  /* 0x00007200ff0877ac */ /* 0x000e220008000800 */
[----:B------:R-:W-:Y:S02]  /*1730*/  VIADD R0, R0, 0x1 ;  /* 0x0000000100007836 */ /* 0x000fe40000000000 */
[----:B------:R-:W-:-:S03]  /*1740*/  IMAD.MOV.U32 R38, RZ, RZ, 0x3 ;  /* 0x00000003ff267424 */ /* 0x000fc600078e00ff */
[----:B0-----:R-:W-:-:S13]  /*1750*/  ISETP.NE.AND P0, PT, R0, UR8, PT ;  /* 0x0000000800007c0c */ /* 0x001fda000bf05270 */
[----:B------:R-:W-:Y:S05]  /*1760*/  @!P0 BRA `(.L_x_182) ;  /* 0x0000001800f08947 */ /* 0x000fea0003800000 */
[----:B------:R-:W-:-:S06]  /*1770*/  LEA R38, R0, R77, 0x2 ;  /* 0x0000004d00267211 */ /* 0x000fcc00078e10ff */
[----:B------:R-:W2:Y:S02]  /*1780*/  LDL R38, [R38+0x4] ;  /* 0x0000040026267983 */ /* 0x000ea40000100800 */
[----:B--2---:R-:W-:-:S13]  /*1790*/  ISETP.NE.AND P0, PT, R38, 0x3, PT ;  /* 0x000000032600780c */ /* 0x004fda0003f05270 */
[----:B------:R-:W-:Y:S05]  /*17a0*/  @P0 BRA `(.L_x_189) ;  /* 0xfffffffc00dc0947 */ /* 0x000fea000383ffff */
.L_x_188:
[----:B------:R-:W2:Y:S02]  /*17b0*/  LDL R0, [R1+0x144] ;  /* 0x0001440001007983 */ /* 0x000ea40000100800 */
[----:B--2---:R-:W-:-:S13]  /*17c0*/  ISETP.NE.AND P0, PT, R0, 0x4, PT ;  /* 0x000000040000780c */ /* 0x004fda0003f05270 */
[----:B------:R-:W-:Y:S05]  /*17d0*/  @!P0 BRA `(.L_x_190) ;  /* 0x0000000000288947 */ /* 0x000fea0003800000 */
[----:B------:R-:W-:-:S07]  /*17e0*/  IMAD.MOV.U32 R0, RZ, RZ, RZ ;  /* 0x000000ffff007224 */ /* 0x000fce00078e00ff */
.L_x_191:
[----:B------:R-:W0:Y:S01]  /*17f0*/  LDCU UR8, c[0x0][0x390] ;  /* 0x00007200ff0877ac */ /* 0x000e220008000800 */
[----:B------:R-:W-:Y:S02]  /*1800*/  VIADD R0, R0, 0x1 ;  /* 0x0000000100007836 */ /* 0x000fe40000000000 */
[----:B------:R-:W-:-:S03]  /*1810*/  IMAD.MOV.U32 R38, RZ, RZ, 0x4 ;  /* 0x00000004ff267424 */ /* 0x000fc600078e00ff */
[----:B0-----:R-:W-:-:S13]  /*1820*/  ISETP.NE.AND P0, PT, R0, UR8, PT ;  /* 0x0000000800007c0c */ /* 0x001fda000bf05270 */
[----:B------:R-:W-:Y:S05]  /*1830*/  @!P0 BRA `(.L_x_182) ;  /* 0x0000001800bc8947 */ /* 0x000fea0003800000 */
[----:B------:R-:W-:-:S06]  /*1840*/  IMAD R38, R0, 0x4, R77 ;  /* 0x0000000400267824 */ /* 0x000fcc00078e024d */
[----:B------:R-:W2:Y:S02]  /*1850*/  LDL R38, [R38+0x4] ;  /* 0x0000040026267983 */ /* 0x000ea40000100800 */
[----:B--2---:R-:W-:-:S13]  /*1860*/  ISETP.NE.AND P0, PT, R38, 0x4, PT ;  /* 0x000000042600780c */ /* 0x004fda0003f05270 */
[----:B------:R-:W-:Y:S05]  /*1870*/  @P0 BRA `(.L_x_191) ;  /* 0xfffffffc00dc0947 */ /* 0x000fea000383ffff */
.L_x_190:
[----:B------:R-:W2:Y:S02]  /*1880*/  LDL R0, [R1+0x144] ;  /* 0x0001440001007983 */ /* 0x000ea40000100800 */
[----:B--2---:R-:W-:-:S13]  /*1890*/  ISETP.NE.AND P0, PT, R0, 0x5, PT ;  /* 0x000000050000780c */ /* 0x004fda0003f05270 */
[----:B------:R-:W-:Y:S05]  /*18a0*/  @!P0 BRA `(.L_x_192) ;  /* 0x0000000000288947 */ /* 0x000fea0003800000 */
[----:B------:R-:W-:-:S07]  /*18b0*/  IMAD.MOV.U32 R0, RZ, RZ, RZ ;  /* 0x000000ffff007224 */ /* 0x000fce00078e00ff */
.L_x_193:
        /* <DEDUP_REMOVED lines=9> */
.L_x_192:
[----:B------:R-:W2:Y:S02]  /*1950*/  LDL R0, [R1+0x144] ;  /* 0x0001440001007983 */ /* 0x000ea40000100800 */
[----:B--2---:R-:W-:-:S13]  /*1960*/  ISETP.NE.AND P0, PT, R0, 0x6, PT ;  /* 0x000000060000780c */ /* 0x004fda0003f05270 */
[----:B------:R-:W-:Y:S05]  /*1970*/  @!P0 BRA `(.L_x_194) ;  /* 0x0000000000288947 */ /* 0x000fea0003800000 */
[----:B------:R-:W-:-:S07]  /*1980*/  HFMA2 R0, -RZ, RZ, 0, 0 ;  /* 0x00000000ff007431 */ /* 0x000fce00000001ff */
.L_x_195:
        /* <DEDUP_REMOVED lines=9> */
.L_x_194:
[----:B------:R-:W2:Y:S02]  /*1a20*/  LDL R0, [R1+0x144] ;  /* 0x0001440001007983 */ /* 0x000ea40000100800 */
[----:B--2---:R-:W-:-:S13]  /*1a30*/  ISETP.NE.AND P0, PT, R0, 0x7, PT ;  /* 0x000000070000780c */ /* 0x004fda0003f05270 */
[----:B------:R-:W-:Y:S05]  /*1a40*/  @!P0 BRA `(.L_x_196) ;  /* 0x0000000000288947 */ /* 0x000fea0003800000 */
[----:B------:R-:W-:-:S07]  /*1a50*/  IMAD.MOV.U32 R0, RZ, RZ, RZ ;  /* 0x000000ffff007224 */ /* 0x000fce00078e00ff */
.L_x_197:
        /* <DEDUP_REMOVED lines=9> */
.L_x_196:
[----:B------:R-:W2:Y:S02]  /*1af0*/  LDL R0, [R1+0x144] ;  /* 0x0001440001007983 */ /* 0x000ea40000100800 */
[----:B--2---:R-:W-:-:S13]  /*1b00*/  ISETP.NE.AND P0, PT, R0, 0x8, PT ;  /* 0x000000080000780c */ /* 0x004fda0003f05270 */
[----:B------:R-:W-:Y:S05]  /*1b10*/  @!P0 BRA `(.L_x_198) ;  /* 0x0000000000288947 */ /* 0x000fea0003800000 */
[----:B------:R-:W-:-:S07]  /*1b20*/  IMAD.MOV.U32 R0, RZ, RZ, RZ ;  /* 0x000000ffff007224 */ /* 0x000fce00078e00ff */
.L_x_199:
[----:B------:R-:W0:Y:S01]  /*1b30*/  LDCU UR8, c[0x0][0x390] ;  /* 0x00007200ff0877ac */ /* 0x000e220008000800 */
[----:B------:R-:W-:Y:S01]  /*1b40*/  IADD3 R0, PT, PT, R0, 0x1, RZ ;  /* 0x0000000100007810 */ /* 0x000fe20007ffe0ff */
[----:B------:R-:W-:-:S03]  /*1b50*/  IMAD.MOV.U32 R38, RZ, RZ, 0x8 ;  /* 0x00000008ff267424 */ /* 0x000fc600078e00ff */
[----:B0-----:R-:W-:-:S13]  /*1b60*/  ISETP.NE.AND P0, PT, R0, UR8, PT ;  /* 0x0000000800007c0c */ /* 0x001fda000bf05270 */
[----:B------:R-:W-:Y:S05]  /*1b70*/  @!P0 BRA `(.L_x_182) ;  /* 0x0000001400ec8947 */ /* 0x000fea0003800000 */
[----:B------:R-:W-:-:S06]  /*1b80*/  IMAD R38, R0, 0x4, R77 ;  /* 0x0000000400267824 */ /* 0x000fcc00078e024d */
[----:B------:R-:W2:Y:S02]  /*1b90*/  LDL R38, [R38+0x4] ;  /* 0x0000040026267983 */ /* 0x000ea40000100800 */
[----:B--2---:R-:W-:-:S13]  /*1ba0*/  ISETP.NE.AND P0, PT, R38, 0x8, PT ;  /* 0x000000082600780c */ /* 0x004fda0003f05270 */
[----:B------:R-:W-:Y:S05]  /*1bb0*/  @P0 BRA `(.L_x_199) ;  /* 0xfffffffc00dc0947 */ /* 0x000fea000383ffff */
.L_x_198:
[----:B------:R-:W2:Y:S02]  /*1bc0*/  LDL R0, [R1+0x144] ;  /* 0x0001440001007983 */ /* 0x000ea40000100800 */
[----:B--2---:R-:W-:-:S13]  /*1bd0*/  ISETP.NE.AND P0, PT, R0, 0x9, PT ;  /* 0x000000090000780c */ /* 0x004fda0003f05270 */
[----:B------:R-:W-:Y:S05]  /*1be0*/  @!P0 BRA `(.L_x_200) ;  /* 0x0000000000288947 */ /* 0x000fea0003800000 */
[----:B------:R-:W-:-:S07]  /*1bf0*/  IMAD.MOV.U32 R0, RZ, RZ, RZ ;  /* 0x000000ffff007224 */ /* 0x000fce00078e00ff */
.L_x_201:
        /* <DEDUP_REMOVED lines=9> */
.L_x_200:
[----:B------:R-:W2:Y:S02]  /*1c90*/  LDL R0, [R1+0x144] ;  /* 0x0001440001007983 */ /* 0x000ea40000100800 */
[----:B--2---:R-:W-:-:S13]  /*1ca0*/  ISETP.NE.AND P0, PT, R0, 0xa, PT ;  /* 0x0000000a0000780c */ /* 0x004fda0003f05270 */
[----:B------:R-:W-:Y:S05]  /*1cb0*/  @!P0 BRA `(.L_x_202) ;  /* 0x0000000000288947 */ /* 0x000fea0003800000 */
[----:B------:R-:W-:-:S07]  /*1cc0*/  IMAD.MOV.U32 R0, RZ, RZ, RZ ;  /* 0x000000ffff007224 */ /* 0x000fce00078e00ff */
.L_x_203:
[----:B------:R-:W0:Y:S01]  /*1cd0*/  LDCU UR8, c[0x0][0x390] ;  /* 0x00007200ff0877ac */ /* 0x000e220008000800 */
[----:B------:R-:W-:Y:S01]  /*1ce0*/  VIADD R0, R0, 0x1 ;  /* 0x0000000100007836 */ /* 0x000fe20000000000 */
[----:B------:R-:W-:-:S04]  /*1cf0*/  MOV R38, 0xa ;  /* 0x0000000a00267802 */ /* 0x000fc80000000f00 */
[----:B0-----:R-:W-:-:S13]  /*1d00*/  ISETP.NE.AND P0, PT, R0, UR8, PT ;  /* 0x0000000800007c0c */ /* 0x001fda000bf05270 */
[----:B------:R-:W-:Y:S05]  /*1d10*/  @!P0 BRA `(.L_x_182) ;  /* 0x0000001400848947 */ /* 0x000fea0003800000 */
[----:B------:R-:W-:-:S06]  /*1d20*/  IMAD R38, R0, 0x4, R77 ;  /* 0x0000000400267824 */ /* 0x000fcc00078e024d */
[----:B------:R-:W2:Y:S02]  /*1d30*/  LDL R38, [R38+0x4] ;  /* 0x0000040026267983 */ /* 0x000ea40000100800 */
[----:B--2---:R-:W-:-:S13]  /*1d40*/  ISETP.NE.AND P0, PT, R38, 0xa, PT ;  /* 0x0000000a2600780c */ /* 0x004fda0003f05270 */
[----:B------:R-:W-:Y:S05]  /*1d50*/  @P0 BRA `(.L_x_203) ;  /* 0xfffffffc00dc0947 */ /* 0x000fea000383ffff */
.L_x_202:
[----:B------:R-:W2:Y:S02]  /*1d60*/  LDL R0, [R1+0x144] ;  /* 0x0001440001007983 */ /* 0x000ea40000100800 */
[----:B--2---:R-:W-:-:S13]  /*1d70*/  ISETP.NE.AND P0, PT, R0, 0xb, PT ;  /* 0x0000000b0000780c */ /* 0x004fda0003f05270 */
[----:B------:R-:W-:Y:S05]  /*1d80*/  @!P0 BRA `(.L_x_204) ;  /* 0x0000000000288947 */ /* 0x000fea0003800000 */
[----:B------:R-:W-:-:S07]  /*1d90*/  IMAD.MOV.U32 R0, RZ, RZ, RZ ;  /* 0x000000ffff007224 */ /* 0x000fce00078e00ff */
.L_x_205:
        /* <DEDUP_REMOVED lines=9> */
.L_x_204:
[----:B------:R-:W2:Y:S02]  /*1e30*/  LDL R0, [R1+0x144] ;  /* 0x0001440001007983 */ /* 0x000ea40000100800 */
[----:B--2---:R-:W-:-:S13]  /*1e40*/  ISETP.NE.AND P0, PT, R0, 0xc, PT ;  /* 0x0000000c0000780c */ /* 0x004fda0003f05270 */
[----:B------:R-:W-:Y:S05]  /*1e50*/  @!P0 BRA `(.L_x_206) ;  /* 0x0000000000288947 */ /* 0x000fea0003800000 */
[----:B------:R-:W-:-:S07]  /*1e60*/  IMAD.MOV.U32 R0, RZ, RZ, RZ ;  /* 0x000000ffff007224 */ /* 0x000fce00078e00ff */
.L_x_207:
        /* <DEDUP_REMOVED lines=9> */
.L_x_206:
[----:B------:R-:W2:Y:S02]  /*1f00*/  LDL R0, [R1+0x144] ;  /* 0x0001440001007983 */ /* 0x000ea40000100800 */
[----:B--2---:R-:W-:-:S13]  /*1f10*/  ISETP.NE.AND P0, PT, R0, 0xd, PT ;  /* 0x0000000d0000780c */ /* 0x004fda0003f05270 */
[----:B------:R-:W-:Y:S05]  /*1f20*/  @!P0 BRA `(.L_x_208) ;  /* 0x0000000000288947 */ /* 0x000fea0003800000 */
[----:B------:R-:W-:-:S07]  /*1f30*/  IMAD.MOV.U32 R0, RZ, RZ, RZ ;  /* 0x000000ffff007224 */ /* 0x000fce00078e00ff */
.L_x_209:
        /* <DEDUP_REMOVED lines=9> */
.L_x_208:
[----:B------:R-:W2:Y:S02]  /*1fd0*/  LDL R0, [R1+0x144] ;  /* 0x0001440001007983 */ /* 0x000ea40000100800 */
[----:B--2---:R-:W-:-:S13]  /*1fe0*/  ISETP.NE.AND P0, PT, R0, 0xe, PT ;  /* 0x0000000e0000780c */ /* 0x004fda0003f05270 */
[----:B------:R-:W-:Y:S05]  /*1ff0*/  @!P0 BRA `(.L_x_210) ;  /* 0x0000000000288947 */ /* 0x000fea0003800000 */
[----:B------:R-:W-:-:S07]  /*2000*/  IMAD.MOV.U32 R0, RZ, RZ, RZ ;  /* 0x000000ffff007224 */ /* 0x000fce00078e00ff */
.L_x_211:
        /* <DEDUP_REMOVED lines=9> */
.L_x_210:
[----:B------:R-:W2:Y:S02]  /*20a0*/  LDL R0, [R1+0x144] ;  /* 0x0001440001007983 */ /* 0x000ea40000100800 */
[----:B--2---:R-:W-:-:S13]  /*20b0*/  ISETP.NE.AND P0, PT, R0, 0xf, PT ;  /* 0x0000000f0000780c */ /* 0x004fda0003f05270 */
[----:B------:R-:W-:Y:S05]  /*20c0*/  @!P0 BRA `(.L_x_212) ;  /* 0x0000000000288947 */ /* 0x000fea0003800000 */
[----:B------:R-:W-:-:S07]  /*20d0*/  HFMA2 R0, -RZ, RZ, 0, 0 ;  /* 0x00000000ff007431 */ /* 0x000fce00000001ff */
.L_x_213:
        /* <DEDUP_REMOVED lines=9> */
.L_x_212:
[----:B------:R-:W2:Y:S02]  /*2170*/  LDL R0, [R1+0x144] ;  /* 0x0001440001007983 */ /* 0x000ea40000100800 */
[----:B--2---:R-:W-:-:S13]  /*2180*/  ISETP.NE.AND P0, PT, R0, 0x10, PT ;  /* 0x000000100000780c */ /* 0x004fda0003f05270 */
[----:B------:R-:W-:Y:S05]  /*2190*/  @!P0 BRA `(.L_x_214) ;  /* 0x0000000000288947 */ /* 0x000fea0003800000 */
[----:B------:R-:W-:-:S07]  /*21a0*/  IMAD.MOV.U32 R0, RZ, RZ, RZ ;  /* 0x000000ffff007224 */ /* 0x000fce00078e00ff */
.L_x_215:
        /* <DEDUP_REMOVED lines=9> */
.L_x_214:
[----:B------:R-:W2:Y:S02]  /*2240*/  LDL R0, [R1+0x144] ;  /* 0x0001440001007983 */ /* 0x000ea40000100800 */
[----:B--2---:R-:W-:-:S13]  /*2250*/  ISETP.NE.AND P0, PT, R0, 0x11, PT ;  /* 0x000000110000780c */ /* 0x004fda0003f05270 */
[----:B------:R-:W-:Y:S05]  /*2260*/  @!P0 BRA `(.L_x_216) ;  /* 0x0000000000288947 */ /* 0x000fea0003800000 */
[----:B------:R-:W-:-:S07]  /*2270*/  IMAD.MOV.U32 R0, RZ, RZ, RZ ;  /* 0x000000ffff007224 */ /* 0x000fce00078e00ff */
.L_x_217:
        /* <DEDUP_REMOVED lines=9> */
.L_x_216:
[----:B------:R-:W2:Y:S02]  /*2310*/  LDL R0, [R1+0x144] ;  /* 0x0001440001007983 */ /* 0x000ea40000100800 */
[----:B--2---:R-:W-:-:S13]  /*2320*/  ISETP.NE.AND P0, PT, R0, 0x12, PT ;  /* 0x000000120000780c */ /* 0x004fda0003f05270 */
[----:B------:R-:W-:Y:S05]  /*2330*/  @!P0 BRA `(.L_x_218) ;  /* 0x0000000000288947 */ /* 0x000fea0003800000 */
[----:B------:R-:W-:-:S07]  /*2340*/  IMAD.MOV.U32 R0, RZ, RZ, RZ ;  /* 0x000000ffff007224 */ /* 0x000fce00078e00ff */
.L_x_219:
        /* <DEDUP_REMOVED lines=9> */
.L_x_218:
[----:B------:R-:W2:Y:S02]  /*23e0*/  LDL R0, [R1+0x144] ;  /* 0x0001440001007983 */ /* 0x000ea40000100800 */
[----:B--2---:R-:W-:-:S13]  /*23f0*/  ISETP.NE.AND P0, PT, R0, 0x13, PT ;  /* 0x000000130000780c */ /* 0x004fda0003f05270 */
[----:B------:R-:W-:Y:S05]  /*2400*/  @!P0 BRA `(.L_x_220) ;  /* 0x0000000000288947 */ /* 0x000fea0003800000 */
[----:B------:R-:W-:-:S07]  /*2410*/  IMAD.MOV.U32 R0, RZ, RZ, RZ ;  /* 0x000000ffff007224 */ /* 0x000fce00078e00ff */
.L_x_221:
        /* <DEDUP_REMOVED lines=9> */
.L_x_220:
[----:B------:R-:W2:Y:S02]  /*24b0*/  LDL R0, [R1+0x144] ;  /* 0x0001440001007983 */ /* 0x000ea40000100800 */
[----:B--2---:R-:W-:-:S13]  /*24c0*/  ISETP.NE.AND P0, PT, R0, 0x14, PT ;  /* 0x000000140000780c */ /* 0x004fda0003f05270 */
[----:B------:R-:W-:Y:S05]  /*24d0*/  @!P0 BRA `(.L_x_222) ;  /* 0x0000000000288947 */ /* 0x000fea0003800000 */
[----:B------:R-:W-:-:S07]  /*24e0*/  IMAD.MOV.U32 R0, RZ, RZ, RZ ;  /* 0x000000ffff007224 */ /* 0x000fce00078e00ff */
.L_x_223:
        /* <DEDUP_REMOVED lines=9> */
.L_x_222:
[----:B------:R-:W2:Y:S02]  /*2580*/  LDL R0, [R1+0x144] ;  /* 0x0001440001007983 */ /* 0x000ea40000100800 */
[----:B--2---:R-:W-:-:S13]  /*2590*/  ISETP.NE.AND P0, PT, R0, 0x15, PT ;  /* 0x000000150000780c */ /* 0x004fda0003f05270 */
[----:B------:R-:W-:Y:S05]  /*25a0*/  @!P0 BRA `(.L_x_224) ;  /* 0x0000000000288947 */ /* 0x000fea0003800000 */
[----:B------:R-:W-:-:S07]  /*25b0*/  IMAD.MOV.U32 R0, RZ, RZ, RZ ;  /* 0x000000ffff007224 */ /* 0x000fce00078e00ff */
.L_x_225:
        /* <DEDUP_REMOVED lines=9> */
.L_x_224:
[----:B------:R-:W2:Y:S02]  /*2650*/  LDL R0, [R1+0x144] ;  /* 0x0001440001007983 */ /* 0x000ea40000100800 */
[----:B--2---:R-:W-:-:S13]  /*2660*/  ISETP.NE.AND P0, PT, R0, 0x16, PT ;  /* 0x000000160000780c */ /* 0x004fda0003f05270 */
[----:B------:R-:W-:Y:S05]  /*2670*/  @!P0 BRA `(.L_x_226) ;  /* 0x0000000000288947 */ /* 0x000fea0003800000 */
[----:B------:R-:W-:-:S07]  /*2680*/  IMAD.MOV.U32 R0, RZ, RZ, RZ ;  /* 0x000000ffff007224 */ /* 0x000fce00078e00ff */
.L_x_227:
        /* <DEDUP_REMOVED lines=9> */
.L_x_226:
[----:B------:R-:W2:Y:S02]  /*2720*/  LDL R0, [R1+0x144] ;  /* 0x0001440001007983 */ /* 0x000ea40000100800 */
[----:B--2---:R-:W-:-:S13]  /*2730*/  ISETP.NE.AND P0, PT, R0, 0x17, PT ;  /* 0x000000170000780c */ /* 0x004fda0003f05270 */
[----:B------:R-:W-:Y:S05]  /*2740*/  @!P0 BRA `(.L_x_228) ;  /* 0x0000000000288947 */ /* 0x000fea0003800000 */
[----:B------:R-:W-:-:S07]  /*2750*/  IMAD.MOV.U32 R0, RZ, RZ, RZ ;  /* 0x000000ffff007224 */ /* 0x000fce00078e00ff */
.L_x_229:
        /* <DEDUP_REMOVED lines=9> */
.L_x_228:
[----:B------:R-:W2:Y:S02]  /*27f0*/  LDL R0, [R1+0x144] ;  /* 0x0001440001007983 */ /* 0x000ea40000100800 */
[----:B--2---:R-:W-:-:S13]  /*2800*/  ISETP.NE.AND P0, PT, R0, 0x18, PT ;  /* 0x000000180000780c */ /* 0x004fda0003f05270 */
[----:B------:R-:W-:Y:S05]  /*2810*/  @!P0 BRA `(.L_x_230) ;  /* 0x0000000000288947 */ /* 0x000fea0003800000 */
[----:B------:R-:W-:-:S07]  /*2820*/  HFMA2 R0, -RZ, RZ, 0, 0 ;  /* 0x00000000ff007431 */ /* 0x000fce00000001ff */
.L_x_231:
        /* <DEDUP_REMOVED lines=9> */
.L_x_230:
[----:B------:R-:W2:Y:S02]  /*28c0*/  LDL R0, [R1+0x144] ;  /* 0x0001440001007983 */ /* 0x000ea40000100800 */
[----:B--2---:R-:W-:-:S13]  /*28d0*/  ISETP.NE.AND P0, PT, R0, 0x19, PT ;  /* 0x000000190000780c */ /* 0x004fda0003f05270 */
[----:B------:R-:W-:Y:S05]  /*28e0*/  @!P0 BRA `(.L_x_232) ;  /* 0x0000000000288947 */ /* 0x000fea0003800000 */
[----:B------:R-:W-:-:S07]  /*28f0*/  IMAD.MOV.U32 R0, RZ, RZ, RZ ;  /* 0x000000ffff007224 */ /* 0x000fce00078e00ff */
.L_x_233:
        /* <DEDUP_REMOVED lines=9> */
.L_x_232:
[----:B------:R-:W2:Y:S02]  /*2990*/  LDL R0, [R1+0x144] ;  /* 0x0001440001007983 */ /* 0x000ea40000100800 */
[----:B--2---:R-:W-:-:S13]  /*29a0*/  ISETP.NE.AND P0, PT, R0, 0x1a, PT ;  /* 0x0000001a0000780c */ /* 0x004fda0003f05270 */
[----:B------:R-:W-:Y:S05]  /*29b0*/  @!P0 BRA `(.L_x_234) ;  /* 0x0000000000288947 */ /* 0x000fea0003800000 */
[----:B------:R-:W-:-:S07]  /*29c0*/  IMAD.MOV.U32 R0, RZ, RZ, RZ ;  /* 0x000000ffff007224 */ /* 0x000fce00078e00ff */
.L_x_235:
        /* <DEDUP_REMOVED lines=9> */
.L_x_234:
[----:B------:R-:W2:Y:S02]  /*2a60*/  LDL R0, [R1+0x144] ;  /* 0x0001440001007983 */ /* 0x000ea40000100800 */
[----:B--2---:R-:W-:-:S13]  /*2a70*/  ISETP.NE.AND P0, PT, R0, 0x1b, PT ;  /* 0x0000001b0000780c */ /* 0x004fda0003f05270 */
[----:B------:R-:W-:Y:S05]  /*2a80*/  @!P0 BRA `(.L_x_236) ;  /* 0x0000000000288947 */ /* 0x000fea0003800000 */
[----:B------:R-:W-:-:S07]  /*2a90*/  IMAD.MOV.U32 R0, RZ, RZ, RZ ;  /* 0x000000ffff007224 */ /* 0x000fce00078e00ff */
.L_x_237:
        /* <DEDUP_REMOVED lines=9> */
.L_x_236:
[----:B------:R-:W2:Y:S02]  /*2b30*/  LDL R0, [R1+0x144] ;  /* 0x0001440001007983 */ /* 0x000ea40000100800 */
[----:B--2---:R-:W-:-:S13]  /*2b40*/  ISETP.NE.AND P0, PT, R0, 0x1c, PT ;  /* 0x0000001c0000780c */ /* 0x004fda0003f05270 */
[----:B------:R-:W-:Y:S05]  /*2b50*/  @!P0 BRA `(.L_x_238) ;  /* 0x0000000000288947 */ /* 0x000fea0003800000 */
[----:B------:R-:W-:-:S07]  /*2b60*/  IMAD.MOV.U32 R0, RZ, RZ, RZ ;  /* 0x000000ffff007224 */ /* 0x000fce00078e00ff */
.L_x_239:
        /* <DEDUP_REMOVED lines=9> */
.L_x_238:
[----:B------:R-:W2:Y:S02]  /*2c00*/  LDL R0, [R1+0x144] ;  /* 0x0001440001007983 */ /* 0x000ea40000100800 */
[----:B--2---:R-:W-:-:S13]  /*2c10*/  ISETP.NE.AND P0, PT, R0, 0x1d, PT ;  /* 0x0000001d0000780c */ /* 0x004fda0003f05270 */
[----:B------:R-:W-:Y:S05]  /*2c20*/  @!P0 BRA `(.L_x_240) ;  /* 0x0000000000288947 */ /* 0x000fea0003800000 */
[----:B------:R-:W-:-:S07]  /*2c30*/  IMAD.MOV.U32 R0, RZ, RZ, RZ ;  /* 0x000000ffff007224 */ /* 0x000fce00078e00ff */
.L_x_241:
        /* <DEDUP_REMOVED lines=9> */
.L_x_240:
[----:B------:R-:W2:Y:S02]  /*2cd0*/  LDL R0, [R1+0x144] ;  /* 0x0001440001007983 */ /* 0x000ea40000100800 */
[----:B--2---:R-:W-:-:S13]  /*2ce0*/  ISETP.NE.AND P0, PT, R0, 0x1e, PT ;  /* 0x0000001e0000780c */ /* 0x004fda0003f05270 */
[----:B------:R-:W-:Y:S05]  /*2cf0*/  @!P0 BRA `(.L_x_242) ;  /* 0x0000000000288947 */ /* 0x000fea0003800000 */
[----:B------:R-:W-:-:S07]  /*2d00*/  IMAD.MOV.U32 R0, RZ, RZ, RZ ;  /* 0x000000ffff007224 */ /* 0x000fce00078e00ff */
.L_x_243:
        /* <DEDUP_REMOVED lines=9> */
.L_x_242:
[----:B------:R-:W2:Y:S02]  /*2da0*/  LDL R0, [R1+0x144] ;  /* 0x0001440001007983 */ /* 0x000ea40000100800 */
[----:B--2---:R-:W-:-:S13]  /*2db0*/  ISETP.NE.AND P0, PT, R0, 0x1f, PT ;  /* 0x0000001f0000780c */ /* 0x004fda0003f05270 */
[----:B------:R-:W-:Y:S05]  /*2dc0*/  @!P0 BRA `(.L_x_244) ;  /* 0x0000000000288947 */ /* 0x000fea0003800000 */
[----:B------:R-:W-:-:S07]  /*2dd0*/  IMAD.MOV.U32 R0, RZ, RZ, RZ ;  /* 0x000000ffff007224 */ /* 0x000fce00078e00ff */
.L_x_245:
        /* <DEDUP_REMOVED lines=9> */
.L_x_244:
[----:B------:R-:W2:Y:S02]  /*2e70*/  LDL R0, [R1+0x144] ;  /* 0x0001440001007983 */ /* 0x000ea40000100800 */
[----:B--2---:R-:W-:-:S13]  /*2e80*/  ISETP.NE.AND P0, PT, R0, 0x20, PT ;  /* 0x000000200000780c */ /* 0x004fda0003f05270 */
[----:B------:R-:W-:Y:S05]  /*2e90*/  @!P0 BRA `(.L_x_246) ;  /* 0x0000000000288947 */ /* 0x000fea0003800000 */
[----:B------:R-:W-:-:S07]  /*2ea0*/  IMAD.MOV.U32 R0, RZ, RZ, RZ ;  /* 0x000000ffff007224 */ /* 0x000fce00078e00ff */
.L_x_247:
        /* <DEDUP_REMOVED lines=9> */
.L_x_246:
[----:B------:R-:W2:Y:S02]  /*2f40*/  LDL R0, [R1+0x144] ;  /* 0x0001440001007983 */ /* 0x000ea40000100800 */
[----:B--2---:R-:W-:-:S13]  /*2f50*/  ISETP.NE.AND P0, PT, R0, 0x21, PT ;  /* 0x000000210000780c */ /* 0x004fda0003f05270 */
[----:B------:R-:W-:Y:S05]  /*2f60*/  @!P0 BRA `(.L_x_248) ;  /* 0x0000000000288947 */ /* 0x000fea0003800000 */
[----:B------:R-:W-:-:S07]  /*2f70*/  HFMA2 R0, -RZ, RZ, 0, 0 ;  /* 0x00000000ff007431 */ /* 0x000fce00000001ff */
.L_x_249:
        /* <DEDUP_REMOVED lines=9> */
.L_x_248:
[----:B------:R-:W2:Y:S02]  /*3010*/  LDL R0, [R1+0x144] ;  /* 0x0001440001007983 */ /* 0x000ea40000100800 */
[----:B--2---:R-:W-:-:S13]  /*3020*/  ISETP.NE.AND P0, PT, R0, 0x22, PT ;  /* 0x000000220000780c */ /* 0x004fda0003f05270 */
[----:B------:R-:W-:Y:S05]  /*3030*/  @!P0 BRA `(.L_x_250) ;  /* 0x0000000000288947 */ /* 0x000fea0003800000 */
[----:B------:R-:W-:-:S07]  /*3040*/  IMAD.MOV.U32 R0, RZ, RZ, RZ ;  /* 0x000000ffff007224 */ /* 0x000fce00078e00ff */
.L_x_251:
        /* <DEDUP_REMOVED lines=9> */
.L_x_250:
[----:B------:R-:W2:Y:S02]  /*30e0*/  LDL R0, [R1+0x144] ;  /* 0x0001440001007983 */ /* 0x000ea40000100800 */
[----:B--2---:R-:W-:-:S13]  /*30f0*/  ISETP.NE.AND P0, PT, R0, 0x23, PT ;  /* 0x000000230000780c */ /* 0x004fda0003f05270 */
[----:B------:R-:W-:Y:S05]  /*3100*/  @!P0 BRA `(.L_x_252) ;  /* 0x0000000000288947 */ /* 0x000fea0003800000 */
[----:B------:R-:W-:-:S07]  /*3110*/  IMAD.MOV.U32 R0, RZ, RZ, RZ ;  /* 0x000000ffff007224 */ /* 0x000fce00078e00ff */
.L_x_253:
        /* <DEDUP_REMOVED lines=9> */
.L_x_252:
[----:B------:R-:W2:Y:S02]  /*31b0*/  LDL R0, [R1+0x144] ;  /* 0x0001440001007983 */ /* 0x000ea40000100800 */
[----:B--2---:R-:W-:-:S13]  /*31c0*/  ISETP.NE.AND P0, PT, R0, 0x24, PT ;  /* 0x000000240000780c */ /* 0x004fda0003f05270 */
[----:B------:R-:W-:Y:S05]  /*31d0*/  @!P0 BRA `(.L_x_254) ;  /* 0x0000000000288947 */ /* 0x000fea0003800000 */
[----:B------:R-:W-:-:S07]  /*31e0*/  IMAD.MOV.U32 R0, RZ, RZ, RZ ;  /* 0x000000ffff007224 */ /* 0x000fce00078e00ff */
.L_x_255:
        /* <DEDUP_REMOVED lines=9> */
.L_x_254:
[----:B------:R-:W-:-:S07]  /*3280*/  IMAD.MOV.U32 R0, RZ, RZ, RZ ;  /* 0x000000ffff007224 */ /* 0x000fce00078e00ff */
.L_x_256:
[----:B------:R-:W-:-:S06]  /*3290*/  IMAD R40, R0, 0x4, R77 ;  /* 0x0000000400287824 */ /* 0x000fcc00078e024d */
[----:B------:R-:W2:Y:S01]  /*32a0*/  LDL R40, [R40+0x4] ;  /* 0x0000040028287983 */ /* 0x000ea20000100800 */
[----:B------:R-:W-:Y:S02]  /*32b0*/  MOV R38, R39 ;  /* 0x0000002700267202 */ /* 0x000fe40000000f00 */
[----:B--2---:R-:W-:-:S13]  /*32c0*/  ISETP.NE.AND P0, PT, R40, 0x25, PT ;  /* 0x000000252800780c */ /* 0x004fda0003f05270 */
[----:B------:R-:W-:Y:S05]  /*32d0*/  @!P0 BRA `(.L_x_182) ;  /* 0x0000000000148947 */ /* 0x000fea0003800000 */
[----:B------:R-:W0:Y:S01]  /*32e0*/  LDCU UR8, c[0x0][0x390] ;  /* 0x00007200ff0877ac */ /* 0x000e220008000800 */
[----:B------:R-:W-:-:S05]  /*32f0*/  VIADD R0, R0, 0x1 ;  /* 0x0000000100007836 */ /* 0x000fca0000000000 */
[----:B0-----:R-:W-:-:S13]  /*3300*/  ISETP.NE.AND P0, PT, R0, UR8, PT ;  /* 0x0000000800007c0c */ /* 0x001fda000bf05270 */
[----:B------:R-:W-:Y:S05]  /*3310*/  @P0 BRA `(.L_x_256) ;  /* 0xfffffffc00dc0947 */ /* 0x000fea000383ffff */
[----:B------:R-:W-:-:S07]  /*3320*/  IMAD.MOV.U32 R38, RZ, RZ, 0x25 ;  /* 0x00000025ff267424 */ /* 0x000fce00078e00ff */
.L_x_182:
[----:B------:R-:W-:Y:S05]  /*3330*/  BSYNC.RECONVERGENT B0 ;  /* 0x0000000000007941 */ /* 0x000fea0003800200 */
.L_x_180:
[----:B------:R-:W-:Y:S01]  /*3340*/  ISETP.NE.AND P0, PT, R79, R75, PT ;  /* 0x0000004b4f00720c */ /* 0x000fe20003f05270 */
[----:B------:R-:W-:Y:S01]  /*3350*/  BSSY.RECONVERGENT B0, `(.L_x_257) ;  /* 0x0000070000007945 */ /* 0x000fe20003800200 */
[----:B------:R-:W-:-:S11]  /*3360*/  IMAD.MOV.U32 R0, RZ, RZ, 0x1 ;  /* 0x00000001ff007424 */ /* 0x000fd600078e00ff */
        /* <DEDUP_REMOVED lines=17> */
[----:B------:R-:W-:-:S12]  /*3480*/  HFMA2 R0, -RZ, RZ, 0, 4.17232513427734375e-07 ;  /* 0x00000007ff007431 */ /* 0x000fd800000001ff */
        /* <DEDUP_REMOVED lines=53> */
[----:B------:R-:W-:-:S12]  /*37e0*/  HFMA2 R0, -RZ, RZ, 0, 1.490116119384765625e-06 ;  /* 0x00000019ff007431 */ /* 0x000fd800000001ff */
        /* <DEDUP_REMOVED lines=38> */
.L_x_258:
[----:B------:R-:W-:Y:S05]  /*3a50*/  BSYNC.RECONVERGENT B0 ;  /* 0x0000000000007941 */ /* 0x000fea0003800200 */
.L_x_257:
[----:B------:R-:W-:Y:S01]  /*3a60*/  IMAD.U32 R0, R0, 0x4, R1 ;  /* 0x0000000400007824 */ /* 0x000fe200078e0001 */
[----:B------:R-:W0:Y:S01]  /*3a70*/  LDCU UR7, c[0x0][0x390] ;  /* 0x00007200ff0777ac */ /* 0x000e220008000800 */
[----:B------:R-:W1:Y:S04]  /*3a80*/  LDCU UR8, c[0x0][0x390] ;  /* 0x00007200ff0877ac */ /* 0x000e680008000800 */
[----:B------:R-:W2:Y:S01]  /*3a90*/  LDL R0, [R0+0xa4] ;  /* 0x0000a40000007983 */ /* 0x000ea20000100800 */
[----:B------:R-:W-:Y:S01]  /*3aa0*/  BSSY.RECONVERGENT B0, `(.L_x_259) ;  /* 0x00001f4000007945 */ /* 0x000fe20003800200 */
[----:B------:R-:W3:Y:S01]  /*3ab0*/  LDCU UR9, c[0x0][0x390] ;  /* 0x00007200ff0977ac */ /* 0x000ee20008000800 */
[----:B--2---:R-:W-:-:S13]  /*3ac0*/  ISETP.NE.AND P0, PT, R0, RZ, PT ;  /* 0x000000ff0000720c */ /* 0x004fda0003f05270 */
[----:B01-3--:R-:W-:Y:S05]  /*3ad0*/  @!P0 BRA `(.L_x_260) ;  /* 0x0000000000408947 */ /* 0x00bfea0003800000 */
[----:B------:R-:W0:Y:S01]  /*3ae0*/  LDCU UR6, c[0x0][0x390] ;  /* 0x00007200ff0677ac */ /* 0x000e220008000800 */
[----:B------:R-:W-:Y:S01]  /*3af0*/  IMAD.MOV.U32 R3, RZ, RZ, R0 ;  /* 0x000000ffff037224 */ /* 0x000fe200078e0000 */
[----:B0-----:R-:W-:-:S09]  /*3b00*/  UISETP.GE.AND UP0, UPT, UR6, 0x1, UPT ;  /* 0x000000010600788c */ /* 0x001fd2000bf06270 */
[----:B------:R-:W-:Y:S05]  /*3b10*/  BRA.U !UP0, `(.L_x_261) ;  /* 0x0000001d08b07547 */ /* 0x000fea000b800000 */
[----:B------:R-:W2:Y:S02]  /*3b20*/  LDL R3, [R1+0x144] ;  /* 0x0001440001037983 */ /* 0x000ea40000100800 */
[----:B--2---:R-:W-:-:S13]  /*3b30*/  ISETP.NE.AND P0, PT, R3, R0, PT ;  /* 0x000000000300720c */ /* 0x004fda0003f05270 */
[----:B------:R-:W-:Y:S05]  /*3b40*/  @!P0 BRA `(.L_x_260) ;  /* 0x0000000000248947 */ /* 0x000fea0003800000 */
[----:B------:R-:W-:-:S07]  /*3b50*/  IMAD.MOV.U32 R2, RZ, RZ, RZ ;  /* 0x000000ffff027224 */ /* 0x000fce00078e00ff */
.L_x_262:
[----:B------:R-:W-:Y:S02]  /*3b60*/  VIADD R2, R2, 0x1 ;  /* 0x0000000102027836 */ /* 0x000fe40000000000 */
[----:B------:R-:W-:-:S03]  /*3b70*/  IMAD.MOV.U32 R3, RZ, RZ, R0 ;  /* 0x000000ffff037224 */ /* 0x000fc600078e0000 */
[----:B------:R-:W-:-:S13]  /*3b80*/  ISETP.NE.AND P0, PT, R2, UR7, PT ;  /* 0x0000000702007c0c */ /* 0x000fda000bf05270 */
[----:B------:R-:W-:Y:S05]  /*3b90*/  @!P0 BRA `(.L_x_261) ;  /* 0x0000001c00908947 */ /* 0x000fea0003800000 */
[----:B------:R-:W-:-:S06]  /*3ba0*/  LEA R3, R2, R77, 0x2 ;  /* 0x0000004d02037211 */ /* 0x000fcc00078e10ff */
[----:B------:R-:W2:Y:S02]  /*3bb0*/  LDL R3, [R3+0x4] ;  /* 0x0000040003037983 */ /* 0x000ea40000100800 */
[----:B--2---:R-:W-:-:S13]  /*3bc0*/  ISETP.NE.AND P0, PT, R3, R0, PT ;  /* 0x000000000300720c */ /* 0x004fda0003f05270 */
[----:B------:R-:W-:Y:S05]  /*3bd0*/  @P0 BRA `(.L_x_262) ;  /* 0xfffffffc00e00947 */ /* 0x000fea000383ffff */
.L_x_260:
[----:B------:R-:W0:Y:S01]  /*3be0*/  LDCU UR6, c[0x0][0x390] ;  /* 0x00007200ff0677ac */ /* 0x000e220008000800 */
[----:B------:R-:W-:Y:S01]  /*3bf0*/  IMAD.MOV.U32 R3, RZ, RZ, 0x1 ;  /* 0x00000001ff037424 */ /* 0x000fe200078e00ff */
[----:B0-----:R-:W-:-:S09]  /*3c00*/  UISETP.GE.AND UP0, UPT, UR6, 0x1, UPT ;  /* 0x000000010600788c */ /* 0x001fd2000bf06270 */
[----:B------:R-:W-:Y:S05]  /*3c10*/  BRA.U !UP0, `(.L_x_261) ;  /* 0x0000001d08707547 */ /* 0x000fea000b800000 */
[----:B------:R-:W2:Y:S02]  /*3c20*/  LDL R2, [R1+0x144] ;  /* 0x0001440001027983 */ /* 0x000ea40000100800 */
[----:B--2---:R-:W-:-:S13]  /*3c30*/  ISETP.NE.AND P0, PT, R2, 0x1, PT ;  /* 0x000000010200780c */ /* 0x004fda0003f05270 */
[----:B------:R-:W-:Y:S05]  /*3c40*/  @!P0 BRA `(.L_x_263) ;  /* 0x0000000000208947 */ /* 0x000fea0003800000 */
[----:B------:R-:W-:-:S07]  /*3c50*/  IMAD.MOV.U32 R2, RZ, RZ, RZ ;  /* 0x000000ffff027224 */ /* 0x000fce00078e00ff */
.L_x_264:
[----:B------:R-:W-:-:S05]  /*3c60*/  VIADD R2, R2, 0x1 ;  /* 0x0000000102027836 */ /* 0x000fca0000000000 */
[----:B------:R-:W-:-:S13]  /*3c70*/  ISETP.NE.AND P0, PT, R2, UR8, PT ;  /* 0x0000000802007c0c */ /* 0x000fda000bf05270 */
[----:B------:R-:W-:Y:S05]  /*3c80*/  @!P0 BRA `(.L_x_261) ;  /* 0x0000001c00548947 */ /* 0x000fea0003800000 */
[----:B------:R-:W-:-:S06]  /*3c90*/  IMAD R4, R2, 0x4, R77 ;  /* 0x0000000402047824 */ /* 0x000fcc00078e024d */
[----:B------:R-:W2:Y:S02]  /*3ca0*/  LDL R4, [R4+0x4] ;  /* 0x0000040004047983 */ /* 0x000ea40000100800 */
[----:B--2---:R-:W-:-:S13]  /*3cb0*/  ISETP.NE.AND P0, PT, R4, 0x1, PT ;  /* 0x000000010400780c */ /* 0x004fda0003f05270 */
[----:B------:R-:W-:Y:S05]  /*3cc0*/  @P0 BRA `(.L_x_264) ;  /* 0xfffffffc00e40947 */ /* 0x000fea000383ffff */
.L_x_263:
[----:B------:R-:W2:Y:S02]  /*3cd0*/  LDL R2, [R1+0x144] ;  /* 0x0001440001027983 */ /* 0x000ea40000100800 */
[----:B--2---:R-:W-:-:S13]  /*3ce0*/  ISETP.NE.AND P0, PT, R2, 0x2, PT ;  /* 0x000000020200780c */ /* 0x004fda0003f05270 */
[----:B------:R-:W-:Y:S05]  /*3cf0*/  @!P0 BRA `(.L_x_265) ;  /* 0x0000000000248947 */ /* 0x000fea0003800000 */
[----:B------:R-:W-:-:S07]  /*3d00*/  IMAD.MOV.U32 R2, RZ, RZ, RZ ;  /* 0x000000ffff027224 */ /* 0x000fce00078e00ff */
.L_x_266:
        /* <DEDUP_REMOVED lines=8> */
.L_x_265:
[----:B------:R-:W2:Y:S02]  /*3d90*/  LDL R2, [R1+0x144] ;  /* 0x0001440001027983 */ /* 0x000ea40000100800 */
[----:B--2---:R-:W-:-:S13]  /*3da0*/  ISETP.NE.AND P0, PT, R2, 0x3, PT ;  /* 0x000000030200780c */ /* 0x004fda0003f05270 */
[----:B------:R-:W-:Y:S05]  /*3db0*/  @!P0 BRA `(.L_x_267) ;  /* 0x0000000000288947 */ /* 0x000fea0003800000 */
[----:B------:R-:W-:-:S07]  /*3dc0*/  HFMA2 R2, -RZ, RZ, 0, 0 ;  /* 0x00000000ff027431 */ /* 0x000fce00000001ff */
.L_x_268:
        /* <DEDUP_REMOVED lines=9> */
.L_x_267:
[----:B------:R-:W2:Y:S02]  /*3e60*/  LDL R2, [R1+0x144] ;  /* 0x0001440001027983 */ /* 0x000ea40000100800 */
[----:B--2---:R-:W-:-:S13]  /*3e70*/  ISETP.NE.AND P0, PT, R2, 0x4, PT ;  /* 0x000000040200780c */ /* 0x004fda0003f05270 */
[----:B------:R-:W-:Y:S05]  /*3e80*/  @!P0 BRA `(.L_x_269) ;  /* 0x0000000000288947 */ /* 0x000fea0003800000 */
[----:B------:R-:W-:-:S07]  /*3e90*/  IMAD.MOV.U32 R2, RZ, RZ, RZ ;  /* 0x000000ffff027224 */ /* 0x000fce00078e00ff */
.L_x_270:
        /* <DEDUP_REMOVED lines=9> */
.L_x_269:
[----:B------:R-:W2:Y:S02]  /*3f30*/  LDL R2, [R1+0x144] ;  /* 0x0001440001027983 */ /* 0x000ea40000100800 */
[----:B--2---:R-:W-:-:S13]  /*3f40*/  ISETP.NE.AND P0, PT, R2, 0x5, PT ;  /* 0x000000050200780c */ /* 0x004fda0003f05270 */
[----:B------:R-:W-:Y:S05]  /*3f50*/  @!P0 BRA `(.L_x_271) ;  /* 0x0000000000288947 */ /* 0x000fea0003800000 */
[----:B------:R-:W-:-:S07]  /*3f60*/  IMAD.MOV.U32 R2, RZ, RZ, RZ ;  /* 0x000000ffff027224 */ /* 0x000fce00078e00ff */
.L_x_272:
        /* <DEDUP_REMOVED lines=9> */
.L_x_271:
[----:B------:R-:W2:Y:S02]  /*4000*/  LDL R2, [R1+0x144] ;  /* 0x0001440001027983 */ /* 0x000ea40000100800 */
[----:B--2---:R-:W-:-:S13]  /*4010*/  ISETP.NE.AND P0, PT, R2, 0x6, PT ;  /* 0x000000060200780c */ /* 0x004fda0003f05270 */
[----:B------:R-:W-:Y:S05]  /*4020*/  @!P0 BRA `(.L_x_273) ;  /* 0x0000000000288947 */ /* 0x000fea0003800000 */
[----:B------:R-:W-:-:S07]  /*4030*/  IMAD.MOV.U32 R2, RZ, RZ, RZ ;  /* 0x000000ffff027224 */ /* 0x000fce00078e00ff */
.L_x_274:
        /* <DEDUP_REMOVED lines=9> */
.L_x_273:
[----:B------:R-:W2:Y:S02]  /*40d0*/  LDL R2, [R1+0x144] ;  /* 0x0001440001027983 */ /* 0x000ea40000100800 */
[----:B--2---:R-:W-:-:S13]  /*40e0*/  ISETP.NE.AND P0, PT, R2, 0x7, PT ;  /* 0x000000070200780c */ /* 0x004fda0003f05270 */
[----:B------:R-:W-:Y:S05]  /*40f0*/  @!P0 BRA `(.L_x_275) ;  /* 0x0000000000288947 */ /* 0x000fea0003800000 */
[----:B------:R-:W-:-:S07]  /*4100*/  IMAD.MOV.U32 R2, RZ, RZ, RZ ;  /* 0x000000ffff027224 */ /* 0x000fce00078e00ff */
.L_x_276:
        /* <DEDUP_REMOVED lines=9> */
.L_x_275:
[----:B------:R-:W2:Y:S02]  /*41a0*/  LDL R2, [R1+0x144] ;  /* 0x0001440001027983 */ /* 0x000ea40000100800 */
[----:B--2---:R-:W-:-:S13]  /*41b0*/  ISETP.NE.AND P0, PT, R2, 0x8, PT ;  /* 0x000000080200780c */ /* 0x004fda0003f05270 */
[----:B------:R-:W-:Y:S05]  /*41c0*/  @!P0 BRA `(.L_x_277) ;  /* 0x0000000000288947 */ /* 0x000fea0003800000 */
[----:B------:R-:W-:-:S07]  /*41d0*/  IMAD.MOV.U32 R2, RZ, RZ, RZ ;  /* 0x000000ffff027224 */ /* 0x000fce00078e00ff */
.L_x_278:
        /* <DEDUP_REMOVED lines=9> */
.L_x_277:
[----:B------:R-:W2:Y:S02]  /*4270*/  LDL R2, [R1+0x144] ;  /* 0x0001440001027983 */ /* 0x000ea40000100800 */
[----:B--2---:R-:W-:-:S13]  /*4280*/  ISETP.NE.AND P0, PT, R2, 0x9, PT ;  /* 0x000000090200780c */ /* 0x004fda0003f05270 */
[----:B------:R-:W-:Y:S05]  /*4290*/  @!P0 BRA `(.L_x_279) ;  /* 0x0000000000288947 */ /* 0x000fea0003800000 */
[----:B------:R-:W-:-:S07]  /*42a0*/  IMAD.MOV.U32 R2, RZ, RZ, RZ ;  /* 0x000000ffff027224 */ /* 0x000fce00078e00ff */
.L_x_280:
        /* <DEDUP_REMOVED lines=9> */
.L_x_279:
[----:B------:R-:W2:Y:S02]  /*4340*/  LDL R2, [R1+0x144] ;  /* 0x0001440001027983 */ /* 0x000ea40000100800 */
[----:B--2---:R-:W-:-:S13]  /*4350*/  ISETP.NE.AND P0, PT, R2, 0xa, PT ;  /* 0x0000000a0200780c */ /* 0x004fda0003f05270 */
[----:B------:R-:W-:Y:S05]  /*4360*/  @!P0 BRA `(.L_x_281) ;  /* 0x0000000000288947 */ /* 0x000fea0003800000 */
[----:B------:R-:W-:-:S07]  /*4370*/  IMAD.MOV.U32 R2, RZ, RZ, RZ ;  /* 0x000000ffff027224 */ /* 0x000fce00078e00ff */
.L_x_282:
        /* <DEDUP_REMOVED lines=9> */
.L_x_281:
[----:B------:R-:W2:Y:S02]  /*4410*/  LDL R2, [R1+0x144] ;  /* 0x0001440001027983 */ /* 0x000ea40000100800 */
[----:B--2---:R-:W-:-:S13]  /*4420*/  ISETP.NE.AND P0, PT, R2, 0xb, PT ;  /* 0x0000000b0200780c */ /* 0x004fda0003f05270 */
[----:B------:R-:W-:Y:S05]  /*4430*/  @!P0 BRA `(.L_x_283) ;  /* 0x0000000000288947 */ /* 0x000fea0003800000 */
[----:B------:R-:W-:-:S07]  /*4440*/  IMAD.MOV.U32 R2, RZ, RZ, RZ ;  /* 0x000000ffff027224 */ /* 0x000fce00078e00ff */
.L_x_284:
        /* <DEDUP_REMOVED lines=9> */
.L_x_283:
[----:B------:R-:W2:Y:S02]  /*44e0*/  LDL R2, [R1+0x144] ;  /* 0x0001440001027983 */ /* 0x000ea40000100800 */
[----:B--2---:R-:W-:-:S13]  /*44f0*/  ISETP.NE.AND P0, PT, R2, 0xc, PT ;  /* 0x0000000c0200780c */ /* 0x004fda0003f05270 */
[----:B------:R-:W-:Y:S05]  /*4500*/  @!P0 BRA `(.L_x_285) ;  /* 0x0000000000288947 */ /* 0x000fea0003800000 */
[----:B------:R-:W-:-:S07]  /*4510*/  IMAD.MOV.U32 R2, RZ, RZ, RZ ;  /* 0x000000ffff027224 */ /* 0x000fce00078e00ff */
.L_x_286:
        /* <DEDUP_REMOVED lines=9> */
.L_x_285:
[----:B------:R-:W2:Y:S02]  /*45b0*/  LDL R2, [R1+0x144] ;  /* 0x0001440001027983 */ /* 0x000ea40000100800 */
[----:B--2---:R-:W-:-:S13]  /*45c0*/  ISETP.NE.AND P0, PT, R2, 0xd, PT ;  /* 0x0000000d0200780c */ /* 0x004fda0003f05270 */
[----:B------:R-:W-:Y:S05]  /*45d0*/  @!P0 BRA `(.L_x_287) ;  /* 0x0000000000288947 */ /* 0x000fea0003800000 */
[----:B------:R-:W-:-:S07]  /*45e0*/  IMAD.MOV.U32 R2, RZ, RZ, RZ ;  /* 0x000000ffff027224 */ /* 0x000fce00078e00ff */
.L_x_288:
        /* <DEDUP_REMOVED lines=9> */
.L_x_287:
[----:B------:R-:W2:Y:S02]  /*4680*/  LDL R2, [R1+0x144] ;  /* 0x0001440001027983 */ /* 0x000ea40000100800 */
[----:B--2---:R-:W-:-:S13]  /*4690*/  ISETP.NE.AND P0, PT, R2, 0xe, PT ;  /* 0x0000000e0200780c */ /* 0x004fda0003f05270 */
[----:B------:R-:W-:Y:S05]  /*46a0*/  @!P0 BRA `(.L_x_289) ;  /* 0x0000000000288947 */ /* 0x000fea0003800000 */
[----:B------:R-:W-:-:S07]  /*46b0*/  IMAD.MOV.U32 R2, RZ, RZ, RZ ;  /* 0x000000ffff027224 */ /* 0x000fce00078e00ff */
.L_x_290:
        /* <DEDUP_REMOVED lines=9> */
.L_x_289:
[----:B------:R-:W2:Y:S02]  /*4750*/  LDL R2, [R1+0x144] ;  /* 0x0001440001027983 */ /* 0x000ea40000100800 */
[----:B--2---:R-:W-:-:S13]  /*4760*/  ISETP.NE.AND P0, PT, R2, 0xf, PT ;  /* 0x0000000f0200780c */ /* 0x004fda0003f05270 */
[----:B------:R-:W-:Y:S05]  /*4770*/  @!P0 BRA `(.L_x_291) ;  /* 0x0000000000288947 */ /* 0x000fea0003800000 */
[----:B------:R-:W-:-:S07]  /*4780*/  IMAD.MOV.U32 R2, RZ, RZ, RZ ;  /* 0x000000ffff027224 */ /* 0x000fce00078e00ff */
.L_x_292:
        /* <DEDUP_REMOVED lines=9> */
.L_x_291:
[----:B------:R-:W2:Y:S02]  /*4820*/  LDL R2, [R1+0x144] ;  /* 0x0001440001027983 */ /* 0x000ea40000100800 */
[----:B--2---:R-:W-:-:S13]  /*4830*/  ISETP.NE.AND P0, PT, R2, 0x10, PT ;  /* 0x000000100200780c */ /* 0x004fda0003f05270 */
[----:B------:R-:W-:Y:S05]  /*4840*/  @!P0 BRA `(.L_x_293) ;  /* 0x0000000000288947 */ /* 0x000fea0003800000 */
[----:B------:R-:W-:-:S07]  /*4850*/  IMAD.MOV.U32 R2, RZ, RZ, RZ ;  /* 0x000000ffff027224 */ /* 0x000fce00078e00ff */
.L_x_294:
        /* <DEDUP_REMOVED lines=9> */
.L_x_293:
[----:B------:R-:W2:Y:S02]  /*48f0*/  LDL R2, [R1+0x144] ;  /* 0x0001440001027983 */ /* 0x000ea40000100800 */
[----:B--2---:R-:W-:-:S13]  /*4900*/  ISETP.NE.AND P0, PT, R2, 0x11, PT ;  /* 0x000000110200780c */ /* 0x004fda0003f05270 */
[----:B------:R-:W-:Y:S05]  /*4910*/  @!P0 BRA `(.L_x_295) ;  /* 0x0000000000288947 */ /* 0x000fea0003800000 */
[----:B------:R-:W-:-:S07]  /*4920*/  IMAD.MOV.U32 R2, RZ, RZ, RZ ;  /* 0x000000ffff027224 */ /* 0x000fce00078e00ff */
.L_x_296:
        /* <DEDUP_REMOVED lines=9> */
.L_x_295:
[----:B------:R-:W2:Y:S02]  /*49c0*/  LDL R2, [R1+0x144] ;  /* 0x0001440001027983 */ /* 0x000ea40000100800 */
[----:B--2---:R-:W-:-:S13]  /*49d0*/  ISETP.NE.AND P0, PT, R2, 0x12, PT ;  /* 0x000000120200780c */ /* 0x004fda0003f05270 */
[----:B------:R-:W-:Y:S05]  /*49e0*/  @!P0 BRA `(.L_x_297) ;  /* 0x0000000000288947 */ /* 0x000fea0003800000 */
[----:B------:R-:W-:-:S07]  /*49f0*/  IMAD.MOV.U32 R2, RZ, RZ, RZ ;  /* 0x000000ffff027224 */ /* 0x000fce00078e00ff */
.L_x_298:
        /* <DEDUP_REMOVED lines=9> */
.L_x_297:
[----:B------:R-:W2:Y:S02]  /*4a90*/  LDL R2, [R1+0x144] ;  /* 0x0001440001027983 */ /* 0x000ea40000100800 */
[----:B--2---:R-:W-:-:S13]  /*4aa0*/  ISETP.NE.AND P0, PT, R2, 0x13, PT ;  /* 0x000000130200780c */ /* 0x004fda0003f05270 */
[----:B------:R-:W-:Y:S05]  /*4ab0*/  @!P0 BRA `(.L_x_299) ;  /* 0x0000000000288947 */ /* 0x000fea0003800000 */
[----:B------:R-:W-:-:S07]  /*4ac0*/  IMAD.MOV.U32 R2, RZ, RZ, RZ ;  /* 0x000000ffff027224 */ /* 0x000fce00078e00ff */
.L_x_300:
        /* <DEDUP_REMOVED lines=9> */
.L_x_299:
[----:B------:R-:W2:Y:S02]  /*4b60*/  LDL R2, [R1+0x144] ;  /* 0x0001440001027983 */ /* 0x000ea40000100800 */
[----:B--2---:R-:W-:-:S13]  /*4b70*/  ISETP.NE.AND P0, PT, R2, 0x14, PT ;  /* 0x000000140200780c */ /* 0x004fda0003f05270 */
[----:B------:R-:W-:Y:S05]  /*4b80*/  @!P0 BRA `(.L_x_301) ;  /* 0x0000000000288947 */ /* 0x000fea0003800000 */
[----:B------:R-:W-:-:S07]  /*4b90*/  IMAD.MOV.U32 R2, RZ, RZ, RZ ;  /* 0x000000ffff027224 */ /* 0x000fce00078e00ff */
.L_x_302:
        /* <DEDUP_REMOVED lines=9> */
.L_x_301:
[----:B------:R-:W2:Y:S02]  /*4c30*/  LDL R2, [R1+0x144] ;  /* 0x0001440001027983 */ /* 0x000ea40000100800 */
[----:B--2---:R-:W-:-:S13]  /*4c40*/  ISETP.NE.AND P0, PT, R2, 0x15, PT ;  /* 0x000000150200780c */ /* 0x004fda0003f05270 */
[----:B------:R-:W-:Y:S05]  /*4c50*/  @!P0 BRA `(.L_x_303) ;  /* 0x0000000000288947 */ /* 0x000fea0003800000 */
[----:B------:R-:W-:-:S07]  /*4c60*/  IMAD.MOV.U32 R2, RZ, RZ, RZ ;  /* 0x000000ffff027224 */ /* 0x000fce00078e00ff */
.L_x_304:
        /* <DEDUP_REMOVED lines=9> */
.L_x_303:
[----:B------:R-:W2:Y:S02]  /*4d00*/  LDL R2, [R1+0x144] ;  /* 0x0001440001027983 */ /* 0x000ea40000100800 */
[----:B--2---:R-:W-:-:S13]  /*4d10*/  ISETP.NE.AND P0, PT, R2, 0x16, PT ;  /* 0x000000160200780c */ /* 0x004fda0003f05270 */
[----:B------:R-:W-:Y:S05]  /*4d20*/  @!P0 BRA `(.L_x_305) ;  /* 0x0000000000288947 */ /* 0x000fea0003800000 */
[----:B------:R-:W-:-:S07]  /*4d30*/  IMAD.MOV.U32 R2, RZ, RZ, RZ ;  /* 0x000000ffff027224 */ /* 0x000fce00078e00ff */
.L_x_306:
        /* <DEDUP_REMOVED lines=9> */
.L_x_305:
[----:B------:R-:W2:Y:S02]  /*4dd0*/  LDL R2, [R1+0x144] ;  /* 0x0001440001027983 */ /* 0x000ea40000100800 */
[----:B--2---:R-:W-:-:S13]  /*4de0*/  ISETP.NE.AND P0, PT, R2, 0x17, PT ;  /* 0x000000170200780c */ /* 0x004fda0003f05270 */
[----:B------:R-:W-:Y:S05]  /*4df0*/  @!P0 BRA `(.L_x_307) ;  /* 0x0000000000288947 */ /* 0x000fea0003800000 */
[----:B------:R-:W-:-:S07]  /*4e00*/  IMAD.MOV.U32 R2, RZ, RZ, RZ ;  /* 0x000000ffff027224 */ /* 0x000fce00078e00ff */
.L_x_308:
        /* <DEDUP_REMOVED lines=9> */
.L_x_307:
[----:B------:R-:W2:Y:S02]  /*4ea0*/  LDL R2, [R1+0x144] ;  /* 0x0001440001027983 */ /* 0x000ea40000100800 */
[----:B--2---:R-:W-:-:S13]  /*4eb0*/  ISETP.NE.AND P0, PT, R2, 0x18, PT ;  /* 0x000000180200780c */ /* 0x004fda0003f05270 */
[----:B------:R-:W-:Y:S05]  /*4ec0*/  @!P0 BRA `(.L_x_309) ;  /* 0x0000000000288947 */ /* 0x000fea0003800000 */
[----:B------:R-:W-:-:S07]  /*4ed0*/  IMAD.MOV.U32 R2, RZ, RZ, RZ ;  /* 0x000000ffff027224 */ /* 0x000fce00078e00ff */
.L_x_310:
        /* <DEDUP_REMOVED lines=9> */
.L_x_309:
[----:B------:R-:W2:Y:S02]  /*4f70*/  LDL R2, [R1+0x144] ;  /* 0x0001440001027983 */ /* 0x000ea40000100800 */
[----:B--2---:R-:W-:-:S13]  /*4f80*/  ISETP.NE.AND P0, PT, R2, 0x19, PT ;  /* 0x000000190200780c */ /* 0x004fda0003f05270 */
[----:B------:R-:W-:Y:S05]  /*4f90*/  @!P0 BRA `(.L_x_311) ;  /* 0x0000000000288947 */ /* 0x000fea0003800000 */
[----:B------:R-:W-:-:S07]  /*4fa0*/  IMAD.MOV.U32 R2, RZ, RZ, RZ ;  /* 0x000000ffff027224 */ /* 0x000fce00078e00ff */
.L_x_312:
        /* <DEDUP_REMOVED lines=9> */
.L_x_311:
[----:B------:R-:W2:Y:S02]  /*5040*/  LDL R2, [R1+0x144] ;  /* 0x0001440001027983 */ /* 0x000ea40000100800 */
[----:B--2---:R-:W-:-:S13]  /*5050*/  ISETP.NE.AND P0, PT, R2, 0x1a, PT ;  /* 0x0000001a0200780c */ /* 0x004fda0003f05270 */
[----:B------:R-:W-:Y:S05]  /*5060*/  @!P0 BRA `(.L_x_313) ;  /* 0x0000000000288947 */ /* 0x000fea0003800000 */
[----:B------:R-:W-:-:S07]  /*5070*/  IMAD.MOV.U32 R2, RZ, RZ, RZ ;  /* 0x000000ffff027224 */ /* 0x000fce00078e00ff */
.L_x_314:
        /* <DEDUP_REMOVED lines=9> */
.L_x_313:
[----:B------:R-:W2:Y:S02]  /*5110*/  LDL R2, [R1+0x144] ;  /* 0x0001440001027983 */ /* 0x000ea40000100800 */
[----:B--2---:R-:W-:-:S13]  /*5120*/  ISETP.NE.AND P0, PT, R2, 0x1b, PT ;  /* 0x0000001b0200780c */ /* 0x004fda0003f05270 */
[----:B------:R-:W-:Y:S05]  /*5130*/  @!P0 BRA `(.L_x_315) ;  /* 0x0000000000288947 */ /* 0x000fea0003800000 */
[----:B------:R-:W-:-:S07]  /*5140*/  IMAD.MOV.U32 R2, RZ, RZ, RZ ;  /* 0x000000ffff027224 */ /* 0x000fce00078e00ff */
.L_x_316:
        /* <DEDUP_REMOVED lines=9> */
.L_x_315:
[----:B------:R-:W2:Y:S02]  /*51e0*/  LDL R2, [R1+0x144] ;  /* 0x0001440001027983 */ /* 0x000ea40000100800 */
[----:B--2---:R-:W-:-:S13]  /*51f0*/  ISETP.NE.AND P0, PT, R2, 0x1c, PT ;  /* 0x0000001c0200780c */ /* 0x004fda0003f05270 */
[----:B------:R-:W-:Y:S05]  /*5200*/  @!P0 BRA `(.L_x_317) ;  /* 0x0000000000288947 */ /* 0x000fea0003800000 */
[----:B------:R-:W-:-:S07]  /*5210*/  IMAD.MOV.U32 R2, RZ, RZ, RZ ;  /* 0x000000ffff027224 */ /* 0x000fce00078e00ff */
.L_x_318:
        /* <DEDUP_REMOVED lines=9> */
.L_x_317:
[----:B------:R-:W2:Y:S02]  /*52b0*/  LDL R2, [R1+0x144] ;  /* 0x0001440001027983 */ /* 0x000ea40000100800 */
[----:B--2---:R-:W-:-:S13]  /*52c0*/  ISETP.NE.AND P0, PT, R2, 0x1d, PT ;  /* 0x0000001d0200780c */ /* 0x004fda0003f05270 */
[----:B------:R-:W-:Y:S05]  /*52d0*/  @!P0 BRA `(.L_x_319) ;  /* 0x0000000000288947 */ /* 0x000fea0003800000 */
[----:B------:R-:W-:-:S07]  /*52e0*/  IMAD.MOV.U32 R2, RZ, RZ, RZ ;  /* 0x000000ffff027224 */ /* 0x000fce00078e00ff */
.L_x_320:
        /* <DEDUP_REMOVED lines=9> */
.L_x_319:
[----:B------:R-:W2:Y:S02]  /*5380*/  LDL R2, [R1+0x144] ;  /* 0x0001440001027983 */ /* 0x000ea40000100800 */
[----:B--2---:R-:W-:-:S13]  /*5390*/  ISETP.NE.AND P0, PT, R2, 0x1e, PT ;  /* 0x0000001e0200780c */ /* 0x004fda0003f05270 */
[----:B------:R-:W-:Y:S05]  /*53a0*/  @!P0 BRA `(.L_x_321) ;  /* 0x0000000000288947 */ /* 0x000fea0003800000 */
[----:B------:R-:W-:-:S07]  /*53b0*/  IMAD.MOV.U32 R2, RZ, RZ, RZ ;  /* 0x000000ffff027224 */ /* 0x000fce00078e00ff */
.L_x_322:
        /* <DEDUP_REMOVED lines=9> */
.L_x_321:
[----:B------:R-:W2:Y:S02]  /*5450*/  LDL R2, [R1+0x144] ;  /* 0x0001440001027983 */ /* 0x000ea40000100800 */
[----:B--2---:R-:W-:-:S13]  /*5460*/  ISETP.NE.AND P0, PT, R2, 0x1f, PT ;  /* 0x0000001f0200780c */ /* 0x004fda0003f05270 */
[----:B------:R-:W-:Y:S05]  /*5470*/  @!P0 BRA `(.L_x_323) ;  /* 0x0000000000288947 */ /* 0x000fea0003800000 */
[----:B------:R-:W-:-:S07]  /*5480*/  IMAD.MOV.U32 R2, RZ, RZ, RZ ;  /* 0x000000ffff027224 */ /* 0x000fce00078e00ff */
.L_x_324:
        /* <DEDUP_REMOVED lines=9> */
.L_x_323:
[----:B------:R-:W2:Y:S02]  /*5520*/  LDL R2, [R1+0x144] ;  /* 0x0001440001027983 */ /* 0x000ea40000100800 */
[----:B--2---:R-:W-:-:S13]  /*5530*/  ISETP.NE.AND P0, PT, R2, 0x20, PT ;  /* 0x000000200200780c */ /* 0x004fda0003f05270 */
[----:B------:R-:W-:Y:S05]  /*5540*/  @!P0 BRA `(.L_x_325) ;  /* 0x0000000000288947 */ /* 0x000fea0003800000 */
[----:B------:R-:W-:-:S07]  /*5550*/  IMAD.MOV.U32 R2, RZ, RZ, RZ ;  /* 0x000000ffff027224 */ /* 0x000fce00078e00ff */
.L_x_326:
        /* <DEDUP_REMOVED lines=9> */
.L_x_325:
[----:B------:R-:W2:Y:S02]  /*55f0*/  LDL R2, [R1+0x144] ;  /* 0x0001440001027983 */ /* 0x000ea40000100800 */
[----:B--2---:R-:W-:-:S13]  /*5600*/  ISETP.NE.AND P0, PT, R2, 0x21, PT ;  /* 0x000000210200780c */ /* 0x004fda0003f05270 */
[----:B------:R-:W-:Y:S05]  /*5610*/  @!P0 BRA `(.L_x_327) ;  /* 0x0000000000288947 */ /* 0x000fea0003800000 */
[----:B------:R-:W-:-:S07]  /*5620*/  IMAD.MOV.U32 R2, RZ, RZ, RZ ;  /* 0x000000ffff027224 */ /* 0x000fce00078e00ff */
.L_x_328:
        /* <DEDUP_REMOVED lines=9> */
.L_x_327:
[----:B------:R-:W2:Y:S02]  /*56c0*/  LDL R2, [R1+0x144] ;  /* 0x0001440001027983 */ /* 0x000ea40000100800 */
[----:B--2---:R-:W-:-:S13]  /*56d0*/  ISETP.NE.AND P0, PT, R2, 0x22, PT ;  /* 0x000000220200780c */ /* 0x004fda0003f05270 */
[----:B------:R-:W-:Y:S05]  /*56e0*/  @!P0 BRA `(.L_x_329) ;  /* 0x0000000000288947 */ /* 0x000fea0003800000 */
[----:B------:R-:W-:-:S07]  /*56f0*/  IMAD.MOV.U32 R2, RZ, RZ, RZ ;  /* 0x000000ffff027224 */ /* 0x000fce00078e00ff */
.L_x_330:
        /* <DEDUP_REMOVED lines=9> */
.L_x_329:
[----:B------:R-:W2:Y:S02]  /*5790*/  LDL R2, [R1+0x144] ;  /* 0x0001440001027983 */ /* 0x000ea40000100800 */
[----:B--2---:R-:W-:-:S13]  /*57a0*/  ISETP.NE.AND P0, PT, R2, 0x23, PT ;  /* 0x000000230200780c */ /* 0x004fda0003f05270 */
[----:B------:R-:W-:Y:S05]  /*57b0*/  @!P0 BRA `(.L_x_331) ;  /* 0x0000000000288947 */ /* 0x000fea0003800000 */
[----:B------:R-:W-:-:S07]  /*57c0*/  IMAD.MOV.U32 R2, RZ, RZ, RZ ;  /* 0x000000ffff027224 */ /* 0x000fce00078e00ff */
.L_x_332:
        /* <DEDUP_REMOVED lines=9> */
.L_x_331:
[----:B------:R-:W2:Y:S02]  /*5860*/  LDL R2, [R1+0x144] ;  /* 0x0001440001027983 */ /* 0x000ea40000100800 */
[----:B--2---:R-:W-:-:S13]  /*5870*/  ISETP.NE.AND P0, PT, R2, 0x24, PT ;  /* 0x000000240200780c */ /* 0x004fda0003f05270 */
[----:B------:R-:W-:Y:S05]  /*5880*/  @!P0 BRA `(.L_x_333) ;  /* 0x0000000000288947 */ /* 0x000fea0003800000 */
[----:B------:R-:W-:-:S07]  /*5890*/  IMAD.MOV.U32 R2, RZ, RZ, RZ ;  /* 0x000000ffff027224 */ /* 0x000fce00078e00ff */
.L_x_334:
        /* <DEDUP_REMOVED lines=9> */
.L_x_333:
[----:B------:R-:W-:-:S07]  /*5930*/  IMAD.MOV.U32 R2, RZ, RZ, RZ ;  /* 0x000000ffff027224 */ /* 0x000fce00078e00ff */
.L_x_335:
[----:B------:R-:W-:-:S06]  /*5940*/  LEA R4, R2, R77, 0x2 ;  /* 0x0000004d02047211 */ /* 0x000fcc00078e10ff */
[----:B------:R-:W2:Y:S01]  /*5950*/  LDL R4, [R4+0x4] ;  /* 0x0000040004047983 */ /* 0x000ea20000100800 */
[----:B------:R-:W-:Y:S01]  /*5960*/  IMAD.MOV.U32 R3, RZ, RZ, R0 ;  /* 0x000000ffff037224 */ /* 0x000fe200078e0000 */
[----:B--2---:R-:W-:-:S13]  /*5970*/  ISETP.NE.AND P0, PT, R4, 0x25, PT ;  /* 0x000000250400780c */ /* 0x004fda0003f05270 */
[----:B------:R-:W-:Y:S05]  /*5980*/  @!P0 BRA `(.L_x_261) ;  /* 0x0000000000148947 */ /* 0x000fea0003800000 */
[----:B------:R-:W0:Y:S01]  /*5990*/  LDCU UR6, c[0x0][0x390] ;  /* 0x00007200ff0677ac */ /* 0x000e220008000800 */
[----:B------:R-:W-:-:S05]  /*59a0*/  VIADD R2, R2, 0x1 ;  /* 0x0000000102027836 */ /* 0x000fca0000000000 */
[----:B0-----:R-:W-:-:S13]  /*59b0*/  ISETP.NE.AND P0, PT, R2, UR6, PT ;  /* 0x0000000602007c0c */ /* 0x001fda000bf05270 */
[----:B------:R-:W-:Y:S05]  /*59c0*/  @P0 BRA `(.L_x_335) ;  /* 0xfffffffc00dc0947 */ /* 0x000fea000383ffff */
[----:B------:R-:W-:-:S07]  /*59d0*/  IMAD.MOV.U32 R3, RZ, RZ, 0x25 ;  /* 0x00000025ff037424 */ /* 0x000fce00078e00ff */
.L_x_261:
[----:B------:R-:W-:Y:S05]  /*59e0*/  BSYNC.RECONVERGENT B0 ;  /* 0x0000000000007941 */ /* 0x000fea0003800200 */
.L_x_259:
[----:B------:R-:W-:Y:S01]  /*59f0*/  IMAD.MOV.U32 R0, RZ, RZ, 0x48 ;  /* 0x00000048ff007424 */ /* 0x000fe200078e00ff */
[----:B------:R-:W0:Y:S03]  /*5a00*/  LDC R5, c[0x0][0x390] ;  /* 0x0000e400ff057b82 */ /* 0x000e260000000800 */
[----:B------:R-:W-:-:S04]  /*5a10*/  IMAD R75, R75, 0x98, R0 ;  /* 0x000000984b4b7824 */ /* 0x000fc800078e0200 */
[--C-:B------:R-:W-:Y:S02]  /*5a20*/  IMAD R0, R38, 0x4, R75.reuse ;  /* 0x0000000426007824 */ /* 0x100fe400078e024b */
[----:B------:R-:W-:-:S04]  /*5a30*/  IMAD R75, R3, 0x4, R75 ;  /* 0x00000004034b7824 */ /* 0x000fc800078e024b */
[----:B------:R-:W1:Y:S08]  /*5a40*/  LDC R0, c[0x3][R0] ;  /* 0x00c0000000007b82 */ /* 0x000e700000000800 */
[----:B------:R-:W1:Y:S01]  /*5a50*/  LDC R75, c[0x3][R75] ;  /* 0x00c000004b4b7b82 */ /* 0x000e620000000800 */
[----:B0-----:R-:W-:Y:S01]  /*5a60*/  IMAD.WIDE R80, R5, 0x4, R80 ;  /* 0x0000000405507825 */ /* 0x001fe200078e0250 */
[----:B-1----:R-:W-:-:S04]  /*5a70*/  ISETP.GT.AND P0, PT, R0, R75, PT ;  /* 0x0000004b0000720c */ /* 0x002fc80003f04270 */
[----:B------:R-:W-:-:S05]  /*5a80*/  SEL R3, R3, R38, P0 ;  /* 0x0000002603037207 */ /* 0x000fca0000000000 */
[----:B------:R-:W-:Y:S01]  /*5a90*/  STG.E desc[UR4][R80.64], R3 ;  /* 0x0000000350007986 */ /* 0x000fe2000c101904 */
[----:B------:R-:W-:Y:S05]  /*5aa0*/  EXIT ;  /* 0x000000000000794d */ /* 0x000fea0003800000 */
.L_x_336:
        /* <DEDUP_REMOVED lines=13> */
.L_x_355:


//--------------------- .text._Z9selectionP10ChromosomeS0_P17curandStateXORWOW --------------------------
	.section	.text._Z9selectionP10ChromosomeS0_P17curandStateXORWOW,"ax",@progbits
	.align	128
        .global         _Z9selectionP10ChromosomeS0_P17curandStateXORWOW
        .type           _Z9selectionP10ChromosomeS0_P17curandStateXORWOW,@function
        .size           _Z9selectionP10ChromosomeS0_P17curandStateXORWOW,(.L_x_356 - _Z9selectionP10ChromosomeS0_P17curandStateXORWOW)
        .other          _Z9selectionP10ChromosomeS0_P17curandStateXORWOW,@"STO_CUDA_ENTRY STV_DEFAULT"
_Z9selectionP10ChromosomeS0_P17curandStateXORWOW:
.text._Z9selectionP10ChromosomeS0_P17curandStateXORWOW:
        /* <DEDUP_REMOVED lines=13> */
[----:B------:R-:W-:Y:S01]  /*00d0*/  IMAD.MOV.U32 R40, RZ, RZ, 0x7fffffff ;  /* 0x7fffffffff287424 */ /* 0x000fe200078e00ff */
[----:B------:R-:W-:Y:S01]  /*00e0*/  UMOV UR4, 0xb0f8a ;  /* 0x000b0f8a00047882 */ /* 0x000fe20000000000 */
[----:B------:R-:W-:Y:S01]  /*00f0*/  UMOV UR5, 0x161f14 ;  /* 0x00161f1400057882 */ /* 0x000fe20000000000 */
[----:B------:R-:W-:Y:S01]  /*0100*/  UMOV UR6, 0x10974f ;  /* 0x0010974f00067882 */ /* 0x000fe20000000000 */
[----:B------:R-:W-:-:S05]  /*0110*/  UMOV UR7, 0x587c5 ;  /* 0x000587c500077882 */ /* 0x000fca0000000000 */
.L_x_337:
[----:B-----5:R-:W-:Y:S01]  /*0120*/  SHF.R.U32.HI R0, RZ, 0x2, R85 ;  /* 0x00000002ff007819 */ /* 0x020fe20000011655 */
[----:B0-----:R-:W-:Y:S01]  /*0130*/  IMAD.SHL.U32 R3, R87, 0x10, RZ ;  /* 0x0000001057037824 */ /* 0x001fe200078e00ff */
[----:B------:R-:W-:Y:S01]  /*0140*/  SHF.R.U32.HI R5, RZ, 0x2, R88 ;  /* 0x00000002ff057819 */ /* 0x000fe20000011658 */
[----:B------:R-:W-:Y:S01]  /*0150*/  IMAD.MOV.U32 R7, RZ, RZ, 0x2f800000 ;  /* 0x2f800000ff077424 */ /* 0x000fe200078e00ff */
[----:B------:R-:W-:Y:S01]  /*0160*/  LOP3.LUT R0, R0, R85, RZ, 0x3c, !PT ;  /* 0x0000005500007212 */ /* 0x000fe200078e3cff */
[----:B------:R-:W-:Y:S01]  /*0170*/  IMAD.MOV.U32 R85, RZ, RZ, R87 ;  /* 0x000000ffff557224 */ /* 0x000fe200078e0057 */
[----:B------:R-:W-:Y:S01]  /*0180*/  LOP3.LUT R5, R5, R88, RZ, 0x3c, !PT ;  /* 0x0000005805057212 */ /* 0x000fe200078e3cff */
[----:B------:R-:W0:Y:S01]  /*0190*/  LDC.64 R132, c[0x0][0x380] ;  /* 0x0000e000ff847b82 */ /* 0x000e220000000a00 */
[----:B------:R-:W-:Y:S01]  /*01a0*/  SHF.R.U32.HI R4, RZ, 0x2, R89 ;  /* 0x00000002ff047819 */ /* 0x000fe20000011659 */
[----:B------:R-:W-:-:S03]  /*01b0*/  IMAD.SHL.U32 R2, R0, 0x2, RZ ;  /* 0x0000000200027824 */ /* 0x000fc600078e00ff */
[----:B------:R-:W-:Y:S02]  /*01c0*/  LOP3.LUT R4, R4, R89, RZ, 0x3c, !PT ;  /* 0x0000005904047212 */ /* 0x000fe400078e3cff */
[----:B------:R-:W-:-:S04]  /*01d0*/  LOP3.LUT R2, R0, R2, R3, 0x96, !PT ;  /* 0x0000000200027212 */ /* 0x000fc800078e9603 */
[----:B------:R-:W-:Y:S01]  /*01e0*/  LOP3.LUT R81, R2, R87, RZ, 0x3c, !PT ;  /* 0x0000005702517212 */ /* 0x000fe200078e3cff */
[----:B------:R-:W-:-:S04]  /*01f0*/  IMAD.SHL.U32 R2, R5, 0x2, RZ ;  /* 0x0000000205027824 */ /* 0x000fc800078e00ff */
[----:B------:R-:W-:-:S05]  /*0200*/  IMAD.SHL.U32 R0, R81, 0x10, RZ ;  /* 0x0000001051007824 */ /* 0x000fca00078e00ff */
[----:B------:R-:W-:Y:S01]  /*0210*/  LOP3.LUT R0, R5, R2, R0, 0x96, !PT ;  /* 0x0000000205007212 */ /* 0x000fe200078e9600 */
[----:B------:R-:W-:Y:S01]  /*0220*/  IMAD.SHL.U32 R2, R4, 0x2, RZ ;  /* 0x0000000204027824 */ /* 0x000fe200078e00ff */
[----:B------:R-:W-:Y:S02]  /*0230*/  SHF.R.U32.HI R5, RZ, 0x2, R86 ;  /* 0x00000002ff057819 */ /* 0x000fe40000011656 */
[----:B------:R-:W-:Y:S02]  /*0240*/  LOP3.LUT R82, R0, R81, RZ, 0x3c, !PT ;  /* 0x0000005100527212 */ /* 0x000fe400078e3cff */
[----:B------:R-:W-:Y:S02]  /*0250*/  LOP3.LUT R5, R5, R86, RZ, 0x3c, !PT ;  /* 0x0000005605057212 */ /* 0x000fe400078e3cff */
[----:B------:R-:W-:Y:S01]  /*0260*/  IADD3 R0, PT, PT, R81, UR7, R84 ;  /* 0x0000000751007c10 */ /* 0x000fe2000fffe054 */
[----:B------:R-:W-:-:S03]  /*0270*/  IMAD.SHL.U32 R3, R82, 0x10, RZ ;  /* 0x0000001052037824 */ /* 0x000fc600078e00ff */
[----:B------:R-:W-:Y:S02]  /*0280*/  I2FP.F32.U32 R0, R0 ;  /* 0x0000000000007245 */ /* 0x000fe40000201000 */
[----:B------:R-:W-:-:S03]  /*0290*/  LOP3.LUT R3, R4, R2, R3, 0x96, !PT ;  /* 0x0000000204037212 */ /* 0x000fc600078e9603 */
[----:B------:R-:W-:Y:S01]  /*02a0*/  FFMA R0, R0, R7, 1.1641532182693481445e-10 ;  /* 0x2f00000000007423 */ /* 0x000fe20000000007 */
[----:B------:R-:W-:Y:S01]  /*02b0*/  LOP3.LUT R86, R3, R82, RZ, 0x3c, !PT ;  /* 0x0000005203567212 */ /* 0x000fe200078e3cff */
[C---:B------:R-:W-:Y:S02]  /*02c0*/  IMAD.SHL.U32 R3, R5.reuse, 0x2, RZ ;  /* 0x0000000205037824 */ /* 0x040fe400078e00ff */
[----:B------:R-:W-:Y:S02]  /*02d0*/  FMUL R0, R0, 49999 ;  /* 0x47434f0000007820 */ /* 0x000fe40000400000 */
[----:B------:R-:W-:Y:S02]  /*02e0*/  IMAD.SHL.U32 R2, R86, 0x10, RZ ;  /* 0x0000001056027824 */ /* 0x000fe400078e00ff */
[----:B------:R-:W0:Y:S03]  /*02f0*/  F2I.TRUNC.NTZ R91, R0 ;  /* 0x00000000005b7305 */ /* 0x000e26000020f100 */
[----:B------:R-:W-:-:S02]  /*0300*/  LOP3.LUT R3, R5, R3, R2, 0x96, !PT ;  /* 0x0000000305037212 */ /* 0x000fc400078e9602 */
[--C-:B------:R-:W-:Y:S02]  /*0310*/  IADD3 R2, PT, PT, R82, UR4, R84.reuse ;  /* 0x0000000452027c10 */ /* 0x100fe4000fffe054 */
[----:B------:R-:W-:Y:S02]  /*0320*/  LOP3.LUT R87, R3, R86, RZ, 0x3c, !PT ;  /* 0x0000005603577212 */ /* 0x000fe400078e3cff */
[--C-:B------:R-:W-:Y:S02]  /*0330*/  IADD3 R3, PT, PT, R86, UR6, R84.reuse ;  /* 0x0000000656037c10 */ /* 0x100fe4000fffe054 */
[----:B------:R-:W-:Y:S02]  /*0340*/  I2FP.F32.U32 R2, R2 ;  /* 0x0000000200027245 */ /* 0x000fe40000201000 */
[----:B------:R-:W-:Y:S02]  /*0350*/  I2FP.F32.U32 R3, R3 ;  /* 0x0000000300037245 */ /* 0x000fe40000201000 */
[----:B------:R-:W-:Y:S01]  /*0360*/  IADD3 R4, PT, PT, R87, UR5, R84 ;  /* 0x0000000557047c10 */ /* 0x000fe2000fffe054 */
[----:B------:R-:W-:Y:S01]  /*0370*/  FFMA R2, R2, R7, 1.1641532182693481445e-10 ;  /* 0x2f00000002027423 */ /* 0x000fe20000000007 */
[----:B0-----:R-:W-:-:S04]  /*0380*/  IMAD.WIDE R90, R91, 0xa0, R132 ;  /* 0x000000a05b5a7825 */ /* 0x001fc800078e0284 */
[-C--:B------:R-:W-:Y:S01]  /*0390*/  FFMA R83, R3, R7.reuse, 1.1641532182693481445e-10 ;  /* 0x2f00000003537423 */ /* 0x080fe20000000007 */
[----:B------:R-:W-:Y:S01]  /*03a0*/  I2FP.F32.U32 R4, R4 ;  /* 0x0000000400047245 */ /* 0x000fe20000201000 */
[----:B------:R-:W-:Y:S02]  /*03b0*/  FMUL R2, R2, 49999 ;  /* 0x47434f0002027820 */ /* 0x000fe40000400000 */
[----:B------:R-:W-:Y:S01]  /*03c0*/  FMUL R83, R83, 49999 ;  /* 0x47434f0053537820 */ /* 0x000fe20000400000 */
[----:B------:R-:W2:Y:S01]  /*03d0*/  LDG.E R39, desc[UR8][R90.64] ;  /* 0x000000085a277981 */ /* 0x000ea2000c1e1900 */
[----:B------:R-:W0:Y:S01]  /*03e0*/  F2I.TRUNC.NTZ R89, R2 ;  /* 0x0000000200597305 */ /* 0x000e22000020f100 */
[----:B------:R-:W-:Y:S02]  /*03f0*/  FFMA R92, R4, R7, 1.1641532182693481445e-10 ;  /* 0x2f000000045c7423 */ /* 0x000fe40000000007 */
[----:B------:R-:W3:Y:S02]  /*0400*/  LDG.E R38, desc[UR8][R90.64+0x4] ;  /* 0x000004085a267981 */ /* 0x000ee4000c1e1900 */
[----:B------:R-:W-:-:S02]  /*0410*/  FMUL R92, R92, 49999 ;  /* 0x47434f005c5c7820 */ /* 0x000fc40000400000 */
[----:B------:R-:W4:Y:S01]  /*0420*/  LDG.E R37, desc[UR8][R90.64+0x8] ;  /* 0x000008085a257981 */ /* 0x000f22000c1e1900 */
[----:B------:R-:W1:Y:S03]  /*0430*/  F2I.TRUNC.NTZ R83, R83 ;  /* 0x0000005300537305 */ /* 0x000e66000020f100 */
[----:B------:R-:W3:Y:S01]  /*0440*/  LDG.E R36, desc[UR8][R90.64+0xc] ;  /* 0x00000c085a247981 */ /* 0x000ee2000c1e1900 */
[----:B0-----:R-:W-:-:S04]  /*0450*/  IMAD.WIDE R88, R89, 0xa0, R132 ;  /* 0x000000a059587825 */ /* 0x001fc800078e0284 */
[----:B------:R0:W0:Y:S01]  /*0460*/  F2I.TRUNC.NTZ R135, R92 ;  /* 0x0000005c00877305 */ /* 0x000022000020f100 */
[----:B------:R-:W4:Y:S04]  /*0470*/  LDG.E R35, desc[UR8][R90.64+0x10] ;  /* 0x000010085a237981 */ /* 0x000f28000c1e1900 */
[----:B------:R-:W3:Y:S04]  /*0480*/  LDG.E R34, desc[UR8][R90.64+0x14] ;  /* 0x000014085a227981 */ /* 0x000ee8000c1e1900 */
        /* <DEDUP_REMOVED lines=33> */
[----:B------:R1:W4:Y:S04]  /*06a0*/  LDG.E R131, desc[UR8][R90.64+0x9c] ;  /* 0x00009c085a837981 */ /* 0x000328000c1e1900 */
[----:B------:R-:W3:Y:S04]  /*06b0*/  LDG.E R130, desc[UR8][R88.64] ;  /* 0x0000000858827981 */ /* 0x000ee8000c1e1900 */
[----:B------:R-:W4:Y:S01]  /*06c0*/  LDG.E R129, desc[UR8][R88.64+0x4] ;  /* 0x0000040858817981 */ /* 0x000f22000c1e1900 */
[----:B-1----:R-:W-:-:S03]  /*06d0*/  IMAD.WIDE R90, R83, 0xa0, R132 ;  /* 0x000000a0535a7825 */ /* 0x002fc600078e0284 */
[----:B------:R-:W4:Y:S04]  /*06e0*/  LDG.E R128, desc[UR8][R88.64+0x8] ;  /* 0x0000080858807981 */ /* 0x000f28000c1e1900 */
        /* <DEDUP_REMOVED lines=36> */
[----:B------:R1:W4:Y:S04]  /*0930*/  LDG.E R171, desc[UR8][R88.64+0x9c] ;  /* 0x00009c0858ab7981 */ /* 0x000328000c1e1900 */
[----:B0-----:R-:W4:Y:S04]  /*0940*/  LDG.E R92, desc[UR8][R90.64] ;  /* 0x000000085a5c7981 */ /* 0x001f28000c1e1900 */
        /* <DEDUP_REMOVED lines=79> */
[----:B------:R0:W4:Y:S01]  /*0e40*/  LDG.E R209, desc[UR8][R88.64+0x9c] ;  /* 0x00009c0858d17981 */ /* 0x000122000c1e1900 */
[----:B--2---:R-:W-:-:S02]  /*0e50*/  ISETP.GE.AND P0, PT, R39, R40, PT ;  /* 0x000000282700720c */ /* 0x004fc40003f06270 */
[----:B------:R-:W-:Y:S01]  /*0e60*/  VIMNMX R40, PT, PT, R39, R40, PT ;  /* 0x0000002827287248 */ /* 0x000fe20003fe0100 */
[----:B------:R-:W-:Y:S01]  /*0e70*/  UIADD3 UR4, UPT, UPT, UR4, 0x161f14, URZ ;  /* 0x00161f1404047890 */ /* 0x000fe2000fffe0ff */
[----:B------:R-:W-:Y:S02]  /*0e80*/  IMAD.MOV.U32 R249, RZ, RZ, R41 ;  /* 0x000000fffff97224 */ /* 0x000fe400078e0029 */
[----:B---3--:R-:W-:Y:S01]  /*0e90*/  ISETP.GE.AND P1, PT, R130, R40, PT ;  /* 0x000000288200720c */ /* 0x008fe20003f26270 */
[----:B------:R-:W-:Y:S01]  /*0ea0*/  IMAD.MOV.U32 R248, RZ, RZ, R42 ;  /* 0x000000fffff87224 */ /* 0x000fe200078e002a */
[----:B------:R-:W-:Y:S01]  /*0eb0*/  VIMNMX R40, PT, PT, R40, R130, PT ;  /* 0x0000008228287248 */ /* 0x000fe20003fe0100 */
[----:B------:R-:W-:Y:S01]  /*0ec0*/  IMAD.MOV.U32 R247, RZ, RZ, R43 ;  /* 0x000000fffff77224 */ /* 0x000fe200078e002b */
[----:B------:R-:W-:Y:S01]  /*0ed0*/  SEL R43, R2, R43, !P0 ;  /* 0x0000002b022b7207 */ /* 0x000fe20004000000 */
[----:B------:R-:W-:Y:S01]  /*0ee0*/  IMAD.MOV.U32 R246, RZ, RZ, R44 ;  /* 0x000000fffff67224 */ /* 0x000fe200078e002c */
[----:B----4-:R-:W-:Y:S01]  /*0ef0*/  SEL R44, R3, R44, !P0 ;  /* 0x0000002c032c7207 */ /* 0x010fe20004000000 */
[----:B------:R-:W-:Y:S01]  /*0f00*/  IMAD.MOV.U32 R245, RZ, RZ, R45 ;  /* 0x000000fffff57224 */ /* 0x000fe200078e002d */
[----:B------:R-:W-:Y:S01]  /*0f10*/  SEL R45, R4, R45, !P0 ;  /* 0x0000002d042d7207 */ /* 0x000fe20004000000 */
        /* <DEDUP_REMOVED lines=70> */
[----:B------:R-:W-:Y:S01]  /*1380*/  UISETP.NE.AND UP0, UPT, UR4, 0x234187e, UPT ;  /* 0x0234187e0400788c */ /* 0x000fe2000bf05270 */
[----:B------:R-:W-:-:S02]  /*1390*/  SEL R42, R0, R42, !P0 ;  /* 0x0000002a002a7207 */ /* 0x000fc40004000000 */
[----:B------:R-:W-:Y:S02]  /*13a0*/  SEL R41, R131, R41, !P0 ;  /* 0x0000002983297207 */ /* 0x000fe40004000000 */
[----:B------:R-:W-:Y:S02]  /*13b0*/  ISETP.GE.AND P2, PT, R92, R40, PT ;  /* 0x000000285c00720c */ /* 0x000fe40003f46270 */
[----:B------:R-:W-:Y:S02]  /*13c0*/  SEL R80, R130, R80, !P1 ;  /* 0x0000005082507207 */ /* 0x000fe40004800000 */
[----:B------:R-:W-:Y:S02]  /*13d0*/  SEL R79, R129, R79, !P1 ;  /* 0x0000004f814f7207 */ /* 0x000fe40004800000 */
[----:B------:R-:W-:Y:S02]  /*13e0*/  SEL R78, R128, R78, !P1 ;  /* 0x0000004e804e7207 */ /* 0x000fe40004800000 */
[----:B------:R-:W-:-:S02]  /*13f0*/  SEL R77, R127, R77, !P1 ;  /* 0x0000004d7f4d7207 */ /* 0x000fc40004800000 */
[----:B------:R-:W-:Y:S02]  /*1400*/  SEL R76, R126, R76, !P1 ;  /* 0x0000004c7e4c7207 */ /* 0x000fe40004800000 */
[----:B------:R-:W-:Y:S02]  /*1410*/  SEL R75, R125, R75, !P1 ;  /* 0x0000004b7d4b7207 */ /* 0x000fe40004800000 */
        /* <DEDUP_REMOVED lines=34> */
[----:B------:R-:W-:Y:S02]  /*1640*/  VIMNMX R40, PT, PT, R40, R92, PT ;  /* 0x0000005c28287248 */ /* 0x000fe40003fe0100 */
        /* <DEDUP_REMOVED lines=38> */
[C---:B------:R-:W-:Y:S02]  /*18b0*/  ISETP.GE.AND P3, PT, R133.reuse, R40, PT ;  /* 0x000000288500720c */ /* 0x040fe40003f66270 */
[----:B------:R-:W-:Y:S02]  /*18c0*/  SEL R42, R132, R42, !P2 ;  /* 0x0000002a842a7207 */ /* 0x000fe40005000000 */
[----:B------:R-:W-:Y:S01]  /*18d0*/  SEL R41, R208, R41, !P2 ;  /* 0x00000029d0297207 */ /* 0x000fe20005000000 */
[----:B0-----:R-:W-:Y:S01]  /*18e0*/  IMAD.MOV.U32 R88, RZ, RZ, R81 ;  /* 0x000000ffff587224 */ /* 0x001fe200078e0051 */
[----:B------:R-:W-:Y:S01]  /*18f0*/  VIMNMX R40, PT, PT, R40, R133, PT ;  /* 0x0000008528287248 */ /* 0x000fe20003fe0100 */
[----:B------:R-:W-:Y:S01]  /*1900*/  IMAD.MOV.U32 R89, RZ, RZ, R82 ;  /* 0x000000ffff597224 */ /* 0x000fe200078e0052 */
        /* <DEDUP_REMOVED lines=39> */
[----:B------:R-:W-:Y:S01]  /*1b80*/  SEL R41, R209, R41, !P3 ;  /* 0x00000029d1297207 */ /* 0x000fe20005800000 */
[----:B------:R-:W-:Y:S02]  /*1b90*/  UIADD3 UR7, UPT, UPT, UR7, 0x161f14, URZ ;  /* 0x00161f1407077890 */ /* 0x000fe4000fffe0ff */
[----:B------:R-:W-:Y:S02]  /*1ba0*/  UIADD3 UR6, UPT, UPT, UR6, 0x161f14, URZ ;  /* 0x00161f1406067890 */ /* 0x000fe4000fffe0ff */
[----:B------:R-:W-:Y:S01]  /*1bb0*/  UIADD3 UR5, UPT, UPT, UR5, 0x161f14, URZ ;  /* 0x00161f1405057890 */ /* 0x000fe2000fffe0ff */
[----:B------:R-:W-:Y:S11]  /*1bc0*/  BRA.U UP0, `(.L_x_337) ;  /* 0xffffffe500547547 */ /* 0x000ff6000b83ffff */
[----:B------:R-:W0:Y:S01]  /*1bd0*/  S2R R42, SR_TID.X ;  /* 0x00000000002a7919 */ /* 0x000e220000002100 */
[----:B------:R-:W-:Y:S01]  /*1be0*/  SEL R3, R3, R246, !P0 ;  /* 0x000000f603037207 */ /* 0x000fe20004000000 */
[----:B------:R-:W0:Y:S01]  /*1bf0*/  LDC R41, c[0x0][0x360] ;  /* 0x0000d800ff297b82 */ /* 0x000e220000000800 */
[----:B------:R-:W-:Y:S02]  /*1c00*/  SEL R2, R2, R247, !P0 ;  /* 0x000000f702027207 */ /* 0x000fe40004000000 */
[----:B------:R-:W-:Y:S02]  /*1c10*/  SEL R94, R94, R3, !P1 ;  /* 0x000000035e5e7207 */ /* 0x000fe40004800000 */
[----:B------:R-:W-:Y:S02]  /*1c20*/  SEL R93, R93, R2, !P1 ;  /* 0x000000025d5d7207 */ /* 0x000fe40004800000 */
[----:B------:R-:W-:Y:S01]  /*1c30*/  SEL R39, R39, R210, !P0 ;  /* 0x000000d227277207 */ /* 0x000fe20004000000 */
[----:B------:R-:W1:Y:S01]  /*1c40*/  LDC.64 R2, c[0x0][0x388] ;  /* 0x0000e200ff027b82 */ /* 0x000e620000000a00 */
        /* <DEDUP_REMOVED lines=35> */
[----:B------:R-:W-:Y:S01]  /*1e80*/  SEL R248, R0, R248, !P0 ;  /* 0x000000f800f87207 */ /* 0x000fe20004000000 */
[----:B0-----:R-:W-:Y:S01]  /*1e90*/  IMAD R0, R41, UR10, R42 ;  /* 0x0000000a29007c24 */ /* 0x001fe2000f8e022a */
[----:B------:R-:W-:-:S02]  /*1ea0*/  SEL R40, R131, R249, !P0 ;  /* 0x000000f983287207 */ /* 0x000fc40004000000 */
[----:B------:R-:W-:Y:S01]  /*1eb0*/  SEL R39, R130, R39, !P1 ;  /* 0x0000002782277207 */ /* 0x000fe20004800000 */
[----:B-1----:R-:W-:Y:S01]  /*1ec0*/  IMAD.WIDE R2, R0, 0xa0, R2 ;  /* 0x000000a000027825 */ /* 0x002fe200078e0202 */
        /* <DEDUP_REMOVED lines=80> */
[----:B------:R-:W-:Y:S01]  /*23d0*/  STG.E desc[UR8][R2.64], R133 ;  /* 0x0000008502007986 */ /* 0x000fe2000c101908 */
[----:B------:R-:W-:Y:S02]  /*23e0*/  SEL R205, R205, R168, !P3 ;  /* 0x000000a8cdcd7207 */ /* 0x000fe40005800000 */
[----:B------:R-:W-:Y:S01]  /*23f0*/  SEL R167, R204, R167, !P3 ;  /* 0x000000a7cca77207 */ /* 0x000fe20005800000 */
[----:B------:R-:W-:Y:S01]  /*2400*/  STG.E desc[UR8][R2.64+0x4], R207 ;  /* 0x000004cf02007986 */ /* 0x000fe2000c101908 */
[----:B------:R-:W-:-:S02]  /*2410*/  SEL R203, R203, R166, !P3 ;  /* 0x000000a6cbcb7207 */ /* 0x000fc40005800000 */
[----:B------:R-:W-:Y:S01]  /*2420*/  SEL R165, R202, R165, !P3 ;  /* 0x000000a5caa57207 */ /* 0x000fe20005800000 */
[----:B------:R-:W-:Y:S01]  /*2430*/  STG.E desc[UR8][R2.64+0x8], R169 ;  /* 0x000008a902007986 */ /* 0x000fe2000c101908 */
        /* <DEDUP_REMOVED lines=48> */
[----:B------:R-:W-:-:S03]  /*2740*/  SEL R209, R209, R208, !P3 ;  /* 0x000000d0d1d17207 */ /* 0x000fc60005800000 */
        /* <DEDUP_REMOVED lines=22> */
.L_x_338:
        /* <DEDUP_REMOVED lines=13> */
.L_x_356:


//--------------------- .text._Z7fitnessP10Chromosome --------------------------
	.section	.text._Z7fitnessP10Chromosome,"ax",@progbits
	.align	128
        .global         _Z7fitnessP10Chromosome
        .type           _Z7fitnessP10Chromosome,@function
        .size           _Z7fitnessP10Chromosome,(.L_x_357 - _Z7fitnessP10Chromosome)
        .other          _Z7fitnessP10Chromosome,@"STO_CUDA_ENTRY STV_DEFAULT"
_Z7fitnessP10Chromosome:
.text._Z7fitnessP10Chromosome:
        /* <DEDUP_REMOVED lines=10> */
[----:B-1----:R-:W2:Y:S04]  /*00a0*/  LDG.E R5, desc[UR4][R2.64+0x4] ;  /* 0x0000040402057981 */ /* 0x002ea8000c1e1900 */
[----:B------:R-:W3:Y:S01]  /*00b0*/  LDG.E R6, desc[UR4][R2.64+0x8] ;  /* 0x0000080402067981 */ /* 0x000ee2000c1e1900 */
[----:B------:R-:W-:Y:S01]  /*00c0*/  IMAD.MOV.U32 R0, RZ, RZ, 0x48 ;  /* 0x00000048ff007424 */ /* 0x000fe200078e00ff */
[----:B------:R-:W-:Y:S03]  /*00d0*/  BSSY.RECONVERGENT B0, `(.L_x_339) ;  /* 0x00000f7000007945 */ /* 0x000fe60003800200 */
[----:B--2---:R-:W-:-:S04]  /*00e0*/  IMAD R5, R5, 0x98, R0 ;  /* 0x0000009805057824 */ /* 0x004fc800078e0200 */
[----:B---3--:R-:W-:Y:S02]  /*00f0*/  IMAD R4, R6, 0x4, R5 ;  /* 0x0000000406047824 */ /* 0x008fe400078e0205 */
[----:B------:R-:W-:-:S04]  /*0100*/  IMAD.MOV.U32 R5, RZ, RZ, 0x7fffffff ;  /* 0x7fffffffff057424 */ /* 0x000fc800078e00ff */
[----:B------:R-:W0:Y:S02]  /*0110*/  LDC R4, c[0x3][R4] ;  /* 0x00c0000004047b82 */ /* 0x000e240000000800 */
[----:B0-----:R-:W-:-:S13]  /*0120*/  ISETP.NE.AND P0, PT, R4, 0x7fffffff, PT ;  /* 0x7fffffff0400780c */ /* 0x001fda0003f05270 */
[----:B------:R-:W-:Y:S05]  /*0130*/  @!P0 BRA `(.L_x_340) ;  /* 0x0000000c00c08947 */ /* 0x000fea0003800000 */
[----:B------:R-:W2:Y:S01]  /*0140*/  LDG.E R7, desc[UR4][R2.64+0xc] ;  /* 0x00000c0402077981 */ /* 0x000ea2000c1e1900 */
[----:B------:R-:W-:-:S05]  /*0150*/  IMAD R6, R6, 0x98, R0 ;  /* 0x0000009806067824 */ /* 0x000fca00078e0200 */
[----:B--2---:R-:W-:-:S04]  /*0160*/  LEA R6, R7, R6, 0x2 ;  /* 0x0000000607067211 */ /* 0x004fc800078e10ff */
[----:B------:R-:W0:Y:S02]  /*0170*/  LDC R9, c[0x3][R6] ;  /* 0x00c0000006097b82 */ /* 0x000e240000000800 */
[----:B0-----:R-:W-:-:S13]  /*0180*/  ISETP.NE.AND P0, PT, R9, 0x7fffffff, PT ;  /* 0x7fffffff0900780c */ /* 0x001fda0003f05270 */
[----:B------:R-:W-:Y:S05]  /*0190*/  @!P0 BRA `(.L_x_340) ;  /* 0x0000000c00a88947 */ /* 0x000fea0003800000 */
[----:B------:R-:W2:Y:S01]  /*01a0*/  LDG.E R6, desc[UR4][R2.64+0x10] ;  /* 0x0000100402067981 */ /* 0x000ea2000c1e1900 */
[----:B------:R-:W-:-:S04]  /*01b0*/  IMAD R7, R7, 0x98, R0 ;  /* 0x0000009807077824 */ /* 0x000fc800078e0200 */
[----:B--2---:R-:W-:-:S04]  /*01c0*/  IMAD R7, R6, 0x4, R7 ;  /* 0x0000000406077824 */ /* 0x004fc800078e0207 */
[----:B------:R-:W0:Y:S02]  /*01d0*/  LDC R8, c[0x3][R7] ;  /* 0x00c0000007087b82 */ /* 0x000e240000000800 */
[----:B0-----:R-:W-:-:S13]  /*01e0*/  ISETP.NE.AND P0, PT, R8, 0x7fffffff, PT ;  /* 0x7fffffff0800780c */ /* 0x001fda0003f05270 */
[----:B------:R-:W-:Y:S05]  /*01f0*/  @!P0 BRA `(.L_x_340) ;  /* 0x0000000c00908947 */ /* 0x000fea0003800000 */
[----:B------:R-:W2:Y:S01]  /*0200*/  LDG.E R7, desc[UR4][R2.64+0x14] ;  /* 0x0000140402077981 */ /* 0x000ea2000c1e1900 */
[----:B------:R-:W-:Y:S01]  /*0210*/  IMAD R6, R6, 0x98, R0 ;  /* 0x0000009806067824 */ /* 0x000fe200078e0200 */
[----:B------:R-:W-:-:S03]  /*0220*/  IADD3 R4, PT, PT, R8, R9, R4 ;  /* 0x0000000908047210 */ /* 0x000fc60007ffe004 */
[----:B--2---:R-:W-:-:S04]  /*0230*/  IMAD R6, R7, 0x4, R6 ;  /* 0x0000000407067824 */ /* 0x004fc800078e0206 */
        /* <DEDUP_REMOVED lines=24> */
[----:B------:R-:W-:-:S04]  /*03c0*/  IADD3 R4, PT, PT, R8, R9, R4 ;  /* 0x0000000908047210 */ /* 0x000fc80007ffe004 */
        /* <DEDUP_REMOVED lines=198> */
[----:B------:R-:W-:-:S07]  /*1030*/  @P0 IMAD.IADD R5, R4, 0x1, R7 ;  /* 0x0000000104050824 */ /* 0x000fce00078e0207 */
.L_x_340:
[----:B------:R-:W-:Y:S05]  /*1040*/  BSYNC.RECONVERGENT B0 ;  /* 0x0000000000007941 */ /* 0x000fea0003800200 */
.L_x_339:
[----:B------:R-:W-:Y:S01]  /*1050*/  STG.E desc[UR4][R2.64], R5 ;  /* 0x0000000502007986 */ /* 0x000fe2000c101904 */
[----:B------:R-:W-:Y:S05]  /*1060*/  EXIT ;  /* 0x000000000000794d */ /* 0x000fea0003800000 */
.L_x_341:
        /* <DEDUP_REMOVED lines=9> */
.L_x_357:


//--------------------- .text._Z12setup_curandP17curandStateXORWOW --------------------------
	.section	.text._Z12setup_curandP17curandStateXORWOW,"ax",@progbits
	.align	128
        .global         _Z12setup_curandP17curandStateXORWOW
        .type           _Z12setup_curandP17curandStateXORWOW,@function
        .size           _Z12setup_curandP17curandStateXORWOW,(.L_x_358 - _Z12setup_curandP17curandStateXORWOW)
        .other          _Z12setup_curandP17curandStateXORWOW,@"STO_CUDA_ENTRY STV_DEFAULT"
_Z12setup_curandP17curandStateXORWOW:
.text._Z12setup_curandP17curandStateXORWOW:
        /* <DEDUP_REMOVED lines=9> */
[----:B------:R-:W-:Y:S01]  /*0090*/  IMAD.MOV.U32 R2, RZ, RZ, 0x6d108590 ;  /* 0x6d108590ff027424 */ /* 0x000fe200078e00ff */
[----:B------:R-:W-:Y:S01]  /*00a0*/  ISETP.NE.AND P0, PT, R13, RZ, PT ;  /* 0x000000ff0d00720c */ /* 0x000fe20003f05270 */
[----:B------:R-:W-:Y:S01]  /*00b0*/  IMAD.MOV.U32 R3, RZ, RZ, -0x658a8973 ;  /* 0x9a75768dff037424 */ /* 0x000fe200078e00ff */
[----:B------:R-:W-:Y:S01]  /*00c0*/  BSSY.RECONVERGENT B0, `(.L_x_342) ;  /* 0x00000da000007945 */ /* 0x000fe20003800200 */
[----:B------:R-:W-:Y:S02]  /*00d0*/  IMAD.MOV.U32 R4, RZ, RZ, -0x797c0363 ;  /* 0x8683fc9dff047424 */ /* 0x000fe400078e00ff */
[----:B------:R-:W-:Y:S02]  /*00e0*/  IMAD.MOV.U32 R5, RZ, RZ, -0x75bd8fc ;  /* 0xf8a42704ff057424 */ /* 0x000fe400078e00ff */
[----:B------:R-:W-:-:S02]  /*00f0*/  IMAD.MOV.U32 R8, RZ, RZ, -0x23270784 ;  /* 0xdcd8f87cff087424 */ /* 0x000fc400078e00ff */
[----:B------:R-:W-:Y:S02]  /*0100*/  IMAD.MOV.U32 R9, RZ, RZ, -0x6c8e176f ;  /* 0x9371e891ff097424 */ /* 0x000fe400078e00ff */
[----:B0-----:R-:W-:-:S05]  /*0110*/  IMAD.WIDE R6, R13, 0x30, R6 ;  /* 0x000000300d067825 */ /* 0x001fca00078e0206 */
[----:B-1----:R0:W-:Y:S04]  /*0120*/  STG.E.64 desc[UR4][R6.64], R2 ;  /* 0x0000000206007986 */ /* 0x0021e8000c101b04 */
[----:B------:R0:W-:Y:S04]  /*0130*/  STG.E.64 desc[UR4][R6.64+0x8], R4 ;  /* 0x0000080406007986 */ /* 0x0001e8000c101b04 */
[----:B------:R0:W-:Y:S01]  /*0140*/  STG.E.64 desc[UR4][R6.64+0x10], R8 ;  /* 0x0000100806007986 */ /* 0x0001e2000c101b04 */
[----:B------:R-:W-:Y:S05]  /*0150*/  @!P0 BRA `(.L_x_343) ;  /* 0x0000000c00408947 */ /* 0x000fea0003800000 */
[----:B------:R-:W-:Y:S01]  /*0160*/  SHF.R.S32.HI R0, RZ, 0x1f, R13 ;  /* 0x0000001fff007819 */ /* 0x000fe2000001140d */
[----:B------:R-:W-:-:S07]  /*0170*/  IMAD.MOV.U32 R12, RZ, RZ, RZ ;  /* 0x000000ffff0c7224 */ /* 0x000fce00078e00ff */
.L_x_349:
[----:B0-----:R-:W-:Y:S01]  /*0180*/  LOP3.LUT R2, R13, 0x3, RZ, 0xc0, !PT ;  /* 0x000000030d027812 */ /* 0x001fe200078ec0ff */
[----:B------:R-:W-:Y:S03]  /*0190*/  BSSY.RECONVERGENT B1, `(.L_x_344) ;  /* 0x00000c6000017945 */ /* 0x000fe60003800200 */
[----:B------:R-:W-:-:S04]  /*01a0*/  ISETP.NE.U32.AND P0, PT, R2, RZ, PT ;  /* 0x000000ff0200720c */ /* 0x000fc80003f05070 */
[----:B------:R-:W-:-:S13]  /*01b0*/  ISETP.NE.AND.EX P0, PT, RZ, RZ, PT, P0 ;  /* 0x000000ffff00720c */ /* 0x000fda0003f05300 */
[----:B------:R-:W-:Y:S05]  /*01c0*/  @!P0 BRA `(.L_x_345) ;  /* 0x0000000c00088947 */ /* 0x000fea0003800000 */
[----:B------:R-:W0:Y:S01]  /*01d0*/  LDC.64 R8, c[0x4][RZ] ;  /* 0x01000000ff087b82 */ /* 0x000e220000000a00 */
[----:B------:R-:W-:Y:S02]  /*01e0*/  IMAD.MOV.U32 R14, RZ, RZ, RZ ;  /* 0x000000ffff0e7224 */ /* 0x000fe400078e00ff */
[----:B0-----:R-:W-:-:S07]  /*01f0*/  IMAD.WIDE.U32 R8, R12, 0xc80, R8 ;  /* 0x00000c800c087825 */ /* 0x001fce00078e0008 */
.L_x_348:
[----:B0-----:R-:W-:Y:S01]  /*0200*/  IMAD.MOV.U32 R15, RZ, RZ, RZ ;  /* 0x000000ffff0f7224 */ /* 0x001fe200078e00ff */
[----:B------:R-:W-:Y:S01]  /*0210*/  CS2R R2, SRZ ;  /* 0x0000000000027805 */ /* 0x000fe2000001ff00 */
[----:B------:R-:W-:Y:S01]  /*0220*/  IMAD.MOV.U32 R17, RZ, RZ, RZ ;  /* 0x000000ffff117224 */ /* 0x000fe200078e00ff */
[----:B------:R-:W-:-:S07]  /*0230*/  CS2R R4, SRZ ;  /* 0x0000000000047805 */ /* 0x000fce000001ff00 */
.L_x_347:
[----:B------:R-:W-:-:S05]  /*0240*/  IMAD.WIDE.U32 R10, R17, 0x4, R6 ;  /* 0x00000004110a7825 */ /* 0x000fca00078e0006 */
[----:B------:R0:W5:Y:S01]  /*0250*/  LDG.E R16, desc[UR4][R10.64+0x4] ;  /* 0x000004040a107981 */ /* 0x000162000c1e1900 */
[----:B------:R-:W-:-:S07]  /*0260*/  IMAD.MOV.U32 R19, RZ, RZ, RZ ;  /* 0x000000ffff137224 */ /* 0x000fce00078e00ff */
.L_x_346:
[----:B-----5:R-:W-:Y:S01]  /*0270*/  SHF.R.U32.HI R24, RZ, R19, R16 ;  /* 0x00000013ff187219 */ /* 0x020fe20000011610 */
[----:B0-----:R-:W-:-:S03]  /*0280*/  IMAD.SHL.U32 R10, R17, 0x20, RZ ;  /* 0x00000020110a7824 */ /* 0x001fc600078e00ff */
[----:B------:R-:W-:Y:S01]  /*0290*/  LOP3.LUT R11, R24, 0x1, RZ, 0xc0, !PT ;  /* 0x00000001180b7812 */ /* 0x000fe200078ec0ff */
[----:B------:R-:W-:-:S03]  /*02a0*/  IMAD.IADD R10, R10, 0x1, R19 ;  /* 0x000000010a0a7824 */ /* 0x000fc600078e0213 */
[----:B------:R-:W-:Y:S01]  /*02b0*/  ISETP.NE.U32.AND P0, PT, R11, 0x1, PT ;  /* 0x000000010b00780c */ /* 0x000fe20003f05070 */
[----:B------:R-:W-:-:S03]  /*02c0*/  IMAD R11, R10, 0x5, RZ ;  /* 0x000000050a0b7824 */ /* 0x000fc600078e02ff */
[----:B------:R-:W-:Y:S01]  /*02d0*/  R2P PR, R24, 0x7e ;  /* 0x0000007e18007804 */ /* 0x000fe20000000000 */
[----:B------:R-:W-:-:S08]  /*02e0*/  IMAD.WIDE.U32 R10, R11, 0x4, R8 ;  /* 0x000000040b0a7825 */ /* 0x000fd000078e0008 */
[----:B------:R-:W2:Y:S04]  /*02f0*/  @!P0 LDG.E R18, desc[UR4][R10.64] ;  /* 0x000000040a128981 */ /* 0x000ea8000c1e1900 */
[----:B------:R-:W3:Y:S04]  /*0300*/  @!P0 LDG.E R20, desc[UR4][R10.64+0x10] ;  /* 0x000010040a148981 */ /* 0x000ee8000c1e1900 */
[----:B------:R-:W4:Y:S04]  /*0310*/  @P1 LDG.E R22, desc[UR4][R10.64+0x14] ;  /* 0x000014040a161981 */ /* 0x000f28000c1e1900 */
[----:B------:R-:W4:Y:S04]  /*0320*/  @P2 LDG.E R26, desc[UR4][R10.64+0x28] ;  /* 0x000028040a1a2981 */ /* 0x000f28000c1e1900 */
[----:B------:R-:W4:Y:S04]  /*0330*/  @!P0 LDG.E R21, desc[UR4][R10.64+0x4] ;  /* 0x000004040a158981 */ /* 0x000f28000c1e1900 */
[----:B------:R-:W4:Y:S04]  /*0340*/  @!P0 LDG.E R23, desc[UR4][R10.64+0xc] ;  /* 0x00000c040a178981 */ /* 0x000f28000c1e1900 */
[----:B------:R-:W4:Y:S04]  /*0350*/  @P1 LDG.E R25, desc[UR4][R10.64+0x18] ;  /* 0x000018040a191981 */ /* 0x000f28000c1e1900 */
[----:B------:R-:W4:Y:S04]  /*0360*/  @P3 LDG.E R28, desc[UR4][R10.64+0x3c] ;  /* 0x00003c040a1c3981 */ /* 0x000f28000c1e1900 */
[----:B------:R-:W4:Y:S01]  /*0370*/  @P6 LDG.E R27, desc[UR4][R10.64+0x7c] ;  /* 0x00007c040a1b6981 */ /* 0x000f22000c1e1900 */
[----:B--2---:R-:W-:-:S03]  /*0380*/  @!P0 LOP3.LUT R15, R15, R18, RZ, 0x3c, !PT ;  /* 0x000000120f0f8212 */ /* 0x004fc600078e3cff */
[----:B------:R-:W2:Y:S01]  /*0390*/  @!P0 LDG.E R18, desc[UR4][R10.64+0x8] ;  /* 0x000008040a128981 */ /* 0x000ea2000c1e1900 */
[----:B---3--:R-:W-:-:S03]  /*03a0*/  @!P0 LOP3.LUT R3, R3, R20, RZ, 0x3c, !PT ;  /* 0x0000001403038212 */ /* 0x008fc600078e3cff */
[----:B------:R-:W3:Y:S01]  /*03b0*/  @P1 LDG.E R20, desc[UR4][R10.64+0x24] ;  /* 0x000024040a141981 */ /* 0x000ee2000c1e1900 */
[----:B----4-:R-:W-:-:S03]  /*03c0*/  @P1 LOP3.LUT R15, R15, R22, RZ, 0x3c, !PT ;  /* 0x000000160f0f1212 */ /* 0x010fc600078e3cff */
[----:B------:R-:W4:Y:S01]  /*03d0*/  @P2 LDG.E R22, desc[UR4][R10.64+0x38] ;  /* 0x000038040a162981 */ /* 0x000f22000c1e1900 */
[----:B------:R-:W-:-:S03]  /*03e0*/  @P2 LOP3.LUT R15, R15, R26, RZ, 0x3c, !PT ;  /* 0x0000001a0f0f2212 */ /* 0x000fc600078e3cff */
[----:B------:R-:W4:Y:S01]  /*03f0*/  @P4 LDG.E R26, desc[UR4][R10.64+0x50] ;  /* 0x000050040a1a4981 */ /* 0x000f22000c1e1900 */
[----:B------:R-:W-:-:S03]  /*0400*/  @!P0 LOP3.LUT R4, R4, R21, RZ, 0x3c, !PT ;  /* 0x0000001504048212 */ /* 0x000fc600078e3cff */
[----:B------:R-:W4:Y:S01]  /*0410*/  @P1 LDG.E R21, desc[UR4][R10.64+0x20] ;  /* 0x000020040a151981 */ /* 0x000f22000c1e1900 */
[----:B------:R-:W-:-:S03]  /*0420*/  @!P0 LOP3.LUT R2, R2, R23, RZ, 0x3c, !PT ;  /* 0x0000001702028212 */ /* 0x000fc600078e3cff */
[----:B------:R-:W4:Y:S01]  /*0430*/  @P2 LDG.E R23, desc[UR4][R10.64+0x2c] ;  /* 0x00002c040a172981 */ /* 0x000f22000c1e1900 */
[----:B------:R-:W-:-:S03]  /*0440*/  @P1 LOP3.LUT R4, R4, R25, RZ, 0x3c, !PT ;  /* 0x0000001904041212 */ /* 0x000fc600078e3cff */
[----:B------:R-:W4:Y:S01]  /*0450*/  @P2 LDG.E R25, desc[UR4][R10.64+0x34] ;  /* 0x000034040a192981 */ /* 0x000f22000c1e1900 */
[----:B--2---:R-:W-:-:S03]  /*0460*/  @!P0 LOP3.LUT R5, R5, R18, RZ, 0x3c, !PT ;  /* 0x0000001205058212 */ /* 0x004fc600078e3cff */
[----:B------:R-:W2:Y:S01]  /*0470*/  @P1 LDG.E R18, desc[UR4][R10.64+0x1c] ;  /* 0x00001c040a121981 */ /* 0x000ea2000c1e1900 */
[----:B---3--:R-:W-:-:S03]  /*0480*/  @P1 LOP3.LUT R3, R3, R20, RZ, 0x3c, !PT ;  /* 0x0000001403031212 */ /* 0x008fc600078e3cff */
[----:B------:R-:W3:Y:S01]  /*0490*/  @P2 LDG.E R20, desc[UR4][R10.64+0x30] ;  /* 0x000030040a142981 */ /* 0x000ee2000c1e1900 */
[----:B----4-:R-:W-:-:S03]  /*04a0*/  @P2 LOP3.LUT R3, R3, R22, RZ, 0x3c, !PT ;  /* 0x0000001603032212 */ /* 0x010fc600078e3cff */
[----:B------:R-:W4:Y:S01]  /*04b0*/  @P3 LDG.E R22, desc[UR4][R10.64+0x4c] ;  /* 0x00004c040a163981 */ /* 0x000f22000c1e1900 */
[----:B------:R-:W-:-:S04]  /*04c0*/  @P3 LOP3.LUT R15, R15, R28, RZ, 0x3c, !PT ;  /* 0x0000001c0f0f3212 */ /* 0x000fc800078e3cff */
[----:B------:R-:W-:Y:S02]  /*04d0*/  @P4 LOP3.LUT R15, R15, R26, RZ, 0x3c, !PT ;  /* 0x0000001a0f0f4212 */ /* 0x000fe400078e3cff */
[----:B------:R-:W-:Y:S01]  /*04e0*/  @P1 LOP3.LUT R2, R2, R21, RZ, 0x3c, !PT ;  /* 0x0000001502021212 */ /* 0x000fe200078e3cff */
[----:B------:R-:W4:Y:S04]  /*04f0*/  @P5 LDG.E R26, desc[UR4][R10.64+0x64] ;  /* 0x000064040a1a5981 */ /* 0x000f28000c1e1900 */
[----:B------:R-:W4:Y:S01]  /*0500*/  @P3 LDG.E R21, desc[UR4][R10.64+0x40] ;  /* 0x000040040a153981 */ /* 0x000f22000c1e1900 */
[----:B------:R-:W-:Y:S02]  /*0510*/  @P2 LOP3.LUT R4, R4, R23, RZ, 0x3c, !PT ;  /* 0x0000001704042212 */ /* 0x000fe400078e3cff */
[----:B------:R-:W-:Y:S01]  /*0520*/  @P2 LOP3.LUT R2, R2, R25, RZ, 0x3c, !PT ;  /* 0x0000001902022212 */ /* 0x000fe200078e3cff */
[----:B------:R-:W4:Y:S04]  /*0530*/  @P3 LDG.E R23, desc[UR4][R10.64+0x48] ;  /* 0x000048040a173981 */ /* 0x000f28000c1e1900 */
[----:B------:R-:W4:Y:S01]  /*0540*/  @P4 LDG.E R25, desc[UR4][R10.64+0x54] ;  /* 0x000054040a194981 */ /* 0x000f22000c1e1900 */
[----:B--2---:R-:W-:-:S03]  /*0550*/  @P1 LOP3.LUT R5, R5, R18, RZ, 0x3c, !PT ;  /* 0x0000001205051212 */ /* 0x004fc600078e3cff */
[----:B------:R-:W2:Y:S01]  /*0560*/  @P3 LDG.E R18, desc[UR4][R10.64+0x44] ;  /* 0x000044040a123981 */ /* 0x000ea2000c1e1900 */
[----:B---3--:R-:W-:-:S03]  /*0570*/  @P2 LOP3.LUT R5, R5, R20, RZ, 0x3c, !PT ;  /* 0x0000001405052212 */ /* 0x008fc600078e3cff */
[----:B------:R-:W3:Y:S01]  /*0580*/  @P4 LDG.E R20, desc[UR4][R10.64+0x58] ;  /* 0x000058040a144981 */ /* 0x000ee2000c1e1900 */
[----:B----4-:R-:W-:-:S03]  /*0590*/  @P3 LOP3.LUT R3, R3, R22, RZ, 0x3c, !PT ;  /* 0x0000001603033212 */ /* 0x010fc600078e3cff */
[----:B------:R-:W4:Y:S01]  /*05a0*/  @P4 LDG.E R22, desc[UR4][R10.64+0x60] ;  /* 0x000060040a164981 */ /* 0x000f22000c1e1900 */
[----:B------:R-:W-:Y:S02]  /*05b0*/  LOP3.LUT P0, RZ, R24, 0x80, RZ, 0xc0, !PT ;  /* 0x0000008018ff7812 */ /* 0x000fe4000780c0ff */
[----:B------:R-:W-:Y:S02]  /*05c0*/  @P5 LOP3.LUT R15, R15, R26, RZ, 0x3c, !PT ;  /* 0x0000001a0f0f5212 */ /* 0x000fe400078e3cff */
[----:B------:R-:W4:Y:S01]  /*05d0*/  @P6 LDG.E R26, desc[UR4][R10.64+0x78] ;  /* 0x000078040a1a6981 */ /* 0x000f22000c1e1900 */
[----:B------:R-:W-:-:S03]  /*05e0*/  @P3 LOP3.LUT R4, R4, R21, RZ, 0x3c, !PT ;  /* 0x0000001504043212 */ /* 0x000fc600078e3cff */
[----:B------:R-:W4:Y:S01]  /*05f0*/  @P4 LDG.E R21, desc[UR4][R10.64+0x5c] ;  /* 0x00005c040a154981 */ /* 0x000f22000c1e1900 */
[----:B------:R-:W-:-:S03]  /*0600*/  @P3 LOP3.LUT R2, R2, R23, RZ, 0x3c, !PT ;  /* 0x0000001702023212 */ /* 0x000fc600078e3cff */
[----:B------:R-:W4:Y:S01]  /*0610*/  @P5 LDG.E R23, desc[UR4][R10.64+0x68] ;  /* 0x000068040a175981 */ /* 0x000f22000c1e1900 */
[----:B------:R-:W-:-:S03]  /*0620*/  @P4 LOP3.LUT R4, R4, R25, RZ, 0x3c, !PT ;  /* 0x0000001904044212 */ /* 0x000fc600078e3cff */
[----:B------:R-:W4:Y:S01]  /*0630*/  @P5 LDG.E R25, desc[UR4][R10.64+0x70] ;  /* 0x000070040a195981 */ /* 0x000f22000c1e1900 */
[----:B--2---:R-:W-:-:S03]  /*0640*/  @P3 LOP3.LUT R5, R5, R18, RZ, 0x3c, !PT ;  /* 0x0000001205053212 */ /* 0x004fc600078e3cff */
[----:B------:R-:W2:Y:S01]  /*0650*/  @P5 LDG.E R18, desc[UR4][R10.64+0x6c] ;  /* 0x00006c040a125981 */ /* 0x000ea2000c1e1900 */
[----:B---3--:R-:W-:-:S03]  /*0660*/  @P4 LOP3.LUT R5, R5, R20, RZ, 0x3c, !PT ;  /* 0x0000001405054212 */ /* 0x008fc600078e3cff */
[----:B------:R-:W3:Y:S01]  /*0670*/  @P5 LDG.E R20, desc[UR4][R10.64+0x74] ;  /* 0x000074040a145981 */ /* 0x000ee2000c1e1900 */
[----:B----4-:R-:W-:-:S03]  /*0680*/  @P4 LOP3.LUT R3, R3, R22, RZ, 0x3c, !PT ;  /* 0x0000001603034212 */ /* 0x010fc600078e3cff */
[----:B------:R-:W4:Y:S01]  /*0690*/  @P0 LDG.E R22, desc[UR4][R10.64+0x8c] ;  /* 0x00008c040a160981 */ /* 0x000f22000c1e1900 */
[----:B------:R-:W-:-:S03]  /*06a0*/  @P6 LOP3.LUT R15, R15, R26, RZ, 0x3c, !PT ;  /* 0x0000001a0f0f6212 */ /* 0x000fc600078e3cff */
        /* <DEDUP_REMOVED lines=13> */
[----:B------:R-:W-:Y:S02]  /*0780*/  @P6 LOP3.LUT R4, R4, R27, RZ, 0x3c, !PT ;  /* 0x0000001b04046212 */ /* 0x000fe400078e3cff */
[----:B------:R-:W-:Y:S02]  /*0790*/  @P6 LOP3.LUT R2, R2, R21, RZ, 0x3c, !PT ;  /* 0x0000001502026212 */ /* 0x000fe400078e3cff */
[----:B------:R-:W-:Y:S02]  /*07a0*/  @P0 LOP3.LUT R4, R4, R23, RZ, 0x3c, !PT ;  /* 0x0000001704040212 */ /* 0x000fe400078e3cff */
[----:B------:R-:W-:Y:S02]  /*07b0*/  @P0 LOP3.LUT R2, R2, R25, RZ, 0x3c, !PT ;  /* 0x0000001902020212 */ /* 0x000fe400078e3cff */
[----:B--2---:R-:W-:Y:S02]  /*07c0*/  @P6 LOP3.LUT R5, R5, R18, RZ, 0x3c, !PT ;  /* 0x0000001205056212 */ /* 0x004fe400078e3cff */
[----:B---3--:R-:W-:-:S02]  /*07d0*/  @P6 LOP3.LUT R3, R3, R20, RZ, 0x3c, !PT ;  /* 0x0000001403036212 */ /* 0x008fc400078e3cff */
[----:B----4-:R-:W-:Y:S02]  /*07e0*/  @P0 LOP3.LUT R5, R5, R22, RZ, 0x3c, !PT ;  /* 0x0000001605050212 */ /* 0x010fe400078e3cff */
[----:B------:R-:W-:Y:S02]  /*07f0*/  @P0 LOP3.LUT R3, R3, R26, RZ, 0x3c, !PT ;  /* 0x0000001a03030212 */ /* 0x000fe400078e3cff */
[----:B------:R-:W-:-:S13]  /*0800*/  R2P PR, R24.B1, 0x7f ;  /* 0x0000007f18007804 */ /* 0x000fda0000001000 */
[----:B------:R-:W2:Y:S04]  /*0810*/  @P0 LDG.E R18, desc[UR4][R10.64+0xa0] ;  /* 0x0000a0040a120981 */ /* 0x000ea8000c1e1900 */
[----:B------:R-:W3:Y:S04]  /*0820*/  @P1 LDG.E R22, desc[UR4][R10.64+0xb4] ;  /* 0x0000b4040a161981 */ /* 0x000ee8000c1e1900 */
[----:B------:R-:W4:Y:S04]  /*0830*/  @P2 LDG.E R26, desc[UR4][R10.64+0xc8] ;  /* 0x0000c8040a1a2981 */ /* 0x000f28000c1e1900 */
[----:B------:R-:W4:Y:S04]  /*0840*/  @P3 LDG.E R28, desc[UR4][R10.64+0xdc] ;  /* 0x0000dc040a1c3981 */ /* 0x000f28000c1e1900 */
[----:B------:R-:W4:Y:S04]  /*0850*/  @P0 LDG.E R23, desc[UR4][R10.64+0xa4] ;  /* 0x0000a4040a170981 */ /* 0x000f28000c1e1900 */
[----:B------:R-:W4:Y:S04]  /*0860*/  @P0 LDG.E R20, desc[UR4][R10.64+0xa8] ;  /* 0x0000a8040a140981 */ /* 0x000f28000c1e1900 */
[----:B------:R-:W4:Y:S04]  /*0870*/  @P4 LDG.E R25, desc[UR4][R10.64+0xf0] ;  /* 0x0000f0040a194981 */ /* 0x000f28000c1e1900 */
        /* <DEDUP_REMOVED lines=21> */
[----:B------:R-:W-:Y:S02]  /*09d0*/  LOP3.LUT P0, RZ, R24, 0x8000, RZ, 0xc0, !PT ;  /* 0x0000800018ff7812 */ /* 0x000fe4000780c0ff */
[----:B----4-:R-:W-:Y:S01]  /*09e0*/  @P5 LOP3.LUT R15, R15, R26, RZ, 0x3c, !PT ;  /* 0x0000001a0f0f5212 */ /* 0x010fe200078e3cff */
[----:B------:R-:W4:Y:S04]  /*09f0*/  @P3 LDG.E R24, desc[UR4][R10.64+0xe4] ;  /* 0x0000e4040a183981 */ /* 0x000f28000c1e1900 */
[----:B------:R-:W2:Y:S01]  /*0a00*/  @P6 LDG.E R26, desc[UR4][R10.64+0x118] ;  /* 0x000118040a1a6981 */ /* 0x000ea2000c1e1900 */
        /* <DEDUP_REMOVED lines=8> */
[----:B---3--:R-:W-:-:S03]  /*0a90*/  @P2 LOP3.LUT R3, R3, R22, RZ, 0x3c, !PT ;  /* 0x0000001603032212 */ /* 0x008fc600078e3cff */
[----:B------:R-:W3:Y:S01]  /*0aa0*/  @P4 LDG.E R22, desc[UR4][R10.64+0x100] ;  /* 0x000100040a164981 */ /* 0x000ee2000c1e1900 */
[----:B--2---:R-:W-:-:S03]  /*0ab0*/  @P6 LOP3.LUT R15, R15, R26, RZ, 0x3c, !PT ;  /* 0x0000001a0f0f6212 */ /* 0x004fc600078e3cff */
[----:B------:R-:W2:Y:S01]  /*0ac0*/  @P0 LDG.E R26, desc[UR4][R10.64+0x12c] ;  /* 0x00012c040a1a0981 */ /* 0x000ea2000c1e1900 */
[----:B----4-:R-:W-:-:S03]  /*0ad0*/  @P2 LOP3.LUT R2, R2, R23, RZ, 0x3c, !PT ;  /* 0x0000001702022212 */ /* 0x010fc600078e3cff */
[----:B------:R-:W4:Y:S01]  /*0ae0*/  @P4 LDG.E R23, desc[UR4][R10.64+0xfc] ;  /* 0x0000fc040a174981 */ /* 0x000f22000c1e1900 */
[----:B------:R-:W-:-:S03]  /*0af0*/  @P2 LOP3.LUT R5, R5, R20, RZ, 0x3c, !PT ;  /* 0x0000001405052212 */ /* 0x000fc600078e3cff */
[----:B------:R-:W4:Y:S01]  /*0b00*/  @P4 LDG.E R20, desc[UR4][R10.64+0xf8] ;  /* 0x0000f8040a144981 */ /* 0x000f22000c1e1900 */
[----:B------:R-:W-:Y:S02]  /*0b10*/  @P3 LOP3.LUT R2, R2, R27, RZ, 0x3c, !PT ;  /* 0x0000001b02023212 */ /* 0x000fe400078e3cff */
[----:B------:R-:W-:Y:S01]  /*0b20*/  @P3 LOP3.LUT R4, R4, R25, RZ, 0x3c, !PT ;  /* 0x0000001904043212 */ /* 0x000fe200078e3cff */
[----:B------:R-:W4:Y:S01]  /*0b30*/  @P5 LDG.E R27, desc[UR4][R10.64+0x110] ;  /* 0x000110040a1b5981 */ /* 0x000f22000c1e1900 */
[----:B------:R-:W-:-:S03]  /*0b40*/  @P3 LOP3.LUT R5, R5, R24, RZ, 0x3c, !PT ;  /* 0x0000001805053212 */ /* 0x000fc600078e3cff */
[----:B------:R-:W4:Y:S04]  /*0b50*/  @P5 LDG.E R25, desc[UR4][R10.64+0x108] ;  /* 0x000108040a195981 */ /* 0x000f28000c1e1900 */
        /* <DEDUP_REMOVED lines=19> */
[----:B------:R-:W-:-:S05]  /*0c90*/  VIADD R19, R19, 0x10 ;  /* 0x0000001013137836 */ /* 0x000fca0000000000 */
[----:B------:R-:W-:Y:S02]  /*0ca0*/  ISETP.NE.AND P1, PT, R19, 0x20, PT ;  /* 0x000000201300780c */ /* 0x000fe40003f25270 */
[----:B------:R-:W-:Y:S02]  /*0cb0*/  @P5 LOP3.LUT R3, R3, R18, RZ, 0x3c, !PT ;  /* 0x0000001203035212 */ /* 0x000fe400078e3cff */
[----:B------:R-:W-:Y:S02]  /*0cc0*/  @P6 LOP3.LUT R4, R4, R21, RZ, 0x3c, !PT ;  /* 0x0000001504046212 */ /* 0x000fe400078e3cff */
[----:B---3--:R-:W-:-:S04]  /*0cd0*/  @P6 LOP3.LUT R3, R3, R22, RZ, 0x3c, !PT ;  /* 0x0000001603036212 */ /* 0x008fc800078e3cff */
[----:B--2---:R-:W-:Y:S02]  /*0ce0*/  @P0 LOP3.LUT R3, R3, R26, RZ, 0x3c, !PT ;  /* 0x0000001a03030212 */ /* 0x004fe400078e3cff */
[----:B----4-:R-:W-:Y:S02]  /*0cf0*/  @P6 LOP3.LUT R2, R2, R23, RZ, 0x3c, !PT ;  /* 0x0000001702026212 */ /* 0x010fe400078e3cff */
[----:B------:R-:W-:Y:S02]  /*0d00*/  @P6 LOP3.LUT R5, R5, R20, RZ, 0x3c, !PT ;  /* 0x0000001405056212 */ /* 0x000fe400078e3cff */
[----:B------:R-:W-:Y:S02]  /*0d10*/  @P0 LOP3.LUT R2, R2, R27, RZ, 0x3c, !PT ;  /* 0x0000001b02020212 */ /* 0x000fe400078e3cff */
[----:B------:R-:W-:Y:S02]  /*0d20*/  @P0 LOP3.LUT R4, R4, R25, RZ, 0x3c, !PT ;  /* 0x0000001904040212 */ /* 0x000fe400078e3cff */
[----:B------:R-:W-:Y:S01]  /*0d30*/  @P0 LOP3.LUT R5, R5, R24, RZ, 0x3c, !PT ;  /* 0x0000001805050212 */ /* 0x000fe200078e3cff */
[----:B------:R-:W-:Y:S06]  /*0d40*/  @P1 BRA `(.L_x_346) ;  /* 0xfffffff400481947 */ /* 0x000fec000383ffff */
[----:B------:R-:W-:-:S05]  /*0d50*/  VIADD R17, R17, 0x1 ;  /* 0x0000000111117836 */ /* 0x000fca0000000000 */
[----:B------:R-:W-:-:S13]  /*0d60*/  ISETP.NE.AND P0, PT, R17, 0x5, PT ;  /* 0x000000051100780c */ /* 0x000fda0003f05270 */
[----:B------:R-:W-:Y:S05]  /*0d70*/  @P0 BRA `(.L_x_347) ;  /* 0xfffffff400300947 */ /* 0x000fea000383ffff */
[----:B------:R0:W-:Y:S01]  /*0d80*/  STG.E.64 desc[UR4][R6.64+0x8], R4 ;  /* 0x0000080406007986 */ /* 0x0001e2000c101b04 */
[----:B------:R-:W-:Y:S01]  /*0d90*/  VIADD R14, R14, 0x1 ;  /* 0x000000010e0e7836 */ /* 0x000fe20000000000 */
[----:B------:R-:W-:Y:S02]  /*0da0*/  LOP3.LUT R11, R13, 0x3, RZ, 0xc0, !PT ;  /* 0x000000030d0b7812 */ /* 0x000fe400078ec0ff */
[----:B------:R0:W-:Y:S02]  /*0db0*/  STG.E.64 desc[UR4][R6.64+0x10], R2 ;  /* 0x0000100206007986 */ /* 0x0001e4000c101b04 */
[----:B------:R-:W-:Y:S02]  /*0dc0*/  ISETP.GE.U32.AND P0, PT, R14, R11, PT ;  /* 0x0000000b0e00720c */ /* 0x000fe40003f06070 */
[----:B------:R0:W-:Y:S11]  /*0dd0*/  STG.E desc[UR4][R6.64+0x4], R15 ;  /* 0x0000040f06007986 */ /* 0x0001f6000c101904 */
[----:B------:R-:W-:Y:S05]  /*0de0*/  @!P0 BRA `(.L_x_348) ;  /* 0xfffffff400048947 */ /* 0x000fea000383ffff */
.L_x_345:
[----:B------:R-:W-:Y:S05]  /*0df0*/  BSYNC.RECONVERGENT B1 ;  /* 0x0000000000017941 */ /* 0x000fea0003800200 */
.L_x_344:
[C---:B------:R-:W-:Y:S01]  /*0e00*/  ISETP.GT.U32.AND P0, PT, R13.reuse, 0x3, PT ;  /* 0x000000030d00780c */ /* 0x040fe20003f04070 */
[----:B------:R-:W-:Y:S01]  /*0e10*/  VIADD R12, R12, 0x1 ;  /* 0x000000010c0c7836 */ /* 0x000fe20000000000 */
[--C-:B------:R-:W-:Y:S02]  /*0e20*/  SHF.R.U64 R13, R13, 0x2, R0.reuse ;  /* 0x000000020d0d7819 */ /* 0x100fe40000001200 */
[----:B------:R-:W-:Y:S02]  /*0e30*/  ISETP.GT.U32.AND.EX P0, PT, R0, RZ, PT, P0 ;  /* 0x000000ff0000720c */ /* 0x000fe40003f04100 */
[----:B------:R-:W-:-:S11]  /*0e40*/  SHF.R.U32.HI R0, RZ, 0x2, R0 ;  /* 0x00000002ff007819 */ /* 0x000fd60000011600 */
[----:B------:R-:W-:Y:S05]  /*0e50*/  @P0 BRA `(.L_x_349) ;  /* 0xfffffff000c80947 */ /* 0x000fea000383ffff */
.L_x_343:
[----:B------:R-:W-:Y:S05]  /*0e60*/  BSYNC.RECONVERGENT B0 ;  /* 0x0000000000007941 */ /* 0x000fea0003800200 */
.L_x_342:
[----:B------:R-:W-:Y:S04]  /*0e70*/  STG.E.64 desc[UR4][R6.64+0x18], RZ ;  /* 0x000018ff06007986 */ /* 0x000fe8000c101b04 */
[----:B------:R-:W-:Y:S04]  /*0e80*/  STG.E desc[UR4][R6.64+0x20], RZ ;  /* 0x000020ff06007986 */ /* 0x000fe8000c101904 */
[----:B------:R-:W-:Y:S01]  /*0e90*/  STG.E.64 desc[UR4][R6.64+0x28], RZ ;  /* 0x000028ff06007986 */ /* 0x000fe2000c101b04 */
[----:B------:R-:W-:Y:S05]  /*0ea0*/  EXIT ;  /* 0x000000000000794d */ /* 0x000fea0003800000 */
.L_x_350:
        /* <DEDUP_REMOVED lines=13> */
.L_x_358:


//--------------------- .nv.global.init           --------------------------
	.section	.nv.global.init,"aw",@progbits
	.align	4
.nv.global.init:
	.type		mrg32k3aM1SubSeq,@object
	.size		mrg32k3aM1SubSeq,(mrg32k3aM2SubSeq - mrg32k3aM1SubSeq)
mrg32k3aM1SubSeq:
        /*0000*/ 	.byte	0x0b, 0xcc, 0xee, 0x04, 0x73, 0x29, 0x8b, 0x6f, 0xf6, 0x53, 0x03, 0xf6, 0x23, 0xf6, 0xea, 0xda
        /* <DEDUP_REMOVED lines=125> */
	.type		mrg32k3aM2SubSeq,@object
	.size		mrg32k3aM2SubSeq,(mrg32k3aM1 - mrg32k3aM2SubSeq)
mrg32k3aM2SubSeq:
        /* <DEDUP_REMOVED lines=126> */
	.type		mrg32k3aM1,@object
	.size		mrg32k3aM1,(mrg32k3aM1Seq - mrg32k3aM1)
mrg32k3aM1:
        /* <DEDUP_REMOVED lines=144> */
	.type		mrg32k3aM1Seq,@object
	.size		mrg32k3aM1Seq,(mrg32k3aM2 - mrg32k3aM1Seq)
mrg32k3aM1Seq:
        /* <DEDUP_REMOVED lines=144> */
	.type		mrg32k3aM2,@object
	.size		mrg32k3aM2,(mrg32k3aM2Seq - mrg32k3aM2)
mrg32k3aM2:
        /* <DEDUP_REMOVED lines=144> */
	.type		mrg32k3aM2Seq,@object
	.size		mrg32k3aM2Seq,(precalc_xorwow_matrix - mrg32k3aM2Seq)
mrg32k3aM2Seq:
        /* <DEDUP_REMOVED lines=144> */
	.type		precalc_xorwow_matrix,@object
	.size		precalc_xorwow_matrix,(precalc_xorwow_offset_matrix - precalc_xorwow_matrix)
precalc_xorwow_matrix:
        /* <DEDUP_REMOVED lines=6400> */
	.type		precalc_xorwow_offset_matrix,@object
	.size		precalc_xorwow_offset_matrix,(.L_1 - precalc_xorwow_offset_matrix)
precalc_xorwow_offset_matrix:
        /* <DEDUP_REMOVED lines=6400> */
.L_1:


//--------------------- .nv.shared.reserved.0     --------------------------
	.section	.nv.shared.reserved.0,"aw",@nobits
	.weak		__nv_reservedSMEM_offset_0_alias
	.size		__nv_reservedSMEM_offset_0_alias, 0, 64
	.other		__nv_reservedSMEM_offset_0_alias,@"STO_CUDA_RESERVED_SHARED STV_DEFAULT"
__nv_reservedSMEM_offset_0_alias:
	.zero		0
	.zero		64


//--------------------- .nv.global                --------------------------
	.section	.nv.global,"aw",@nobits
.nv.global:
	.type		_ZN34_INTERNAL_79475f90_4_k_cu_filename6thrust24THRUST_300001_SM_1000_NS3seqE,@object
	.size		_ZN34_INTERNAL_79475f90_4_k_cu_filename6thrust24THRUST_300001_SM_1000_NS3seqE,(_ZN34_INTERNAL_79475f90_4_k_cu_filename4cuda3std3__48in_placeE - _ZN34_INTERNAL_79475f90_4_k_cu_filename6thrust24THRUST_300001_SM_1000_NS3seqE)
_ZN34_INTERNAL_79475f90_4_k_cu_filename6thrust24THRUST_300001_SM_1000_NS3seqE:
	.zero		1
	.type		_ZN34_INTERNAL_79475f90_4_k_cu_filename4cuda3std3__48in_placeE,@object
	.size		_ZN34_INTERNAL_79475f90_4_k_cu_filename4cuda3std3__48in_placeE,(_ZN34_INTERNAL_79475f90_4_k_cu_filename4cuda3std6ranges3__45__cpo4sizeE - _ZN34_INTERNAL_79475f90_4_k_cu_filename4cuda3std3__48in_placeE)
_ZN34_INTERNAL_79475f90_4_k_cu_filename4cuda3std3__48in_placeE:
	.zero		1
	.type		_ZN34_INTERNAL_79475f90_4_k_cu_filename4cuda3std6ranges3__45__cpo4sizeE,@object
	.size		_ZN34_INTERNAL_79475f90_4_k_cu_filename4cuda3std6ranges3__45__cpo4sizeE,(_ZN34_INTERNAL_79475f90_4_k_cu_filename6thrust24THRUST_300001_SM_1000_NS12placeholders2_3E - _ZN34_INTERNAL_79475f90_4_k_cu_filename4cuda3std6ranges3__45__cpo4sizeE)
_ZN34_INTERNAL_79475f90_4_k_cu_filename4cuda3std6ranges3__45__cpo4sizeE:
	.zero		1
	.type		_ZN34_INTERNAL_79475f90_4_k_cu_filename6thrust24THRUST_300001_SM_1000_NS12placeholders2_3E,@object
	.size		_ZN34_INTERNAL_79475f90_4_k_cu_filename6thrust24THRUST_300001_SM_1000_NS12placeholders2_3E,(_ZN34_INTERNAL_79475f90_4_k_cu_filename4cuda3std3__45__cpo6cbeginE - _ZN34_INTERNAL_79475f90_4_k_cu_filename6thrust24THRUST_300001_SM_1000_NS12placeholders2_3E)
_ZN34_INTERNAL_79475f90_4_k_cu_filename6thrust24THRUST_300001_SM_1000_NS12placeholders2_3E:
	.zero		1
	.type		_ZN34_INTERNAL_79475f90_4_k_cu_filename4cuda3std3__45__cpo6cbeginE,@object
	.size		_ZN34_INTERNAL_79475f90_4_k_cu_filename4cuda3std3__45__cpo6cbeginE,(_ZN34_INTERNAL_79475f90_4_k_cu_filename4cuda3std6ranges3__45__cpo6cbeginE - _ZN34_INTERNAL_79475f90_4_k_cu_filename4cuda3std3__45__cpo6cbeginE)
_ZN34_INTERNAL_79475f90_4_k_cu_filename4cuda3std3__45__cpo6cbeginE:
	.zero		1
	.type		_ZN34_INTERNAL_79475f90_4_k_cu_filename4cuda3std6ranges3__45__cpo6cbeginE,@object
	.size		_ZN34_INTERNAL_79475f90_4_k_cu_filename4cuda3std6ranges3__45__cpo6cbeginE,(_ZN34_INTERNAL_79475f90_4_k_cu_filename6thrust24THRUST_300001_SM_1000_NS12placeholders2_7E - _ZN34_INTERNAL_79475f90_4_k_cu_filename4cuda3std6ranges3__45__cpo6cbeginE)
_ZN34_INTERNAL_79475f90_4_k_cu_filename4cuda3std6ranges3__45__cpo6cbeginE:
	.zero		1
	.type		_ZN34_INTERNAL_79475f90_4_k_cu_filename6thrust24THRUST_300001_SM_1000_NS12placeholders2_7E,@object
	.size		_ZN34_INTERNAL_79475f90_4_k_cu_filename6thrust24THRUST_300001_SM_1000_NS12placeholders2_7E,(_ZN34_INTERNAL_79475f90_4_k_cu_filename4cuda3std3__45__cpo7crbeginE - _ZN34_INTERNAL_79475f90_4_k_cu_filename6thrust24THRUST_300001_SM_1000_NS12placeholders2_7E)
_ZN34_INTERNAL_79475f90_4_k_cu_filename6thrust24THRUST_300001_SM_1000_NS12placeholders2_7E:
	.zero		1
	.type		_ZN34_INTERNAL_79475f90_4_k_cu_filename4cuda3std3__45__cpo7crbeginE,@object
	.size		_ZN34_INTERNAL_79475f90_4_k_cu_filename4cuda3std3__45__cpo7crbeginE,(_ZN34_INTERNAL_79475f90_4_k_cu_filename4cuda3std6ranges3__45__cpo4nextE - _ZN34_INTERNAL_79475f90_4_k_cu_filename4cuda3std3__45__cpo7crbeginE)
_ZN34_INTERNAL_79475f90_4_k_cu_filename4cuda3std3__45__cpo7crbeginE:
	.zero		1
	.type		_ZN34_INTERNAL_79475f90_4_k_cu_filename4cuda3std6ranges3__45__cpo4nextE,@object
	.size		_ZN34_INTERNAL_79475f90_4_k_cu_filename4cuda3std6ranges3__45__cpo4nextE,(_ZN34_INTERNAL_79475f90_4_k_cu_filename4cuda3std6ranges3__45__cpo4swapE - _ZN34_INTERNAL_79475f90_4_k_cu_filename4cuda3std6ranges3__45__cpo4nextE)
_ZN34_INTERNAL_79475f90_4_k_cu_filename4cuda3std6ranges3__45__cpo4nextE:
	.zero		1
	.type		_ZN34_INTERNAL_79475f90_4_k_cu_filename4cuda3std6ranges3__45__cpo4swapE,@object
	.size		_ZN34_INTERNAL_79475f90_4_k_cu_filename4cuda3std6ranges3__45__cpo4swapE,(_ZN34_INTERNAL_79475f90_4_k_cu_filename6thrust24THRUST_300001_SM_1000_NS8cuda_cub10par_nosyncE - _ZN34_INTERNAL_79475f90_4_k_cu_filename4cuda3std6ranges3__45__cpo4swapE)
_ZN34_INTERNAL_79475f90_4_k_cu_filename4cuda3std6ranges3__45__cpo4swapE:
	.zero		1
	.type		_ZN34_INTERNAL_79475f90_4_k_cu_filename6thrust24THRUST_300001_SM_1000_NS8cuda_cub10par_nosyncE,@object
	.size		_ZN34_INTERNAL_79475f90_4_k_cu_filename6thrust24THRUST_300001_SM_1000_NS8cuda_cub10par_nosyncE,(_ZN34_INTERNAL_79475f90_4_k_cu_filename6thrust24THRUST_300001_SM_1000_NS12placeholders2_9E - _ZN34_INTERNAL_79475f90_4_k_cu_filename6thrust24THRUST_300001_SM_1000_NS8cuda_cub10par_nosyncE)
_ZN34_INTERNAL_79475f90_4_k_cu_filename6thrust24THRUST_300001_SM_1000_NS8cuda_cub10par_nosyncE:
	.zero		1
	.type		_ZN34_INTERNAL_79475f90_4_k_cu_filename6thrust24THRUST_300001_SM_1000_NS12placeholders2_9E,@object
	.size		_ZN34_INTERNAL_79475f90_4_k_cu_filename6thrust24THRUST_300001_SM_1000_NS12placeholders2_9E,(_ZN34_INTERNAL_79475f90_4_k_cu_filename4cuda3std3__436_GLOBAL__N__79475f90_4_k_cu_filename6ignoreE - _ZN34_INTERNAL_79475f90_4_k_cu_filename6thrust24THRUST_300001_SM_1000_NS12placeholders2_9E)
_ZN34_INTERNAL_79475f90_4_k_cu_filename6thrust24THRUST_300001_SM_1000_NS12placeholders2_9E:
	.zero		1
	.type		_ZN34_INTERNAL_79475f90_4_k_cu_filename4cuda3std3__436_GLOBAL__N__79475f90_4_k_cu_filename6ignoreE,@object
	.size		_ZN34_INTERNAL_79475f90_4_k_cu_filename4cuda3std3__436_GLOBAL__N__79475f90_4_k_cu_filename6ignoreE,(_ZN34_INTERNAL_79475f90_4_k_cu_filename4cuda3std6ranges3__45__cpo4dataE - _ZN34_INTERNAL_79475f90_4_k_cu_filename4cuda3std3__436_GLOBAL__N__79475f90_4_k_cu_filename6ignoreE)
_ZN34_INTERNAL_79475f90_4_k_cu_filename4cuda3std3__436_GLOBAL__N__79475f90_4_k_cu_filename6ignoreE:
	.zero		1
	.type		_ZN34_INTERNAL_79475f90_4_k_cu_filename4cuda3std6ranges3__45__cpo4dataE,@object
	.size		_ZN34_INTERNAL_79475f90_4_k_cu_filename4cuda3std6ranges3__45__cpo4dataE,(_ZN34_INTERNAL_79475f90_4_k_cu_filename6thrust24THRUST_300001_SM_1000_NS12placeholders2_1E - _ZN34_INTERNAL_79475f90_4_k_cu_filename4cuda3std6ranges3__45__cpo4dataE)
_ZN34_INTERNAL_79475f90_4_k_cu_filename4cuda3std6ranges3__45__cpo4dataE:
	.zero		1
	.type		_ZN34_INTERNAL_79475f90_4_k_cu_filename6thrust24THRUST_300001_SM_1000_NS12placeholders2_1E,@object
	.size		_ZN34_INTERNAL_79475f90_4_k_cu_filename6thrust24THRUST_300001_SM_1000_NS12placeholders2_1E,(_ZN34_INTERNAL_79475f90_4_k_cu_filename4cuda3std3__45__cpo5beginE - _ZN34_INTERNAL_79475f90_4_k_cu_filename6thrust24THRUST_300001_SM_1000_NS12placeholders2_1E)
_ZN34_INTERNAL_79475f90_4_k_cu_filename6thrust24THRUST_300001_SM_1000_NS12placeholders2_1E:
	.zero		1
	.type		_ZN34_INTERNAL_79475f90_4_k_cu_filename4cuda3std3__45__cpo5beginE,@object
	.size		_ZN34_INTERNAL_79475f90_4_k_cu_filename4cuda3std3__45__cpo5beginE,(_ZN34_INTERNAL_79475f90_4_k_cu_filename4cuda3std6ranges3__45__cpo5beginE - _ZN34_INTERNAL_79475f90_4_k_cu_filename4cuda3std3__45__cpo5beginE)
_ZN34_INTERNAL_79475f90_4_k_cu_filename4cuda3std3__45__cpo5beginE:
	.zero		1
	.type		_ZN34_INTERNAL_79475f90_4_k_cu_filename4cuda3std6ranges3__45__cpo5beginE,@object
	.size		_ZN34_INTERNAL_79475f90_4_k_cu_filename4cuda3std6ranges3__45__cpo5beginE,(_ZN34_INTERNAL_79475f90_4_k_cu_filename6thrust24THRUST_300001_SM_1000_NS12placeholders2_5E - _ZN34_INTERNAL_79475f90_4_k_cu_filename4cuda3std6ranges3__45__cpo5beginE)
_ZN34_INTERNAL_79475f90_4_k_cu_filename4cuda3std6ranges3__45__cpo5beginE:
	.zero		1
	.type		_ZN34_INTERNAL_79475f90_4_k_cu_filename6thrust24THRUST_300001_SM_1000_NS12placeholders2_5E,@object
	.size		_ZN34_INTERNAL_79475f90_4_k_cu_filename6thrust24THRUST_300001_SM_1000_NS12placeholders2_5E,(_ZN34_INTERNAL_79475f90_4_k_cu_filename4cuda3std3__45__cpo6rbeginE - _ZN34_INTERNAL_79475f90_4_k_cu_filename6thrust24THRUST_300001_SM_1000_NS12placeholders2_5E)
_ZN34_INTERNAL_79475f90_4_k_cu_filename6thrust24THRUST_300001_SM_1000_NS12placeholders2_5E:
	.zero		1
	.type		_ZN34_INTERNAL_79475f90_4_k_cu_filename4cuda3std3__45__cpo6rbeginE,@object
	.size		_ZN34_INTERNAL_79475f90_4_k_cu_filename4cuda3std3__45__cpo6rbeginE,(_ZN34_INTERNAL_79475f90_4_k_cu_filename4cuda3std6ranges3__45__cpo7advanceE - _ZN34_INTERNAL_79475f90_4_k_cu_filename4cuda3std3__45__cpo6rbeginE)
_ZN34_INTERNAL_79475f90_4_k_cu_filename4cuda3std3__45__cpo6rbeginE:
	.zero		1
	.type		_ZN34_INTERNAL_79475f90_4_k_cu_filename4cuda3std6ranges3__45__cpo7advanceE,@object
	.size		_ZN34_INTERNAL_79475f90_4_k_cu_filename4cuda3std6ranges3__45__cpo7advanceE,(_ZN34_INTERNAL_79475f90_4_k_cu_filename4cuda3std3__47nulloptE - _ZN34_INTERNAL_79475f90_4_k_cu_filename4cuda3std6ranges3__45__cpo7advanceE)
_ZN34_INTERNAL_79475f90_4_k_cu_filename4cuda3std6ranges3__45__cpo7advanceE:
	.zero		1
	.type		_ZN34_INTERNAL_79475f90_4_k_cu_filename4cuda3std3__47nulloptE,@object
	.size		_ZN34_INTERNAL_79475f90_4_k_cu_filename4cuda3std3__47nulloptE,(_ZN34_INTERNAL_79475f90_4_k_cu_filename4cuda3std6ranges3__45__cpo8distanceE - _ZN34_INTERNAL_79475f90_4_k_cu_filename4cuda3std3__47nulloptE)
_ZN34_INTERNAL_79475f90_4_k_cu_filename4cuda3std3__47nulloptE:
	.zero		1
	.type		_ZN34_INTERNAL_79475f90_4_k_cu_filename4cuda3std6ranges3__45__cpo8distanceE,@object
	.size		_ZN34_INTERNAL_79475f90_4_k_cu_filename4cuda3std6ranges3__45__cpo8distanceE,(_ZN34_INTERNAL_79475f90_4_k_cu_filename6thrust24THRUST_300001_SM_1000_NS12placeholders3_10E - _ZN34_INTERNAL_79475f90_4_k_cu_filename4cuda3std6ranges3__45__cpo8distanceE)
_ZN34_INTERNAL_79475f90_4_k_cu_filename4cuda3std6ranges3__45__cpo8distanceE:
	.zero		1
	.type		_ZN34_INTERNAL_79475f90_4_k_cu_filename6thrust24THRUST_300001_SM_1000_NS12placeholders3_10E,@object
	.size		_ZN34_INTERNAL_79475f90_4_k_cu_filename6thrust24THRUST_300001_SM_1000_NS12placeholders3_10E,(_ZN34_INTERNAL_79475f90_4_k_cu_filename4cuda3std3__419piecewise_constructE - _ZN34_INTERNAL_79475f90_4_k_cu_filename6thrust24THRUST_300001_SM_1000_NS12placeholders3_10E)
_ZN34_INTERNAL_79475f90_4_k_cu_filename6thrust24THRUST_300001_SM_1000_NS12placeholders3_10E:
	.zero		1
	.type		_ZN34_INTERNAL_79475f90_4_k_cu_filename4cuda3std3__419piecewise_constructE,@object
	.size		_ZN34_INTERNAL_79475f90_4_k_cu_filename4cuda3std3__419piecewise_constructE,(_ZN34_INTERNAL_79475f90_4_k_cu_filename4cuda3std6ranges3__45__cpo5cdataE - _ZN34_INTERNAL_79475f90_4_k_cu_filename4cuda3std3__419piecewise_constructE)
_ZN34_INTERNAL_79475f90_4_k_cu_filename4cuda3std3__419piecewise_constructE:
	.zero		1
	.type		_ZN34_INTERNAL_79475f90_4_k_cu_filename4cuda3std6ranges3__45__cpo5cdataE,@object
	.size		_ZN34_INTERNAL_79475f90_4_k_cu_filename4cuda3std6ranges3__45__cpo5cdataE,(_ZN34_INTERNAL_79475f90_4_k_cu_filename6thrust24THRUST_300001_SM_1000_NS12placeholders2_2E - _ZN34_INTERNAL_79475f90_4_k_cu_filename4cuda3std6ranges3__45__cpo5cdataE)
_ZN34_INTERNAL_79475f90_4_k_cu_filename4cuda3std6ranges3__45__cpo5cdataE:
	.zero		1
	.type		_ZN34_INTERNAL_79475f90_4_k_cu_filename6thrust24THRUST_300001_SM_1000_NS12placeholders2_2E,@object
	.size		_ZN34_INTERNAL_79475f90_4_k_cu_filename6thrust24THRUST_300001_SM_1000_NS12placeholders2_2E,(_ZN34_INTERNAL_79475f90_4_k_cu_filename4cuda3std3__45__cpo3endE - _ZN34_INTERNAL_79475f90_4_k_cu_filename6thrust24THRUST_300001_SM_1000_NS12placeholders2_2E)
_ZN34_INTERNAL_79475f90_4_k_cu_filename6thrust24THRUST_300001_SM_1000_NS12placeholders2_2E:
	.zero		1
	.type		_ZN34_INTERNAL_79475f90_4_k_cu_filename4cuda3std3__45__cpo3endE,@object
	.size		_ZN34_INTERNAL_79475f90_4_k_cu_filename4cuda3std3__45__cpo3endE,(_ZN34_INTERNAL_79475f90_4_k_cu_filename4cuda3std6ranges3__45__cpo3endE - _ZN34_INTERNAL_79475f90_4_k_cu_filename4cuda3std3__45__cpo3endE)
_ZN34_INTERNAL_79475f90_4_k_cu_filename4cuda3std3__45__cpo3endE:
	.zero		1
	.type		_ZN34_INTERNAL_79475f90_4_k_cu_filename4cuda3std6ranges3__45__cpo3endE,@object
	.size		_ZN34_INTERNAL_79475f90_4_k_cu_filename4cuda3std6ranges3__45__cpo3endE,(_ZN34_INTERNAL_79475f90_4_k_cu_filename6thrust24THRUST_300001_SM_1000_NS12placeholders2_6E - _ZN34_INTERNAL_79475f90_4_k_cu_filename4cuda3std6ranges3__45__cpo3endE)
_ZN34_INTERNAL_79475f90_4_k_cu_filename4cuda3std6ranges3__45__cpo3endE:
	.zero		1
	.type		_ZN34_INTERNAL_79475f90_4_k_cu_filename6thrust24THRUST_300001_SM_1000_NS12placeholders2_6E,@object
	.size		_ZN34_INTERNAL_79475f90_4_k_cu_filename6thrust24THRUST_300001_SM_1000_NS12placeholders2_6E,(_ZN34_INTERNAL_79475f90_4_k_cu_filename4cuda3std3__45__cpo4rendE - _ZN34_INTERNAL_79475f90_4_k_cu_filename6thrust24THRUST_300001_SM_1000_NS12placeholders2_6E)
_ZN34_INTERNAL_79475f90_4_k_cu_filename6thrust24THRUST_300001_SM_1000_NS12placeholders2_6E:
	.zero		1
	.type		_ZN34_INTERNAL_79475f90_4_k_cu_filename4cuda3std3__45__cpo4rendE,@object
	.size		_ZN34_INTERNAL_79475f90_4_k_cu_filename4cuda3std3__45__cpo4rendE,(_ZN34_INTERNAL_79475f90_4_k_cu_filename4cuda3std6ranges3__45__cpo9iter_swapE - _ZN34_INTERNAL_79475f90_4_k_cu_filename4cuda3std3__45__cpo4rendE)
_ZN34_INTERNAL_79475f90_4_k_cu_filename4cuda3std3__45__cpo4rendE:
	.zero		1
	.type		_ZN34_INTERNAL_79475f90_4_k_cu_filename4cuda3std6ranges3__45__cpo9iter_swapE,@object
	.size		_ZN34_INTERNAL_79475f90_4_k_cu_filename4cuda3std6ranges3__45__cpo9iter_swapE,(_ZN34_INTERNAL_79475f90_4_k_cu_filename4cuda3std3__48unexpectE - _ZN34_INTERNAL_79475f90_4_k_cu_filename4cuda3std6ranges3__45__cpo9iter_swapE)
_ZN34_INTERNAL_79475f90_4_k_cu_filename4cuda3std6ranges3__45__cpo9iter_swapE:
	.zero		1
	.type		_ZN34_INTERNAL_79475f90_4_k_cu_filename4cuda3std3__48unexpectE,@object
	.size		_ZN34_INTERNAL_79475f90_4_k_cu_filename4cuda3std3__48unexpectE,(_ZN34_INTERNAL_79475f90_4_k_cu_filename6thrust24THRUST_300001_SM_1000_NS8cuda_cub3parE - _ZN34_INTERNAL_79475f90_4_k_cu_filename4cuda3std3__48unexpectE)
_ZN34_INTERNAL_79475f90_4_k_cu_filename4cuda3std3__48unexpectE:
	.zero		1
	.type		_ZN34_INTERNAL_79475f90_4_k_cu_filename6thrust24THRUST_300001_SM_1000_NS8cuda_cub3parE,@object
	.size		_ZN34_INTERNAL_79475f90_4_k_cu_filename6thrust24THRUST_300001_SM_1000_NS8cuda_cub3parE,(_ZN34_INTERNAL_79475f90_4_k_cu_filename6thrust24THRUST_300001_SM_1000_NS12placeholders2_4E - _ZN34_INTERNAL_79475f90_4_k_cu_filename6thrust24THRUST_300001_SM_1000_NS8cuda_cub3parE)
_ZN34_INTERNAL_79475f90_4_k_cu_filename6thrust24THRUST_300001_SM_1000_NS8cuda_cub3parE:
	.zero		1
	.type		_ZN34_INTERNAL_79475f90_4_k_cu_filename6thrust24THRUST_300001_SM_1000_NS12placeholders2_4E,@object
	.size		_ZN34_INTERNAL_79475f90_4_k_cu_filename6thrust24THRUST_300001_SM_1000_NS12placeholders2_4E,(_ZN34_INTERNAL_79475f90_4_k_cu_filename4cuda3std3__45__cpo4cendE - _ZN34_INTERNAL_79475f90_4_k_cu_filename6thrust24THRUST_300001_SM_1000_NS12placeholders2_4E)
_ZN34_INTERNAL_79475f90_4_k_cu_filename6thrust24THRUST_300001_SM_1000_NS12placeholders2_4E:
	.zero		1
	.type		_ZN34_INTERNAL_79475f90_4_k_cu_filename4cuda3std3__45__cpo4cendE,@object
	.size		_ZN34_INTERNAL_79475f90_4_k_cu_filename4cuda3std3__45__cpo4cendE,(_ZN34_INTERNAL_79475f90_4_k_cu_filename4cuda3std6ranges3__45__cpo4cendE - _ZN34_INTERNAL_79475f90_4_k_cu_filename4cuda3std3__45__cpo4cendE)
_ZN34_INTERNAL_79475f90_4_k_cu_filename4cuda3std3__45__cpo4cendE:
	.zero		1
	.type		_ZN34_INTERNAL_79475f90_4_k_cu_filename4cuda3std6ranges3__45__cpo4cendE,@object
	.size		_ZN34_INTERNAL_79475f90_4_k_cu_filename4cuda3std6ranges3__45__cpo4cendE,(_ZN34_INTERNAL_79475f90_4_k_cu_filename4cuda3std3__420unreachable_sentinelE - _ZN34_INTERNAL_79475f90_4_k_cu_filename4cuda3std6ranges3__45__cpo4cendE)
_ZN34_INTERNAL_79475f90_4_k_cu_filename4cuda3std6ranges3__45__cpo4cendE:
	.zero		1
	.type		_ZN34_INTERNAL_79475f90_4_k_cu_filename4cuda3std3__420unreachable_sentinelE,@object
	.size		_ZN34_INTERNAL_79475f90_4_k_cu_filename4cuda3std3__420unreachable_sentinelE,(_ZN34_INTERNAL_79475f90_4_k_cu_filename4cuda3std6ranges3__45__cpo5ssizeE - _ZN34_INTERNAL_79475f90_4_k_cu_filename4cuda3std3__420unreachable_sentinelE)
_ZN34_INTERNAL_79475f90_4_k_cu_filename4cuda3std3__420unreachable_sentinelE:
	.zero		1
	.type		_ZN34_INTERNAL_79475f90_4_k_cu_filename4cuda3std6ranges3__45__cpo5ssizeE,@object
	.size		_ZN34_INTERNAL_79475f90_4_k_cu_filename4cuda3std6ranges3__45__cpo5ssizeE,(_ZN34_INTERNAL_79475f90_4_k_cu_filename6thrust24THRUST_300001_SM_1000_NS12placeholders2_8E - _ZN34_INTERNAL_79475f90_4_k_cu_filename4cuda3std6ranges3__45__cpo5ssizeE)
_ZN34_INTERNAL_79475f90_4_k_cu_filename4cuda3std6ranges3__45__cpo5ssizeE:
	.zero		1
	.type		_ZN34_INTERNAL_79475f90_4_k_cu_filename6thrust24THRUST_300001_SM_1000_NS12placeholders2_8E,@object
	.size		_ZN34_INTERNAL_79475f90_4_k_cu_filename6thrust24THRUST_300001_SM_1000_NS12placeholders2_8E,(_ZN34_INTERNAL_79475f90_4_k_cu_filename4cuda3std3__45__cpo5crendE - _ZN34_INTERNAL_79475f90_4_k_cu_filename6thrust24THRUST_300001_SM_1000_NS12placeholders2_8E)
_ZN34_INTERNAL_79475f90_4_k_cu_filename6thrust24THRUST_300001_SM_1000_NS12placeholders2_8E:
	.zero		1
	.type		_ZN34_INTERNAL_79475f90_4_k_cu_filename4cuda3std3__45__cpo5crendE,@object
	.size		_ZN34_INTERNAL_79475f90_4_k_cu_filename4cuda3std3__45__cpo5crendE,(_ZN34_INTERNAL_79475f90_4_k_cu_filename4cuda3std6ranges3__45__cpo4prevE - _ZN34_INTERNAL_79475f90_4_k_cu_filename4cuda3std3__45__cpo5crendE)
_ZN34_INTERNAL_79475f90_4_k_cu_filename4cuda3std3__45__cpo5crendE:
	.zero		1
	.type		_ZN34_INTERNAL_79475f90_4_k_cu_filename4cuda3std6ranges3__45__cpo4prevE,@object
	.size		_ZN34_INTERNAL_79475f90_4_k_cu_filename4cuda3std6ranges3__45__cpo4prevE,(_ZN34_INTERNAL_79475f90_4_k_cu_filename4cuda3std6ranges3__45__cpo9iter_moveE - _ZN34_INTERNAL_79475f90_4_k_cu_filename4cuda3std6ranges3__45__cpo4prevE)
_ZN34_INTERNAL_79475f90_4_k_cu_filename4cuda3std6ranges3__45__cpo4prevE:
	.zero		1
	.type		_ZN34_INTERNAL_79475f90_4_k_cu_filename4cuda3std6ranges3__45__cpo9iter_moveE,@object
	.size		_ZN34_INTERNAL_79475f90_4_k_cu_filename4cuda3std6ranges3__45__cpo9iter_moveE,(_ZN34_INTERNAL_79475f90_4_k_cu_filename6thrust24THRUST_300001_SM_1000_NS6system6detail10sequential3seqE - _ZN34_INTERNAL_79475f90_4_k_cu_filename4cuda3std6ranges3__45__cpo9iter_moveE)
_ZN34_INTERNAL_79475f90_4_k_cu_filename4cuda3std6ranges3__45__cpo9iter_moveE:
	.zero		1
	.type		_ZN34_INTERNAL_79475f90_4_k_cu_filename6thrust24THRUST_300001_SM_1000_NS6system6detail10sequential3seqE,@object
	.size		_ZN34_INTERNAL_79475f90_4_k_cu_filename6thrust24THRUST_300001_SM_1000_NS6system6detail10sequential3seqE,(.L_41 - _ZN34_INTERNAL_79475f90_4_k_cu_filename6thrust24THRUST_300001_SM_1000_NS6system6detail10sequential3seqE)
_ZN34_INTERNAL_79475f90_4_k_cu_filename6thrust24THRUST_300001_SM_1000_NS6system6detail10sequential3seqE:
	.zero		1
.L_41:


//--------------------- .nv.constant0._ZN3cub18CUB_300001_SM_10006detail11EmptyKernelIvEEvv --------------------------
	.section	.nv.constant0._ZN3cub18CUB_300001_SM_10006detail11EmptyKernelIvEEvv,"a",@progbits
	.sectionflags	@""
	.align	4
.nv.constant0._ZN3cub18CUB_300001_SM_10006detail11EmptyKernelIvEEvv:
	.zero		896


//--------------------- .nv.constant0._Z15mutation_invertP10ChromosomeP17curandStateXORWOW --------------------------
	.section	.nv.constant0._Z15mutation_invertP10ChromosomeP17curandStateXORWOW,"a",@progbits
	.sectionflags	@""
	.align	4
.nv.constant0._Z15mutation_invertP10ChromosomeP17curandStateXORWOW:
	.zero		912


//--------------------- .nv.constant0._Z8mutationP10ChromosomeP17curandStateXORWOW --------------------------
	.section	.nv.constant0._Z8mutationP10ChromosomeP17curandStateXORWOW,"a",@progbits
	.sectionflags	@""
	.align	4
.nv.constant0._Z8mutationP10ChromosomeP17curandStateXORWOW:
	.zero		912


//--------------------- .nv.constant0._Z9crossoverP10ChromosomeS0_P17curandStateXORWOW --------------------------
	.section	.nv.constant0._Z9crossoverP10ChromosomeS0_P17curandStateXORWOW,"a",@progbits
	.sectionflags	@""
	.align	4
.nv.constant0._Z9crossoverP10ChromosomeS0_P17curandStateXORWOW:
	.zero		920


//--------------------- .nv.constant0._Z16crossover_singleP10ChromosomeS0_i --------------------------
	.section	.nv.constant0._Z16crossover_singleP10ChromosomeS0_i,"a",@progbits
	.sectionflags	@""
	.align	4
.nv.constant0._Z16crossover_singleP10ChromosomeS0_i:
	.zero		916


//--------------------- .nv.constant0._Z9selectionP10ChromosomeS0_P17curandStateXORWOW --------------------------
	.section	.nv.constant0._Z9selectionP10ChromosomeS0_P17curandStateXORWOW,"a",@progbits
	.sectionflags	@""
	.align	4
.nv.constant0._Z9selectionP10ChromosomeS0_P17curandStateXORWOW:
	.zero		920


//--------------------- .nv.constant0._Z7fitnessP10Chromosome --------------------------
	.section	.nv.constant0._Z7fitnessP10Chromosome,"a",@progbits
	.sectionflags	@""
	.align	4
.nv.constant0._Z7fitnessP10Chromosome:
	.zero		904


//--------------------- .nv.constant0._Z12setup_curandP17curandStateXORWOW --------------------------
	.section	.nv.constant0._Z12setup_curandP17curandStateXORWOW,"a",@progbits
	.sectionflags	@""
	.align	4
.nv.constant0._Z12setup_curandP17curandStateXORWOW:
	.zero		904


//--------------------- SYMBOLS --------------------------

	.type		.nv.reservedSmem.offset0,@object
	.size		.nv.reservedSmem.offset0,0x4
